	.target	sm_100a

	.elftype	@"ET_EXEC"


//--------------------- .note.nv.tkinfo           --------------------------
	.section	.note.nv.tkinfo,"",@"SHT_NOTE"
	.sectionflags	@"SHF_NOTE_NV_TKINFO"
	.tkinfo
        /*0018*/ 	.word	0x00000002
        /*0030*/ 	.string	""
        /*0030*/ 	.string	"ptxas"
        /*0030*/ 	.string	"Cuda compilation tools, release 13.0, V13.0.88"
        /*0030*/ 	.string	"Build cuda_13.0.r13.0/compiler.36424714_0"
        /*0030*/ 	.string	"-arch sm_100a -m 64 "



//--------------------- .note.nv.cuinfo           --------------------------
	.section	.note.nv.cuinfo,"",@"SHT_NOTE"
	.sectionflags	@"SHF_NOTE_NV_CUINFO"
        /*0018*/ 	.short	0x0002
        /*001a*/ 	.short	0x0064
        /*001c*/ 	.short	0x0082
	.zero		2


//--------------------- .nv.info                  --------------------------
	.section	.nv.info,"",@"SHT_CUDA_INFO"
	.align	4


	//----- nvinfo : EIATTR_REGCOUNT
	.align		4
        /*0000*/ 	.byte	0x04, 0x2f
        /*0002*/ 	.short	(.L_19 - .L_18)
	.align		4
.L_18:
        /*0004*/ 	.word	index@(_ZN7cutlass13device_kernelINS_4gemm6kernel13GemmUniversalIN4cute5tupleIJiiiiEEENS1_10collective13CollectiveMmaINS1_35MainloopSm100TmaUmmaWarpSpecializedILi2ELi2ELi2ENS5_IJNS4_1CILi2EEENSA_ILi1EEESC_EEEEENS5_IJNSA_ILi256EEESF_NSA_ILi64EEEEEENS_10tfloat32_tENS5_IJlSC_lEEESI_SJ_NS4_8TiledMMAINS4_8MMA_AtomIJNS4_23SM100_MMA_TF32_2x1SM_SSISI_SI_fLi256ELi256ELNS4_4UMMA5MajorE0ELSO_0ELNSN_7ScaleInE0ELSP_0EEEEEENS4_6LayoutINS5_IJSC_SC_SC_EEENS5_IJNSA_ILi0EEESU_SU_EEEEENS5_IJNS4_10UnderscoreESX_SX_EEEEENS4_18SM100_TMA_2SM_LOADENS4_14ComposedLayoutINS4_7SwizzleILi3ELi4ELi3EEENS4_18smem_ptr_flag_bitsILi32EEENSS_INS5_IJNSA_ILi8EEENSA_ILi32EEEEEENS5_IJS17_SC_EEEEEEEvNS4_8identityES10_S1B_vS1C_EENS_8epilogue10collective18CollectiveEpilogueINS1E_23Sm100TmaWarpSpecializedILi4ELi2ELi32ELb1ELb0EEEJNS5_IJNSA_ILi128EEESF_SG_EEENS5_IJNSS_IS1J_SC_EENSS_IS17_SC_EEEEESI_SJ_SI_SJ_NS1E_6fusion15FusionCallbacksIS1I_NS1O_17LinearCombinationISI_fSI_fLNS_15FloatRoundStyleE2EEES1K_S1N_JEEENS4_5SM1004TMEM4LOAD26SM100_TMEM_LOAD_32dp32b32xENS4_13SM90_TMA_LOADES1B_NS4_39AutoVectorizingCopyWithAssumedAlignmentILi128EEENS4_14SM90_TMA_STOREES1B_S20_S20_EEEvvEEEEvNT_6ParamsE)
        /*0008*/ 	.word	0x0000008b


	//----- nvinfo : EIATTR_FRAME_SIZE
	.align		4
.L_19:
        /*000c*/ 	.byte	0x04, 0x11
        /*000e*/ 	.short	(.L_21 - .L_20)
	.align		4
.L_20:
        /*0010*/ 	.word	index@($__internal_2_$__cuda_sm10x_tcgen05_guardrail_trap_unallocated_columns_being_dealloced)
        /*0014*/ 	.word	0x00000000


	//----- nvinfo : EIATTR_FRAME_SIZE
	.align		4
.L_21:
        /*0018*/ 	.byte	0x04, 0x11
        /*001a*/ 	.short	(.L_23 - .L_22)
	.align		4
.L_22:
        /*001c*/ 	.word	index@($__internal_1_$__cuda_sm10x_tcgen05_guardrail_trap_phase_invalid_during_alloc)
        /*0020*/ 	.word	0x00000000


	//----- nvinfo : EIATTR_FRAME_SIZE
	.align		4
.L_23:
        /*0024*/ 	.byte	0x04, 0x11
        /*0026*/ 	.short	(.L_25 - .L_24)
	.align		4
.L_24:
        /*0028*/ 	.word	index@($__internal_0_$__cuda_sm10x_tcgen05_guardrail_trap_col_being_dealloced_not_returned_by_alloc)
        /*002c*/ 	.word	0x00000000


	//----- nvinfo : EIATTR_FRAME_SIZE
	.align		4
.L_25:
        /*0030*/ 	.byte	0x04, 0x11
        /*0032*/ 	.short	(.L_27 - .L_26)
	.align		4
.L_26:
        /*0034*/ 	.word	index@(_ZN7cutlass13device_kernelINS_4gemm6kernel13GemmUniversalIN4cute5tupleIJiiiiEEENS1_10collective13CollectiveMmaINS1_35MainloopSm100TmaUmmaWarpSpecializedILi2ELi2ELi2ENS5_IJNS4_1CILi2EEENSA_ILi1EEESC_EEEEENS5_IJNSA_ILi256EEESF_NSA_ILi64EEEEEENS_10tfloat32_tENS5_IJlSC_lEEESI_SJ_NS4_8TiledMMAINS4_8MMA_AtomIJNS4_23SM100_MMA_TF32_2x1SM_SSISI_SI_fLi256ELi256ELNS4_4UMMA5MajorE0ELSO_0ELNSN_7ScaleInE0ELSP_0EEEEEENS4_6LayoutINS5_IJSC_SC_SC_EEENS5_IJNSA_ILi0EEESU_SU_EEEEENS5_IJNS4_10UnderscoreESX_SX_EEEEENS4_18SM100_TMA_2SM_LOADENS4_14ComposedLayoutINS4_7SwizzleILi3ELi4ELi3EEENS4_18smem_ptr_flag_bitsILi32EEENSS_INS5_IJNSA_ILi8EEENSA_ILi32EEEEEENS5_IJS17_SC_EEEEEEEvNS4_8identityES10_S1B_vS1C_EENS_8epilogue10collective18CollectiveEpilogueINS1E_23Sm100TmaWarpSpecializedILi4ELi2ELi32ELb1ELb0EEEJNS5_IJNSA_ILi128EEESF_SG_EEENS5_IJNSS_IS1J_SC_EENSS_IS17_SC_EEEEESI_SJ_SI_SJ_NS1E_6fusion15FusionCallbacksIS1I_NS1O_17LinearCombinationISI_fSI_fLNS_15FloatRoundStyleE2EEES1K_S1N_JEEENS4_5SM1004TMEM4LOAD26SM100_TMEM_LOAD_32dp32b32xENS4_13SM90_TMA_LOADES1B_NS4_39AutoVectorizingCopyWithAssumedAlignmentILi128EEENS4_14SM90_TMA_STOREES1B_S20_S20_EEEvvEEEEvNT_6ParamsE)
        /*0038*/ 	.word	0x00000000


	//----- nvinfo : EIATTR_MIN_STACK_SIZE
	.align		4
.L_27:
        /*003c*/ 	.byte	0x04, 0x12
        /*003e*/ 	.short	(.L_29 - .L_28)
	.align		4
.L_28:
        /*0040*/ 	.word	index@(_ZN7cutlass13device_kernelINS_4gemm6kernel13GemmUniversalIN4cute5tupleIJiiiiEEENS1_10collective13CollectiveMmaINS1_35MainloopSm100TmaUmmaWarpSpecializedILi2ELi2ELi2ENS5_IJNS4_1CILi2EEENSA_ILi1EEESC_EEEEENS5_IJNSA_ILi256EEESF_NSA_ILi64EEEEEENS_10tfloat32_tENS5_IJlSC_lEEESI_SJ_NS4_8TiledMMAINS4_8MMA_AtomIJNS4_23SM100_MMA_TF32_2x1SM_SSISI_SI_fLi256ELi256ELNS4_4UMMA5MajorE0ELSO_0ELNSN_7ScaleInE0ELSP_0EEEEEENS4_6LayoutINS5_IJSC_SC_SC_EEENS5_IJNSA_ILi0EEESU_SU_EEEEENS5_IJNS4_10UnderscoreESX_SX_EEEEENS4_18SM100_TMA_2SM_LOADENS4_14ComposedLayoutINS4_7SwizzleILi3ELi4ELi3EEENS4_18smem_ptr_flag_bitsILi32EEENSS_INS5_IJNSA_ILi8EEENSA_ILi32EEEEEENS5_IJS17_SC_EEEEEEEvNS4_8identityES10_S1B_vS1C_EENS_8epilogue10collective18CollectiveEpilogueINS1E_23Sm100TmaWarpSpecializedILi4ELi2ELi32ELb1ELb0EEEJNS5_IJNSA_ILi128EEESF_SG_EEENS5_IJNSS_IS1J_SC_EENSS_IS17_SC_EEEEESI_SJ_SI_SJ_NS1E_6fusion15FusionCallbacksIS1I_NS1O_17LinearCombinationISI_fSI_fLNS_15FloatRoundStyleE2EEES1K_S1N_JEEENS4_5SM1004TMEM4LOAD26SM100_TMEM_LOAD_32dp32b32xENS4_13SM90_TMA_LOADES1B_NS4_39AutoVectorizingCopyWithAssumedAlignmentILi128EEENS4_14SM90_TMA_STOREES1B_S20_S20_EEEvvEEEEvNT_6ParamsE)
        /*0044*/ 	.word	0x00000000
.L_29:


//--------------------- .nv.compat                --------------------------
	.section	.nv.compat,"",@"SHT_CUDA_COMPAT_INFO"
	.align	4
        /*0000*/ 	.byte	0x02, 0x09, 0x01, 0x00, 0x02, 0x02, 0x02, 0x00, 0x02, 0x05, 0x05, 0x00, 0x03, 0x07, 0x01, 0x01
        /*0010*/ 	.byte	0x02, 0x03, 0x01, 0x00, 0x02, 0x06, 0x01, 0x00, 0x04, 0x0b, 0x08, 0x00, 0x09, 0x00, 0x00, 0x00
        /*0020*/ 	.byte	0x00, 0x00, 0x00, 0x00


//--------------------- .nv.info._ZN7cutlass13device_kernelINS_4gemm6kernel13GemmUniversalIN4cute5tupleIJiiiiEEENS1_10collective13CollectiveMmaINS1_35MainloopSm100TmaUmmaWarpSpecializedILi2ELi2ELi2ENS5_IJNS4_1CILi2EEENSA_ILi1EEESC_EEEEENS5_IJNSA_ILi256EEESF_NSA_ILi64EEEEEENS_10tfloat32_tENS5_IJlSC_lEEESI_SJ_NS4_8TiledMMAINS4_8MMA_AtomIJNS4_23SM100_MMA_TF32_2x1SM_SSISI_SI_fLi256ELi256ELNS4_4UMMA5MajorE0ELSO_0ELNSN_7ScaleInE0ELSP_0EEEEEENS4_6LayoutINS5_IJSC_SC_SC_EEENS5_IJNSA_ILi0EEESU_SU_EEEEENS5_IJNS4_10UnderscoreESX_SX_EEEEENS4_18SM100_TMA_2SM_LOADENS4_14ComposedLayoutINS4_7SwizzleILi3ELi4ELi3EEENS4_18smem_ptr_flag_bitsILi32EEENSS_INS5_IJNSA_ILi8EEENSA_ILi32EEEEEENS5_IJS17_SC_EEEEEEEvNS4_8identityES10_S1B_vS1C_EENS_8epilogue10collective18CollectiveEpilogueINS1E_23Sm100TmaWarpSpecializedILi4ELi2ELi32ELb1ELb0EEEJNS5_IJNSA_ILi128EEESF_SG_EEENS5_IJNSS_IS1J_SC_EENSS_IS17_SC_EEEEESI_SJ_SI_SJ_NS1E_6fusion15FusionCallbacksIS1I_NS1O_17LinearCombinationISI_fSI_fLNS_15FloatRoundStyleE2EEES1K_S1N_JEEENS4_5SM1004TMEM4LOAD26SM100_TMEM_LOAD_32dp32b32xENS4_13SM90_TMA_LOADES1B_NS4_39AutoVectorizingCopyWithAssumedAlignmentILi128EEENS4_14SM90_TMA_STOREES1B_S20_S20_EEEvvEEEEvNT_6ParamsE --------------------------
	.section	.nv.info._ZN7cutlass13device_kernelINS_4gemm6kernel13GemmUniversalIN4cute5tupleIJiiiiEEENS1_10collective13CollectiveMmaINS1_35MainloopSm100TmaUmmaWarpSpecializedILi2ELi2ELi2ENS5_IJNS4_1CILi2EEENSA_ILi1EEESC_EEEEENS5_IJNSA_ILi256EEESF_NSA_ILi64EEEEEENS_10tfloat32_tENS5_IJlSC_lEEESI_SJ_NS4_8TiledMMAINS4_8MMA_AtomIJNS4_23SM100_MMA_TF32_2x1SM_SSISI_SI_fLi256ELi256ELNS4_4UMMA5MajorE0ELSO_0ELNSN_7ScaleInE0ELSP_0EEEEEENS4_6LayoutINS5_IJSC_SC_SC_EEENS5_IJNSA_ILi0EEESU_SU_EEEEENS5_IJNS4_10UnderscoreESX_SX_EEEEENS4_18SM100_TMA_2SM_LOADENS4_14ComposedLayoutINS4_7SwizzleILi3ELi4ELi3EEENS4_18smem_ptr_flag_bitsILi32EEENSS_INS5_IJNSA_ILi8EEENSA_ILi32EEEEEENS5_IJS17_SC_EEEEEEEvNS4_8identityES10_S1B_vS1C_EENS_8epilogue10collective18CollectiveEpilogueINS1E_23Sm100TmaWarpSpecializedILi4ELi2ELi32ELb1ELb0EEEJNS5_IJNSA_ILi128EEESF_SG_EEENS5_IJNSS_IS1J_SC_EENSS_IS17_SC_EEEEESI_SJ_SI_SJ_NS1E_6fusion15FusionCallbacksIS1I_NS1O_17LinearCombinationISI_fSI_fLNS_15FloatRoundStyleE2EEES1K_S1N_JEEENS4_5SM1004TMEM4LOAD26SM100_TMEM_LOAD_32dp32b32xENS4_13SM90_TMA_LOADES1B_NS4_39AutoVectorizingCopyWithAssumedAlignmentILi128EEENS4_14SM90_TMA_STOREES1B_S20_S20_EEEvvEEEEvNT_6ParamsE,"",@"SHT_CUDA_INFO"
	.sectionflags	@""
	.align	4


	//----- nvinfo : EIATTR_CUDA_API_VERSION
	.align		4
        /*0000*/ 	.byte	0x04, 0x37
        /*0002*/ 	.short	(.L_31 - .L_30)
.L_30:
        /*0004*/ 	.word	0x00000082


	//----- nvinfo : EIATTR_KPARAM_INFO
	.align		4
.L_31:
        /*0008*/ 	.byte	0x04, 0x17
        /*000a*/ 	.short	(.L_33 - .L_32)
.L_32:
        /*000c*/ 	.word	0x00000000
        /*0010*/ 	.short	0x0000
        /*0012*/ 	.short	0x0000
        /*0014*/ 	.byte	0x00, 0xf0, 0x01, 0x20


	//----- nvinfo : EIATTR_AT_ENTRY_FRAGMENTS
	.align		4
.L_33:
        /*0018*/ 	.byte	0x04, 0x4f
        /*001a*/ 	.short	(.L_35 - .L_34)


	//   ....[0]....
.L_34:
        /*001c*/ 	.word	0x00000007


	//----- nvinfo : EIATTR_RESERVED_SMEM_USED
	.align		4
.L_35:
        /*0020*/ 	.byte	0x01, 0x41
	.zero		2


	//----- nvinfo : EIATTR_SPARSE_MMA_MASK
	.align		4
        /*0024*/ 	.byte	0x03, 0x50
        /*0026*/ 	.short	0x0000


	//----- nvinfo : EIATTR_TCGEN05_2CTA_USED
	.align		4
        /*0028*/ 	.byte	0x01, 0x52
	.zero		2


	//----- nvinfo : EIATTR_MAXREG_COUNT
	.align		4
        /*002c*/ 	.byte	0x03, 0x1b
        /*002e*/ 	.short	0x00ff


	//----- nvinfo : EIATTR_NUM_BARRIERS
	.align		4
        /*0030*/ 	.byte	0x02, 0x4c
        /*0032*/ 	.byte	0x07
	.zero		1


	//----- nvinfo : EIATTR_EXTERNS
	.align		4
        /*0034*/ 	.byte	0x04, 0x0f
        /*0036*/ 	.short	(.L_37 - .L_36)


	//   ....[0]....
	.align		4
.L_36:
        /*0038*/ 	.word	index@(__assertfail)


	//----- nvinfo : EIATTR_MERCURY_ISA_VERSION
	.align		4
.L_37:
        /*003c*/ 	.byte	0x03, 0x5f
        /*003e*/ 	.short	0x0101


	//----- nvinfo : EIATTR_INT_WARP_WIDE_INSTR_OFFSETS
	.align		4
        /*0040*/ 	.byte	0x04, 0x31
        /*0042*/ 	.short	(.L_39 - .L_38)


	//   ....[0]....
.L_38:
        /*0044*/ 	.word	0x00000c90


	//   ....[1]....
        /*0048*/ 	.word	0x00000d30


	//   ....[2]....
        /*004c*/ 	.word	0x000021c0


	//   ....[3]....
        /*0050*/ 	.word	0x00004020


	//   ....[4]....
        /*0054*/ 	.word	0x00004040


	//   ....[5]....
        /*0058*/ 	.word	0x00004070


	//   ....[6]....
        /*005c*/ 	.word	0x000049a0


	//   ....[7]....
        /*0060*/ 	.word	0x00004a10


	//   ....[8]....
        /*0064*/ 	.word	0x00004b00


	//   ....[9]....
        /*0068*/ 	.word	0x00004b80


	//   ....[10]....
        /*006c*/ 	.word	0x00004c70


	//   ....[11]....
        /*0070*/ 	.word	0x00004cf0


	//   ....[12]....
        /*0074*/ 	.word	0x00004df0


	//   ....[13]....
        /*0078*/ 	.word	0x00004e80


	//   ....[14]....
        /*007c*/ 	.word	0x00004f80


	//   ....[15]....
        /*0080*/ 	.word	0x00005060


	//   ....[16]....
        /*0084*/ 	.word	0x00005100


	//   ....[17]....
        /*0088*/ 	.word	0x000051f0


	//   ....[18]....
        /*008c*/ 	.word	0x00005290


	//   ....[19]....
        /*0090*/ 	.word	0x000053a0


	//   ....[20]....
        /*0094*/ 	.word	0x00005500


	//   ....[21]....
        /*0098*/ 	.word	0x00005650


	//----- nvinfo : EIATTR_COOP_GROUP_MASK_REGIDS
	.align		4
.L_39:
        /*009c*/ 	.byte	0x04, 0x29
        /*009e*/ 	.short	(.L_41 - .L_40)


	//   ....[0]....
.L_40:
        /*00a0*/ 	.word	0xffffffff


	//   ....[1]....
        /*00a4*/ 	.word	0xffffffff


	//   ....[2]....
        /*00a8*/ 	.word	0xffffffff


	//   ....[3]....
        /*00ac*/ 	.word	0xffffffff


	//   ....[4]....
        /*00b0*/ 	.word	0xffffffff


	//   ....[5]....
        /*00b4*/ 	.word	0xffffffff


	//   ....[6]....
        /*00b8*/ 	.word	0xffffffff


	//   ....[7]....
        /*00bc*/ 	.word	0xffffffff


	//   ....[8]....
        /*00c0*/ 	.word	0xffffffff


	//   ....[9]....
        /*00c4*/ 	.word	0xffffffff


	//   ....[10]....
        /*00c8*/ 	.word	0xffffffff


	//   ....[11]....
        /*00cc*/ 	.word	0xffffffff


	//   ....[12]....
        /*00d0*/ 	.word	0xffffffff


	//   ....[13]....
        /*00d4*/ 	.word	0xffffffff


	//----- nvinfo : EIATTR_COOP_GROUP_INSTR_OFFSETS
	.align		4
.L_41:
        /*00d8*/ 	.byte	0x04, 0x28
        /*00da*/ 	.short	(.L_43 - .L_42)


	//   ....[0]....
.L_42:
        /*00dc*/ 	.word	0x000000c0


	//   ....[1]....
        /*00e0*/ 	.word	0x00000500


	//   ....[2]....
        /*00e4*/ 	.word	0x00000640


	//   ....[3]....
        /*00e8*/ 	.word	0x000007d0


	//   ....[4]....
        /*00ec*/ 	.word	0x000008c0


	//   ....[5]....
        /*00f0*/ 	.word	0x00000a20


	//   ....[6]....
        /*00f4*/ 	.word	0x00000b70


	//   ....[7]....
        /*00f8*/ 	.word	0x00000db0


	//   ....[8]....
        /*00fc*/ 	.word	0x000020a0


	//   ....[9]....
        /*0100*/ 	.word	0x00002d60


	//   ....[10]....
        /*0104*/ 	.word	0x00003230


	//   ....[11]....
        /*0108*/ 	.word	0x00003260


	//   ....[12]....
        /*010c*/ 	.word	0x00003f20


	//   ....[13]....
        /*0110*/ 	.word	0x00004130


	//----- nvinfo : EIATTR_VRC_CTA_INIT_COUNT
	.align		4
.L_43:
        /*0114*/ 	.byte	0x02, 0x4a
        /*0116*/ 	.byte	0x80
	.zero		1


	//----- nvinfo : EIATTR_SYSCALL_OFFSETS
	.align		4
        /*0118*/ 	.byte	0x04, 0x46
        /*011a*/ 	.short	(.L_45 - .L_44)


	//   ....[0]....
.L_44:
        /*011c*/ 	.word	0x000060f0


	//   ....[1]....
        /*0120*/ 	.word	0x000061e0


	//   ....[2]....
        /*0124*/ 	.word	0x00006b50


	//   ....[3]....
        /*0128*/ 	.word	0x000079a0


	//   ....[4]....
        /*012c*/ 	.word	0x000087c0


	//   ....[5]....
        /*0130*/ 	.word	0x00009610


	//   ....[6]....
        /*0134*/ 	.word	0x0000a470


	//   ....[7]....
        /*0138*/ 	.word	0x0000b300


	//   ....[8]....
        /*013c*/ 	.word	0x0000c160


	//   ....[9]....
        /*0140*/ 	.word	0x0000cf70


	//----- nvinfo : EIATTR_MBARRIER_INSTR_OFFSETS
	.align		4
.L_45:
        /*0144*/ 	.byte	0x04, 0x39
        /*0146*/ 	.short	(.L_47 - .L_46)


	//   ....[0]....
.L_46:
        /*0148*/ 	.word	0x000005f0
        /*014c*/ 	.word	0x000000ff
        /*0150*/ 	.word	0x00000000
        /*0154*/ 	.short	0x0100
        /*0156*/ 	.byte	0x08
	.zero		1


	//   ....[1]....
        /*0158*/ 	.word	0x00000600
        /*015c*/ 	.word	0x000000ff
        /*0160*/ 	.word	0x00000010
        /*0164*/ 	.short	0x0100
        /*0166*/ 	.byte	0x08
	.zero		1


	//   ....[2]....
        /*0168*/ 	.word	0x00000610
        /*016c*/ 	.word	0x000000ff
        /*0170*/ 	.word	0x00000008
        /*0174*/ 	.short	0x0100
        /*0176*/ 	.byte	0x08
	.zero		1


	//   ....[3]....
        /*0178*/ 	.word	0x00000620
        /*017c*/ 	.word	0x000000ff
        /*0180*/ 	.word	0x00000018
        /*0184*/ 	.short	0x0100
        /*0186*/ 	.byte	0x08
	.zero		1


	//   ....[4]....
        /*0188*/ 	.word	0x00000740
        /*018c*/ 	.word	0x000000ff
        /*0190*/ 	.word	0x00000020
        /*0194*/ 	.short	0x0100
        /*0196*/ 	.byte	0x09
	.zero		1


	//   ....[5]....
        /*0198*/ 	.word	0x00000750
        /*019c*/ 	.word	0x000000ff
        /*01a0*/ 	.word	0x00000040
        /*01a4*/ 	.short	0x0100
        /*01a6*/ 	.byte	0x09
	.zero		1


	//   ....[6]....
        /*01a8*/ 	.word	0x00000760
        /*01ac*/ 	.word	0x000000ff
        /*01b0*/ 	.word	0x00000028
        /*01b4*/ 	.short	0x0100
        /*01b6*/ 	.byte	0x09
	.zero		1


	//   ....[7]....
        /*01b8*/ 	.word	0x00000770
        /*01bc*/ 	.word	0x000000ff
        /*01c0*/ 	.word	0x00000048
        /*01c4*/ 	.short	0x0100
        /*01c6*/ 	.byte	0x09
	.zero		1


	//   ....[8]....
        /*01c8*/ 	.word	0x00000780
        /*01cc*/ 	.word	0x000000ff
        /*01d0*/ 	.word	0x00000030
        /*01d4*/ 	.short	0x0100
        /*01d6*/ 	.byte	0x09
	.zero		1


	//   ....[9]....
        /*01d8*/ 	.word	0x00000790
        /*01dc*/ 	.word	0x000000ff
        /*01e0*/ 	.word	0x00000050
        /*01e4*/ 	.short	0x0100
        /*01e6*/ 	.byte	0x09
	.zero		1


	//   ....[10]....
        /*01e8*/ 	.word	0x000007a0
        /*01ec*/ 	.word	0x000000ff
        /*01f0*/ 	.word	0x00000038
        /*01f4*/ 	.short	0x0100
        /*01f6*/ 	.byte	0x09
	.zero		1


	//   ....[11]....
        /*01f8*/ 	.word	0x000007b0
        /*01fc*/ 	.word	0x000000ff
        /*0200*/ 	.word	0x00000058
        /*0204*/ 	.short	0x0100
        /*0206*/ 	.byte	0x09
	.zero		1


	//   ....[12]....
        /*0208*/ 	.word	0x00000890
        /*020c*/ 	.word	0x000000ff
        /*0210*/ 	.word	0x00000060
        /*0214*/ 	.short	0x0100
        /*0216*/ 	.byte	0x08
	.zero		1


	//   ....[13]....
        /*0218*/ 	.word	0x000008a0
        /*021c*/ 	.word	0x000000ff
        /*0220*/ 	.word	0x00000068
        /*0224*/ 	.short	0x0100
        /*0226*/ 	.byte	0x08
	.zero		1


	//   ....[14]....
        /*0228*/ 	.word	0x000009d0
        /*022c*/ 	.word	0x000000ff
        /*0230*/ 	.word	0x00000070
        /*0234*/ 	.short	0x0100
        /*0236*/ 	.byte	0x08
	.zero		1


	//   ....[15]....
        /*0238*/ 	.word	0x000009e0
        /*023c*/ 	.word	0x000000ff
        /*0240*/ 	.word	0x00000080
        /*0244*/ 	.short	0x0100
        /*0246*/ 	.byte	0x08
	.zero		1


	//   ....[16]....
        /*0248*/ 	.word	0x000009f0
        /*024c*/ 	.word	0x000000ff
        /*0250*/ 	.word	0x00000078
        /*0254*/ 	.short	0x0100
        /*0256*/ 	.byte	0x08
	.zero		1


	//   ....[17]....
        /*0258*/ 	.word	0x00000a00
        /*025c*/ 	.word	0x000000ff
        /*0260*/ 	.word	0x00000088
        /*0264*/ 	.short	0x0100
        /*0266*/ 	.byte	0x08
	.zero		1


	//   ....[18]....
        /*0268*/ 	.word	0x00000b20
        /*026c*/ 	.word	0x000000ff
        /*0270*/ 	.word	0x00000090
        /*0274*/ 	.short	0x0100
        /*0276*/ 	.byte	0x09
	.zero		1


	//   ....[19]....
        /*0278*/ 	.word	0x00000b30
        /*027c*/ 	.word	0x000000ff
        /*0280*/ 	.word	0x000000a0
        /*0284*/ 	.short	0x0100
        /*0286*/ 	.byte	0x09
	.zero		1


	//   ....[20]....
        /*0288*/ 	.word	0x00000b40
        /*028c*/ 	.word	0x000000ff
        /*0290*/ 	.word	0x00000098
        /*0294*/ 	.short	0x0100
        /*0296*/ 	.byte	0x09
	.zero		1


	//   ....[21]....
        /*0298*/ 	.word	0x00000b50
        /*029c*/ 	.word	0x000000ff
        /*02a0*/ 	.word	0x000000a8
        /*02a4*/ 	.short	0x0100
        /*02a6*/ 	.byte	0x09
	.zero		1


	//   ....[22]....
        /*02a8*/ 	.word	0x00000c40
        /*02ac*/ 	.word	0x000000ff
        /*02b0*/ 	.word	0x000000b0
        /*02b4*/ 	.short	0x0100
        /*02b6*/ 	.byte	0x08
	.zero		1


	//   ....[23]....
        /*02b8*/ 	.word	0x00000c50
        /*02bc*/ 	.word	0x000000ff
        /*02c0*/ 	.word	0x000000c0
        /*02c4*/ 	.short	0x0100
        /*02c6*/ 	.byte	0x08
	.zero		1


	//   ....[24]....
        /*02c8*/ 	.word	0x00000c60
        /*02cc*/ 	.word	0x000000ff
        /*02d0*/ 	.word	0x000000b8
        /*02d4*/ 	.short	0x0100
        /*02d6*/ 	.byte	0x08
	.zero		1


	//   ....[25]....
        /*02d8*/ 	.word	0x00000c70
        /*02dc*/ 	.word	0x000000ff
        /*02e0*/ 	.word	0x000000c8
        /*02e4*/ 	.short	0x0100
        /*02e6*/ 	.byte	0x08
	.zero		1


	//   ....[26]....
        /*02e8*/ 	.word	0x00000d60
        /*02ec*/ 	.word	0x000000ff
        /*02f0*/ 	.word	0x000000d0
        /*02f4*/ 	.short	0x0100
        /*02f6*/ 	.byte	0x07
	.zero		1


	//   ....[27]....
        /*02f8*/ 	.word	0x00001770
        /*02fc*/ 	.word	0x00000003
        /*0300*/ 	.word	0x000000c0
        /*0304*/ 	.short	0x010a
        /*0306*/ 	.byte	0xff
	.zero		1


	//   ....[28]....
        /*0308*/ 	.word	0x000017a0
        /*030c*/ 	.word	0x00000003
        /*0310*/ 	.word	0x000000b0
        /*0314*/ 	.short	0x0101
        /*0316*/ 	.byte	0xff
	.zero		1


	//   ....[29]....
        /*0318*/ 	.word	0x000018a0
        /*031c*/ 	.word	0x000000ff
        /*0320*/ 	.word	0x00000010
        /*0324*/ 	.short	0x010a
        /*0326*/ 	.byte	0x08
	.zero		1


	//   ....[30]....
        /*0328*/ 	.word	0x00001960
        /*032c*/ 	.word	0x000000ff
        /*0330*/ 	.word	0x00000010
        /*0334*/ 	.short	0x010a
        /*0336*/ 	.byte	0x21
	.zero		1


	//   ....[31]....
        /*0338*/ 	.word	0x00001b10
        /*033c*/ 	.word	0x000000ff
        /*0340*/ 	.word	0x00000010
        /*0344*/ 	.short	0x010a
        /*0346*/ 	.byte	0x08
	.zero		1


	//   ....[32]....
        /*0348*/ 	.word	0x00001cc0
        /*034c*/ 	.word	0x000000ff
        /*0350*/ 	.word	0x00000068
        /*0354*/ 	.short	0x0101
        /*0356*/ 	.byte	0x06
	.zero		1


	//   ....[33]....
        /*0358*/ 	.word	0x00001ce0
        /*035c*/ 	.word	0x000000ff
        /*0360*/ 	.word	0x00000010
        /*0364*/ 	.short	0x010a
        /*0366*/ 	.byte	0x08
	.zero		1


	//   ....[34]....
        /*0368*/ 	.word	0x00001d60
        /*036c*/ 	.word	0x000000ff
        /*0370*/ 	.word	0x00000010
        /*0374*/ 	.short	0x010a
        /*0376*/ 	.byte	0x21
	.zero		1


	//   ....[35]....
        /*0378*/ 	.word	0x00001ef0
        /*037c*/ 	.word	0x000000ff
        /*0380*/ 	.word	0x00000010
        /*0384*/ 	.short	0x010a
        /*0386*/ 	.byte	0x08
	.zero		1


	//   ....[36]....
        /*0388*/ 	.word	0x000020d0
        /*038c*/ 	.word	0x00000002
        /*0390*/ 	.word	0x00000070
        /*0394*/ 	.short	0x010a
        /*0396*/ 	.byte	0xff
	.zero		1


	//   ....[37]....
        /*0398*/ 	.word	0x00002190
        /*039c*/ 	.word	0x00000002
        /*03a0*/ 	.word	0x00000000
        /*03a4*/ 	.short	0x0101
        /*03a6*/ 	.byte	0xff
	.zero		1


	//   ....[38]....
        /*03a8*/ 	.word	0x000026f0
        /*03ac*/ 	.word	0x000000ff
        /*03b0*/ 	.word	0x00000000
        /*03b4*/ 	.short	0x010a
        /*03b6*/ 	.byte	0x04
	.zero		1


	//   ....[39]....
        /*03b8*/ 	.word	0x00002790
        /*03bc*/ 	.word	0x00000000
        /*03c0*/ 	.word	0x00000000
        /*03c4*/ 	.short	0x010a
        /*03c6*/ 	.byte	0xff
	.zero		1


	//   ....[40]....
        /*03c8*/ 	.word	0x000028c0
        /*03cc*/ 	.word	0x00000000
        /*03d0*/ 	.word	0x000000b0
        /*03d4*/ 	.short	0x010a
        /*03d6*/ 	.byte	0xff
	.zero		1


	//   ....[41]....
        /*03d8*/ 	.word	0x00002930
        /*03dc*/ 	.word	0x00000004
        /*03e0*/ 	.word	0x00000000
        /*03e4*/ 	.short	0x0101
        /*03e6*/ 	.byte	0xff
	.zero		1


	//   ....[42]....
        /*03e8*/ 	.word	0x00002950
        /*03ec*/ 	.word	0x000000ff
        /*03f0*/ 	.word	0x00000080
        /*03f4*/ 	.short	0x010a
        /*03f6*/ 	.byte	0x05
	.zero		1


	//   ....[43]....
        /*03f8*/ 	.word	0x00002a70
        /*03fc*/ 	.word	0x00000000
        /*0400*/ 	.word	0x00000070
        /*0404*/ 	.short	0x010a
        /*0406*/ 	.byte	0xff
	.zero		1


	//   ....[44]....
        /*0408*/ 	.word	0x00002b70
        /*040c*/ 	.word	0x00000000
        /*0410*/ 	.word	0x00000000
        /*0414*/ 	.short	0x0101
        /*0416*/ 	.byte	0xff
	.zero		1


	//   ....[45]....
        /*0418*/ 	.word	0x00002c00
        /*041c*/ 	.word	0x000000ff
        /*0420*/ 	.word	0x00000080
        /*0424*/ 	.short	0x0106
        /*0426*/ 	.byte	0x05
	.zero		1


	//   ....[46]....
        /*0428*/ 	.word	0x00002c20
        /*042c*/ 	.word	0x000000ff
        /*0430*/ 	.word	0x00000080
        /*0434*/ 	.short	0x010a
        /*0436*/ 	.byte	0x05
	.zero		1


	//   ....[47]....
        /*0438*/ 	.word	0x00002cb0
        /*043c*/ 	.word	0x000000ff
        /*0440*/ 	.word	0x00000080
        /*0444*/ 	.short	0x0106
        /*0446*/ 	.byte	0x04
	.zero		1


	//   ....[48]....
        /*0448*/ 	.word	0x00002cf0
        /*044c*/ 	.word	0x00000000
        /*0450*/ 	.word	0x00000080
        /*0454*/ 	.short	0x010a
        /*0456*/ 	.byte	0xff
	.zero		1


	//   ....[49]....
        /*0458*/ 	.word	0x00002f30
        /*045c*/ 	.word	0x000000ff
        /*0460*/ 	.word	0x00000008
        /*0464*/ 	.short	0x010a
        /*0466*/ 	.byte	0x06
	.zero		1


	//   ....[50]....
        /*0468*/ 	.word	0x00002f50
        /*046c*/ 	.word	0x000000ff
        /*0470*/ 	.word	0x00000008
        /*0474*/ 	.short	0x010a
        /*0476*/ 	.byte	0x06
	.zero		1


	//   ....[51]....
        /*0478*/ 	.word	0x000030e0
        /*047c*/ 	.word	0x000000ff
        /*0480*/ 	.word	0x00000008
        /*0484*/ 	.short	0x010a
        /*0486*/ 	.byte	0x06
	.zero		1


	//   ....[52]....
        /*0488*/ 	.word	0x00003100
        /*048c*/ 	.word	0x000000ff
        /*0490*/ 	.word	0x00000008
        /*0494*/ 	.short	0x010a
        /*0496*/ 	.byte	0x06
	.zero		1


	//   ....[53]....
        /*0498*/ 	.word	0x000031c0
        /*049c*/ 	.word	0x000000ff
        /*04a0*/ 	.word	0x00000000
        /*04a4*/ 	.short	0x0101
        /*04a6*/ 	.byte	0x07
	.zero		1


	//   ....[54]....
        /*04a8*/ 	.word	0x00003580
        /*04ac*/ 	.word	0x00000000
        /*04b0*/ 	.word	0x00000070
        /*04b4*/ 	.short	0x010a
        /*04b6*/ 	.byte	0xff
	.zero		1


	//   ....[55]....
        /*04b8*/ 	.word	0x00003640
        /*04bc*/ 	.word	0x00000000
        /*04c0*/ 	.word	0x00000000
        /*04c4*/ 	.short	0x0101
        /*04c6*/ 	.byte	0xff
	.zero		1


	//   ....[56]....
        /*04c8*/ 	.word	0x000036f0
        /*04cc*/ 	.word	0x000000ff
        /*04d0*/ 	.word	0x00000000
        /*04d4*/ 	.short	0x010a
        /*04d6*/ 	.byte	0x09
	.zero		1


	//   ....[57]....
        /*04d8*/ 	.word	0x00003710
        /*04dc*/ 	.word	0x000000ff
        /*04e0*/ 	.word	0x000000a0
        /*04e4*/ 	.short	0x010a
        /*04e6*/ 	.byte	0x08
	.zero		1


	//   ....[58]....
        /*04e8*/ 	.word	0x000037c0
        /*04ec*/ 	.word	0x000000ff
        /*04f0*/ 	.word	0x00000000
        /*04f4*/ 	.short	0x010a
        /*04f6*/ 	.byte	0x0e
	.zero		1


	//   ....[59]....
        /*04f8*/ 	.word	0x000038f0
        /*04fc*/ 	.word	0x000000ff
        /*0500*/ 	.word	0x00000000
        /*0504*/ 	.short	0x010a
        /*0506*/ 	.byte	0x26
	.zero		1


	//   ....[60]....
        /*0508*/ 	.word	0x00003d30
        /*050c*/ 	.word	0x000000ff
        /*0510*/ 	.word	0x00000000
        /*0514*/ 	.short	0x010a
        /*0516*/ 	.byte	0x05
	.zero		1


	//   ....[61]....
        /*0518*/ 	.word	0x00003dd0
        /*051c*/ 	.word	0x00000000
        /*0520*/ 	.word	0x00000000
        /*0524*/ 	.short	0x010a
        /*0526*/ 	.byte	0xff
	.zero		1


	//   ....[62]....
        /*0528*/ 	.word	0x00003e10
        /*052c*/ 	.word	0x00000000
        /*0530*/ 	.word	0x00000000
        /*0534*/ 	.short	0x010a
        /*0536*/ 	.byte	0xff
	.zero		1


	//   ....[63]....
        /*0538*/ 	.word	0x00003e80
        /*053c*/ 	.word	0x000000ff
        /*0540*/ 	.word	0x00000000
        /*0544*/ 	.short	0x0101
        /*0546*/ 	.byte	0x05
	.zero		1


	//   ....[64]....
        /*0548*/ 	.word	0x00003ec0
        /*054c*/ 	.word	0x000000ff
        /*0550*/ 	.word	0x000000d0
        /*0554*/ 	.short	0x010a
        /*0556*/ 	.byte	0x07
	.zero		1


	//   ....[65]....
        /*0558*/ 	.word	0x00003f10
        /*055c*/ 	.word	0x000000ff
        /*0560*/ 	.word	0x00000000
        /*0564*/ 	.short	0x0101
        /*0566*/ 	.byte	0x05
	.zero		1


	//   ....[66]....
        /*0568*/ 	.word	0x00004340
        /*056c*/ 	.word	0x00000000
        /*0570*/ 	.word	0x00000070
        /*0574*/ 	.short	0x010a
        /*0576*/ 	.byte	0xff
	.zero		1


	//   ....[67]....
        /*0578*/ 	.word	0x00004400
        /*057c*/ 	.word	0x00000000
        /*0580*/ 	.word	0x00000000
        /*0584*/ 	.short	0x0101
        /*0586*/ 	.byte	0xff
	.zero		1


	//   ....[68]....
        /*0588*/ 	.word	0x00004720
        /*058c*/ 	.word	0x000000ff
        /*0590*/ 	.word	0x00000068
        /*0594*/ 	.short	0x010a
        /*0596*/ 	.byte	0x07
	.zero		1


	//   ....[69]....
        /*0598*/ 	.word	0x00004920
        /*059c*/ 	.word	0x000000ff
        /*05a0*/ 	.word	0x00000040
        /*05a4*/ 	.short	0x010a
        /*05a6*/ 	.byte	0x07
	.zero		1


	//   ....[70]....
        /*05a8*/ 	.word	0x00004aa0
        /*05ac*/ 	.word	0x000000ff
        /*05b0*/ 	.word	0x00000020
        /*05b4*/ 	.short	0x010b
        /*05b6*/ 	.byte	0x07
	.zero		1


	//   ....[71]....
        /*05b8*/ 	.word	0x00004ab0
        /*05bc*/ 	.word	0x000000ff
        /*05c0*/ 	.word	0x00000000
        /*05c4*/ 	.short	0x0101
        /*05c6*/ 	.byte	0x15
	.zero		1


	//   ....[72]....
        /*05c8*/ 	.word	0x00004ad0
        /*05cc*/ 	.word	0x000000ff
        /*05d0*/ 	.word	0x00000048
        /*05d4*/ 	.short	0x010a
        /*05d6*/ 	.byte	0x07
	.zero		1


	//   ....[73]....
        /*05d8*/ 	.word	0x00004c10
        /*05dc*/ 	.word	0x000000ff
        /*05e0*/ 	.word	0x00000028
        /*05e4*/ 	.short	0x010b
        /*05e6*/ 	.byte	0x07
	.zero		1


	//   ....[74]....
        /*05e8*/ 	.word	0x00004c20
        /*05ec*/ 	.word	0x000000ff
        /*05f0*/ 	.word	0x00000000
        /*05f4*/ 	.short	0x0101
        /*05f6*/ 	.byte	0x0f
	.zero		1


	//   ....[75]....
        /*05f8*/ 	.word	0x00004c40
        /*05fc*/ 	.word	0x000000ff
        /*0600*/ 	.word	0x00000050
        /*0604*/ 	.short	0x010a
        /*0606*/ 	.byte	0x07
	.zero		1


	//   ....[76]....
        /*0608*/ 	.word	0x00004d90
        /*060c*/ 	.word	0x000000ff
        /*0610*/ 	.word	0x00000030
        /*0614*/ 	.short	0x010b
        /*0616*/ 	.byte	0x07
	.zero		1


	//   ....[77]....
        /*0618*/ 	.word	0x00004da0
        /*061c*/ 	.word	0x000000ff
        /*0620*/ 	.word	0x00000000
        /*0624*/ 	.short	0x0101
        /*0626*/ 	.byte	0x0e
	.zero		1


	//   ....[78]....
        /*0628*/ 	.word	0x00004dc0
        /*062c*/ 	.word	0x000000ff
        /*0630*/ 	.word	0x00000058
        /*0634*/ 	.short	0x010a
        /*0636*/ 	.byte	0x07
	.zero		1


	//   ....[79]....
        /*0638*/ 	.word	0x00004f20
        /*063c*/ 	.word	0x000000ff
        /*0640*/ 	.word	0x00000038
        /*0644*/ 	.short	0x010b
        /*0646*/ 	.byte	0x07
	.zero		1


	//   ....[80]....
        /*0648*/ 	.word	0x00004f30
        /*064c*/ 	.word	0x000000ff
        /*0650*/ 	.word	0x00000000
        /*0654*/ 	.short	0x0101
        /*0656*/ 	.byte	0x0d
	.zero		1


	//   ....[81]....
        /*0658*/ 	.word	0x00004f50
        /*065c*/ 	.word	0x000000ff
        /*0660*/ 	.word	0x00000040
        /*0664*/ 	.short	0x010a
        /*0666*/ 	.byte	0x07
	.zero		1


	//   ....[82]....
        /*0668*/ 	.word	0x000050a0
        /*066c*/ 	.word	0x000000ff
        /*0670*/ 	.word	0x00000020
        /*0674*/ 	.short	0x010b
        /*0676*/ 	.byte	0x07
	.zero		1


	//   ....[83]....
        /*0678*/ 	.word	0x000050b0
        /*067c*/ 	.word	0x000000ff
        /*0680*/ 	.word	0x00000000
        /*0684*/ 	.short	0x0101
        /*0686*/ 	.byte	0x15
	.zero		1


	//   ....[84]....
        /*0688*/ 	.word	0x000050d0
        /*068c*/ 	.word	0x000000ff
        /*0690*/ 	.word	0x00000048
        /*0694*/ 	.short	0x010a
        /*0696*/ 	.byte	0x07
	.zero		1


	//   ....[85]....
        /*0698*/ 	.word	0x00005230
        /*069c*/ 	.word	0x000000ff
        /*06a0*/ 	.word	0x00000028
        /*06a4*/ 	.short	0x010b
        /*06a6*/ 	.byte	0x07
	.zero		1


	//   ....[86]....
        /*06a8*/ 	.word	0x00005240
        /*06ac*/ 	.word	0x000000ff
        /*06b0*/ 	.word	0x00000000
        /*06b4*/ 	.short	0x0101
        /*06b6*/ 	.byte	0x0f
	.zero		1


	//   ....[87]....
        /*06b8*/ 	.word	0x00005250
        /*06bc*/ 	.word	0x000000ff
        /*06c0*/ 	.word	0x00000050
        /*06c4*/ 	.short	0x010a
        /*06c6*/ 	.byte	0x07
	.zero		1


	//   ....[88]....
        /*06c8*/ 	.word	0x000053f0
        /*06cc*/ 	.word	0x000000ff
        /*06d0*/ 	.word	0x00000030
        /*06d4*/ 	.short	0x010b
        /*06d6*/ 	.byte	0x07
	.zero		1


	//   ....[89]....
        /*06d8*/ 	.word	0x00005460
        /*06dc*/ 	.word	0x000000ff
        /*06e0*/ 	.word	0x00000000
        /*06e4*/ 	.short	0x0101
        /*06e6*/ 	.byte	0x0e
	.zero		1


	//   ....[90]....
        /*06e8*/ 	.word	0x00005490
        /*06ec*/ 	.word	0x000000ff
        /*06f0*/ 	.word	0x00000058
        /*06f4*/ 	.short	0x010a
        /*06f6*/ 	.byte	0x07
	.zero		1


	//   ....[91]....
        /*06f8*/ 	.word	0x00005690
        /*06fc*/ 	.word	0x000000ff
        /*0700*/ 	.word	0x00000038
        /*0704*/ 	.short	0x010b
        /*0706*/ 	.byte	0x07
	.zero		1


	//   ....[92]....
        /*0708*/ 	.word	0x000056b0
        /*070c*/ 	.word	0x000000ff
        /*0710*/ 	.word	0x00000000
        /*0714*/ 	.short	0x0101
        /*0716*/ 	.byte	0x0d
	.zero		1


	//   ....[93]....
        /*0718*/ 	.word	0x000056d0
        /*071c*/ 	.word	0x000000ff
        /*0720*/ 	.word	0x00000040
        /*0724*/ 	.short	0x010a
        /*0726*/ 	.byte	0x07
	.zero		1


	//   ....[94]....
        /*0728*/ 	.word	0x000056f0
        /*072c*/ 	.word	0x000000ff
        /*0730*/ 	.word	0x00000048
        /*0734*/ 	.short	0x010a
        /*0736*/ 	.byte	0x07
	.zero		1


	//   ....[95]....
        /*0738*/ 	.word	0x00005710
        /*073c*/ 	.word	0x000000ff
        /*0740*/ 	.word	0x00000050
        /*0744*/ 	.short	0x010a
        /*0746*/ 	.byte	0x07
	.zero		1


	//   ....[96]....
        /*0748*/ 	.word	0x00005760
        /*074c*/ 	.word	0x00000002
        /*0750*/ 	.word	0x00000058
        /*0754*/ 	.short	0x010a
        /*0756*/ 	.byte	0xff
	.zero		1


	//   ....[97]....
        /*0758*/ 	.word	0x00005ab0
        /*075c*/ 	.word	0x00000000
        /*0760*/ 	.word	0x00000070
        /*0764*/ 	.short	0x010a
        /*0766*/ 	.byte	0xff
	.zero		1


	//   ....[98]....
        /*0768*/ 	.word	0x00005bc0
        /*076c*/ 	.word	0x00000000
        /*0770*/ 	.word	0x00000000
        /*0774*/ 	.short	0x0101
        /*0776*/ 	.byte	0xff
	.zero		1


	//   ....[99]....
        /*0778*/ 	.word	0x00006670
        /*077c*/ 	.word	0x000000ff
        /*0780*/ 	.word	0x00000020
        /*0784*/ 	.short	0x010a
        /*0786*/ 	.byte	0x30
	.zero		1


	//   ....[100]....
        /*0788*/ 	.word	0x00006750
        /*078c*/ 	.word	0x00000082
        /*0790*/ 	.word	0x00000090
        /*0794*/ 	.short	0x010a
        /*0796*/ 	.byte	0xff
	.zero		1


	//   ....[101]....
        /*0798*/ 	.word	0x00006900
        /*079c*/ 	.word	0x000000ff
        /*07a0*/ 	.word	0x00000020
        /*07a4*/ 	.short	0x010a
        /*07a6*/ 	.byte	0x30
	.zero		1


	//   ....[102]....
        /*07a8*/ 	.word	0x00006a30
        /*07ac*/ 	.word	0x00000082
        /*07b0*/ 	.word	0x00000090
        /*07b4*/ 	.short	0x010a
        /*07b6*/ 	.byte	0xff
	.zero		1


	//   ....[103]....
        /*07b8*/ 	.word	0x00007640
        /*07bc*/ 	.word	0x00000000
        /*07c0*/ 	.word	0x00000000
        /*07c4*/ 	.short	0x0101
        /*07c6*/ 	.byte	0xff
	.zero		1


	//   ....[104]....
        /*07c8*/ 	.word	0x00007650
        /*07cc*/ 	.word	0x00000003
        /*07d0*/ 	.word	0x00000020
        /*07d4*/ 	.short	0x010a
        /*07d6*/ 	.byte	0xff
	.zero		1


	//   ....[105]....
        /*07d8*/ 	.word	0x00007730
        /*07dc*/ 	.word	0x00000003
        /*07e0*/ 	.word	0x00000020
        /*07e4*/ 	.short	0x010a
        /*07e6*/ 	.byte	0xff
	.zero		1


	//   ....[106]....
        /*07e8*/ 	.word	0x00008460
        /*07ec*/ 	.word	0x00000085
        /*07f0*/ 	.word	0x00000000
        /*07f4*/ 	.short	0x0101
        /*07f6*/ 	.byte	0xff
	.zero		1


	//   ....[107]....
        /*07f8*/ 	.word	0x00008480
        /*07fc*/ 	.word	0x00000086
        /*0800*/ 	.word	0x00000020
        /*0804*/ 	.short	0x010a
        /*0806*/ 	.byte	0xff
	.zero		1


	//   ....[108]....
        /*0808*/ 	.word	0x00008550
        /*080c*/ 	.word	0x00000086
        /*0810*/ 	.word	0x00000020
        /*0814*/ 	.short	0x010a
        /*0816*/ 	.byte	0xff
	.zero		1


	//   ....[109]....
        /*0818*/ 	.word	0x00009280
        /*081c*/ 	.word	0x00000085
        /*0820*/ 	.word	0x00000000
        /*0824*/ 	.short	0x0101
        /*0826*/ 	.byte	0xff
	.zero		1


	//   ....[110]....
        /*0828*/ 	.word	0x000092a0
        /*082c*/ 	.word	0x00000086
        /*0830*/ 	.word	0x00000020
        /*0834*/ 	.short	0x010a
        /*0836*/ 	.byte	0xff
	.zero		1


	//   ....[111]....
        /*0838*/ 	.word	0x00009380
        /*083c*/ 	.word	0x00000086
        /*0840*/ 	.word	0x00000020
        /*0844*/ 	.short	0x010a
        /*0846*/ 	.byte	0xff
	.zero		1


	//   ....[112]....
        /*0848*/ 	.word	0x0000a0d0
        /*084c*/ 	.word	0x00000086
        /*0850*/ 	.word	0x00000000
        /*0854*/ 	.short	0x0101
        /*0856*/ 	.byte	0xff
	.zero		1


	//   ....[113]....
        /*0858*/ 	.word	0x0000a0f0
        /*085c*/ 	.word	0x00000087
        /*0860*/ 	.word	0x00000020
        /*0864*/ 	.short	0x010a
        /*0866*/ 	.byte	0xff
	.zero		1


	//   ....[114]....
        /*0868*/ 	.word	0x0000a1c0
        /*086c*/ 	.word	0x00000087
        /*0870*/ 	.word	0x00000020
        /*0874*/ 	.short	0x010a
        /*0876*/ 	.byte	0xff
	.zero		1


	//   ....[115]....
        /*0878*/ 	.word	0x0000af60
        /*087c*/ 	.word	0x0000003c
        /*0880*/ 	.word	0x00000000
        /*0884*/ 	.short	0x0101
        /*0886*/ 	.byte	0xff
	.zero		1


	//   ....[116]....
        /*0888*/ 	.word	0x0000af80
        /*088c*/ 	.word	0x00000033
        /*0890*/ 	.word	0x00000020
        /*0894*/ 	.short	0x010a
        /*0896*/ 	.byte	0xff
	.zero		1


	//   ....[117]....
        /*0898*/ 	.word	0x0000b050
        /*089c*/ 	.word	0x00000033
        /*08a0*/ 	.word	0x00000020
        /*08a4*/ 	.short	0x010a
        /*08a6*/ 	.byte	0xff
	.zero		1


	//   ....[118]....
        /*08a8*/ 	.word	0x0000bdc0
        /*08ac*/ 	.word	0x00000033
        /*08b0*/ 	.word	0x00000000
        /*08b4*/ 	.short	0x0101
        /*08b6*/ 	.byte	0xff
	.zero		1


	//   ....[119]....
        /*08b8*/ 	.word	0x0000bde0
        /*08bc*/ 	.word	0x00000000
        /*08c0*/ 	.word	0x00000020
        /*08c4*/ 	.short	0x010a
        /*08c6*/ 	.byte	0xff
	.zero		1


	//   ....[120]....
        /*08c8*/ 	.word	0x0000beb0
        /*08cc*/ 	.word	0x00000000
        /*08d0*/ 	.word	0x00000020
        /*08d4*/ 	.short	0x010a
        /*08d6*/ 	.byte	0xff
	.zero		1


	//   ....[121]....
        /*08d8*/ 	.word	0x0000cc20
        /*08dc*/ 	.word	0x00000033
        /*08e0*/ 	.word	0x00000000
        /*08e4*/ 	.short	0x0101
        /*08e6*/ 	.byte	0xff
	.zero		1


	//   ....[122]....
        /*08e8*/ 	.word	0x0000cc40
        /*08ec*/ 	.word	0x00000000
        /*08f0*/ 	.word	0x00000020
        /*08f4*/ 	.short	0x010a
        /*08f6*/ 	.byte	0xff
	.zero		1


	//   ....[123]....
        /*08f8*/ 	.word	0x0000cd10
        /*08fc*/ 	.word	0x00000000
        /*0900*/ 	.word	0x00000020
        /*0904*/ 	.short	0x010a
        /*0906*/ 	.byte	0xff
	.zero		1


	//   ....[124]....
        /*0908*/ 	.word	0x0000d0a0
        /*090c*/ 	.word	0x00000082
        /*0910*/ 	.word	0x00000000
        /*0914*/ 	.short	0x0101
        /*0916*/ 	.byte	0xff
	.zero		1


	//   ....[125]....
        /*0918*/ 	.word	0x0000da80
        /*091c*/ 	.word	0x00000000
        /*0920*/ 	.word	0x00000000
        /*0924*/ 	.short	0x0101
        /*0926*/ 	.byte	0xff
	.zero		1


	//   ....[126]....
        /*0928*/ 	.word	0x0000dcf0
        /*092c*/ 	.word	0x000000ff
        /*0930*/ 	.word	0x00000000
        /*0934*/ 	.short	0x0101
        /*0936*/ 	.byte	0x04
	.zero		1


	//   ....[127]....
        /*0938*/ 	.word	0x0000dd10
        /*093c*/ 	.word	0x00000003
        /*0940*/ 	.word	0x000000c0
        /*0944*/ 	.short	0x010a
        /*0946*/ 	.byte	0xff
	.zero		1


	//   ....[128]....
        /*0948*/ 	.word	0x0000dd70
        /*094c*/ 	.word	0x00000002
        /*0950*/ 	.word	0x00000010
        /*0954*/ 	.short	0x010a
        /*0956*/ 	.byte	0xff
	.zero		1


	//   ....[129]....
        /*0958*/ 	.word	0x0000ddd0
        /*095c*/ 	.word	0x00000002
        /*0960*/ 	.word	0x00000010
        /*0964*/ 	.short	0x010a
        /*0966*/ 	.byte	0xff
	.zero		1


	//   ....[130]....
        /*0968*/ 	.word	0x0000de20
        /*096c*/ 	.word	0x00000002
        /*0970*/ 	.word	0x00000070
        /*0974*/ 	.short	0x010a
        /*0976*/ 	.byte	0xff
	.zero		1


	//   ....[131]....
        /*0978*/ 	.word	0x0000de80
        /*097c*/ 	.word	0x00000000
        /*0980*/ 	.word	0x00000000
        /*0984*/ 	.short	0x010a
        /*0986*/ 	.byte	0xff
	.zero		1


	//   ....[132]....
        /*0988*/ 	.word	0x0000ded0
        /*098c*/ 	.word	0x00000000
        /*0990*/ 	.word	0x000000b0
        /*0994*/ 	.short	0x010a
        /*0996*/ 	.byte	0xff
	.zero		1


	//   ....[133]....
        /*0998*/ 	.word	0x0000df30
        /*099c*/ 	.word	0x00000000
        /*09a0*/ 	.word	0x00000080
        /*09a4*/ 	.short	0x010a
        /*09a6*/ 	.byte	0xff
	.zero		1


	//   ....[134]....
        /*09a8*/ 	.word	0x0000df80
        /*09ac*/ 	.word	0x00000000
        /*09b0*/ 	.word	0x00000070
        /*09b4*/ 	.short	0x010a
        /*09b6*/ 	.byte	0xff
	.zero		1


	//   ....[135]....
        /*09b8*/ 	.word	0x0000dfe0
        /*09bc*/ 	.word	0x00000000
        /*09c0*/ 	.word	0x00000080
        /*09c4*/ 	.short	0x010a
        /*09c6*/ 	.byte	0xff
	.zero		1


	//   ....[136]....
        /*09c8*/ 	.word	0x0000e040
        /*09cc*/ 	.word	0x00000004
        /*09d0*/ 	.word	0x00000008
        /*09d4*/ 	.short	0x010a
        /*09d6*/ 	.byte	0xff
	.zero		1


	//   ....[137]....
        /*09d8*/ 	.word	0x0000e120
        /*09dc*/ 	.word	0x00000002
        /*09e0*/ 	.word	0x00000008
        /*09e4*/ 	.short	0x010a
        /*09e6*/ 	.byte	0xff
	.zero		1


	//   ....[138]....
        /*09e8*/ 	.word	0x0000e170
        /*09ec*/ 	.word	0x00000000
        /*09f0*/ 	.word	0x00000070
        /*09f4*/ 	.short	0x010a
        /*09f6*/ 	.byte	0xff
	.zero		1


	//   ....[139]....
        /*09f8*/ 	.word	0x0000e1d0
        /*09fc*/ 	.word	0x00000000
        /*0a00*/ 	.word	0x000000a0
        /*0a04*/ 	.short	0x010a
        /*0a06*/ 	.byte	0xff
	.zero		1


	//   ....[140]....
        /*0a08*/ 	.word	0x0000e230
        /*0a0c*/ 	.word	0x00000000
        /*0a10*/ 	.word	0x00000000
        /*0a14*/ 	.short	0x010a
        /*0a16*/ 	.byte	0xff
	.zero		1


	//   ....[141]....
        /*0a18*/ 	.word	0x0000e290
        /*0a1c*/ 	.word	0x00000000
        /*0a20*/ 	.word	0x00000000
        /*0a24*/ 	.short	0x010a
        /*0a26*/ 	.byte	0xff
	.zero		1


	//   ....[142]....
        /*0a28*/ 	.word	0x0000e2f0
        /*0a2c*/ 	.word	0x00000000
        /*0a30*/ 	.word	0x000000d0
        /*0a34*/ 	.short	0x010a
        /*0a36*/ 	.byte	0xff
	.zero		1


	//   ....[143]....
        /*0a38*/ 	.word	0x0000e340
        /*0a3c*/ 	.word	0x00000000
        /*0a40*/ 	.word	0x00000070
        /*0a44*/ 	.short	0x010a
        /*0a46*/ 	.byte	0xff
	.zero		1


	//   ....[144]....
        /*0a48*/ 	.word	0x0000e3a0
        /*0a4c*/ 	.word	0x00000000
        /*0a50*/ 	.word	0x00000068
        /*0a54*/ 	.short	0x010a
        /*0a56*/ 	.byte	0xff
	.zero		1


	//   ....[145]....
        /*0a58*/ 	.word	0x0000e400
        /*0a5c*/ 	.word	0x00000003
        /*0a60*/ 	.word	0x00000040
        /*0a64*/ 	.short	0x010a
        /*0a66*/ 	.byte	0xff
	.zero		1


	//   ....[146]....
        /*0a68*/ 	.word	0x0000e460
        /*0a6c*/ 	.word	0x00000003
        /*0a70*/ 	.word	0x00000048
        /*0a74*/ 	.short	0x010a
        /*0a76*/ 	.byte	0xff
	.zero		1


	//   ....[147]....
        /*0a78*/ 	.word	0x0000e4c0
        /*0a7c*/ 	.word	0x00000003
        /*0a80*/ 	.word	0x00000050
        /*0a84*/ 	.short	0x010a
        /*0a86*/ 	.byte	0xff
	.zero		1


	//   ....[148]....
        /*0a88*/ 	.word	0x0000e520
        /*0a8c*/ 	.word	0x00000003
        /*0a90*/ 	.word	0x00000058
        /*0a94*/ 	.short	0x010a
        /*0a96*/ 	.byte	0xff
	.zero		1


	//   ....[149]....
        /*0a98*/ 	.word	0x0000e580
        /*0a9c*/ 	.word	0x00000003
        /*0aa0*/ 	.word	0x00000040
        /*0aa4*/ 	.short	0x010a
        /*0aa6*/ 	.byte	0xff
	.zero		1


	//   ....[150]....
        /*0aa8*/ 	.word	0x0000e5e0
        /*0aac*/ 	.word	0x00000003
        /*0ab0*/ 	.word	0x00000048
        /*0ab4*/ 	.short	0x010a
        /*0ab6*/ 	.byte	0xff
	.zero		1


	//   ....[151]....
        /*0ab8*/ 	.word	0x0000e640
        /*0abc*/ 	.word	0x00000003
        /*0ac0*/ 	.word	0x00000050
        /*0ac4*/ 	.short	0x010a
        /*0ac6*/ 	.byte	0xff
	.zero		1


	//   ....[152]....
        /*0ac8*/ 	.word	0x0000e6a0
        /*0acc*/ 	.word	0x00000003
        /*0ad0*/ 	.word	0x00000058
        /*0ad4*/ 	.short	0x010a
        /*0ad6*/ 	.byte	0xff
	.zero		1


	//   ....[153]....
        /*0ad8*/ 	.word	0x0000e700
        /*0adc*/ 	.word	0x00000003
        /*0ae0*/ 	.word	0x00000040
        /*0ae4*/ 	.short	0x010a
        /*0ae6*/ 	.byte	0xff
	.zero		1


	//   ....[154]....
        /*0ae8*/ 	.word	0x0000e760
        /*0aec*/ 	.word	0x00000003
        /*0af0*/ 	.word	0x00000048
        /*0af4*/ 	.short	0x010a
        /*0af6*/ 	.byte	0xff
	.zero		1


	//   ....[155]....
        /*0af8*/ 	.word	0x0000e7c0
        /*0afc*/ 	.word	0x00000003
        /*0b00*/ 	.word	0x00000050
        /*0b04*/ 	.short	0x010a
        /*0b06*/ 	.byte	0xff
	.zero		1


	//   ....[156]....
        /*0b08*/ 	.word	0x0000e810
        /*0b0c*/ 	.word	0x00000000
        /*0b10*/ 	.word	0x00000070
        /*0b14*/ 	.short	0x010a
        /*0b16*/ 	.byte	0xff
	.zero		1


	//   ....[157]....
        /*0b18*/ 	.word	0x0000e870
        /*0b1c*/ 	.word	0x00000000
        /*0b20*/ 	.word	0x00000020
        /*0b24*/ 	.short	0x010a
        /*0b26*/ 	.byte	0xff
	.zero		1


	//   ....[158]....
        /*0b28*/ 	.word	0x0000e8c0
        /*0b2c*/ 	.word	0x00000082
        /*0b30*/ 	.word	0x00000090
        /*0b34*/ 	.short	0x010a
        /*0b36*/ 	.byte	0xff
	.zero		1


	//   ....[159]....
        /*0b38*/ 	.word	0x0000e910
        /*0b3c*/ 	.word	0x00000003
        /*0b40*/ 	.word	0x00000020
        /*0b44*/ 	.short	0x010a
        /*0b46*/ 	.byte	0xff
	.zero		1


	//   ....[160]....
        /*0b48*/ 	.word	0x0000e960
        /*0b4c*/ 	.word	0x00000086
        /*0b50*/ 	.word	0x00000020
        /*0b54*/ 	.short	0x010a
        /*0b56*/ 	.byte	0xff
	.zero		1


	//   ....[161]....
        /*0b58*/ 	.word	0x0000e9b0
        /*0b5c*/ 	.word	0x00000086
        /*0b60*/ 	.word	0x00000020
        /*0b64*/ 	.short	0x010a
        /*0b66*/ 	.byte	0xff
	.zero		1


	//   ....[162]....
        /*0b68*/ 	.word	0x0000ea00
        /*0b6c*/ 	.word	0x00000087
        /*0b70*/ 	.word	0x00000020
        /*0b74*/ 	.short	0x010a
        /*0b76*/ 	.byte	0xff
	.zero		1


	//   ....[163]....
        /*0b78*/ 	.word	0x0000ea50
        /*0b7c*/ 	.word	0x00000033
        /*0b80*/ 	.word	0x00000020
        /*0b84*/ 	.short	0x010a
        /*0b86*/ 	.byte	0xff
	.zero		1


	//   ....[164]....
        /*0b88*/ 	.word	0x0000eaa0
        /*0b8c*/ 	.word	0x00000000
        /*0b90*/ 	.word	0x00000020
        /*0b94*/ 	.short	0x010a
        /*0b96*/ 	.byte	0xff
	.zero		1


	//   ....[165]....
        /*0b98*/ 	.word	0x0000eaf0
        /*0b9c*/ 	.word	0x00000000
        /*0ba0*/ 	.word	0x00000020
        /*0ba4*/ 	.short	0x010a
        /*0ba6*/ 	.byte	0xff
	.zero		1


	//----- nvinfo : EIATTR_NUM_MBARRIERS
	.align		4
.L_47:
        /*0ba8*/ 	.byte	0x03, 0x38
        /*0baa*/ 	.short	0x001b


	//----- nvinfo : EIATTR_EXIT_INSTR_OFFSETS
	.align		4
        /*0bac*/ 	.byte	0x04, 0x1c
        /*0bae*/ 	.short	(.L_49 - .L_48)


	//   ....[0]....
.L_48:
        /*0bb0*/ 	.word	0x000027c0


	//   ....[1]....
        /*0bb4*/ 	.word	0x00002cc0


	//   ....[2]....
        /*0bb8*/ 	.word	0x00002d20


	//   ....[3]....
        /*0bbc*/ 	.word	0x00004140


	//   ....[4]....
        /*0bc0*/ 	.word	0x00005790


	//   ....[5]....
        /*0bc4*/ 	.word	0x000057d0


	//   ....[6]....
        /*0bc8*/ 	.word	0x0000dbe0


	//   ....[7]....
        /*0bcc*/ 	.word	0x0000dc60


	//   ....[8]....
        /*0bd0*/ 	.word	0x0000dc90


	//   ....[9]....
        /*0bd4*/ 	.word	0x0000dd00


	//----- nvinfo : EIATTR_MAX_THREADS
	.align		4
.L_49:
        /*0bd8*/ 	.byte	0x04, 0x05
        /*0bda*/ 	.short	(.L_51 - .L_50)
.L_50:
        /*0bdc*/ 	.word	0x00000100
        /*0be0*/ 	.word	0x00000001
        /*0be4*/ 	.word	0x00000001


	//----- nvinfo : EIATTR_CRS_STACK_SIZE
	.align		4
.L_51:
        /*0be8*/ 	.byte	0x04, 0x1e
        /*0bea*/ 	.short	(.L_53 - .L_52)
.L_52:
        /*0bec*/ 	.word	0x00000000


	//----- nvinfo : EIATTR_CBANK_PARAM_SIZE
	.align		4
.L_53:
        /*0bf0*/ 	.byte	0x03, 0x19
        /*0bf2*/ 	.short	0x0800


	//----- nvinfo : EIATTR_PARAM_CBANK
	.align		4
        /*0bf4*/ 	.byte	0x04, 0x0a
        /*0bf6*/ 	.short	(.L_55 - .L_54)
	.align		4
.L_54:
        /*0bf8*/ 	.word	index@(.nv.constant0._ZN7cutlass13device_kernelINS_4gemm6kernel13GemmUniversalIN4cute5tupleIJiiiiEEENS1_10collective13CollectiveMmaINS1_35MainloopSm100TmaUmmaWarpSpecializedILi2ELi2ELi2ENS5_IJNS4_1CILi2EEENSA_ILi1EEESC_EEEEENS5_IJNSA_ILi256EEESF_NSA_ILi64EEEEEENS_10tfloat32_tENS5_IJlSC_lEEESI_SJ_NS4_8TiledMMAINS4_8MMA_AtomIJNS4_23SM100_MMA_TF32_2x1SM_SSISI_SI_fLi256ELi256ELNS4_4UMMA5MajorE0ELSO_0ELNSN_7ScaleInE0ELSP_0EEEEEENS4_6LayoutINS5_IJSC_SC_SC_EEENS5_IJNSA_ILi0EEESU_SU_EEEEENS5_IJNS4_10UnderscoreESX_SX_EEEEENS4_18SM100_TMA_2SM_LOADENS4_14ComposedLayoutINS4_7SwizzleILi3ELi4ELi3EEENS4_18smem_ptr_flag_bitsILi32EEENSS_INS5_IJNSA_ILi8EEENSA_ILi32EEEEEENS5_IJS17_SC_EEEEEEEvNS4_8identityES10_S1B_vS1C_EENS_8epilogue10collective18CollectiveEpilogueINS1E_23Sm100TmaWarpSpecializedILi4ELi2ELi32ELb1ELb0EEEJNS5_IJNSA_ILi128EEESF_SG_EEENS5_IJNSS_IS1J_SC_EENSS_IS17_SC_EEEEESI_SJ_SI_SJ_NS1E_6fusion15FusionCallbacksIS1I_NS1O_17LinearCombinationISI_fSI_fLNS_15FloatRoundStyleE2EEES1K_S1N_JEEENS4_5SM1004TMEM4LOAD26SM100_TMEM_LOAD_32dp32b32xENS4_13SM90_TMA_LOADES1B_NS4_39AutoVectorizingCopyWithAssumedAlignmentILi128EEENS4_14SM90_TMA_STOREES1B_S20_S20_EEEvvEEEEvNT_6ParamsE)
        /*0bfc*/ 	.short	0x0380
        /*0bfe*/ 	.short	0x0800


	//----- nvinfo : EIATTR_SW_WAR
	.align		4
.L_55:
        /*0c00*/ 	.byte	0x04, 0x36
        /*0c02*/ 	.short	(.L_57 - .L_56)
.L_56:
        /*0c04*/ 	.word	0x00000008
.L_57:


//--------------------- .nv.callgraph             --------------------------
	.section	.nv.callgraph,"",@"SHT_CUDA_CALLGRAPH"
	.align	4
	.sectionentsize	8
	.align		4
        /*0000*/ 	.word	0x00000000
	.align		4
        /*0004*/ 	.word	0xffffffff
	.align		4
        /*0008*/ 	.word	index@(_ZN7cutlass13device_kernelINS_4gemm6kernel13GemmUniversalIN4cute5tupleIJiiiiEEENS1_10collective13CollectiveMmaINS1_35MainloopSm100TmaUmmaWarpSpecializedILi2ELi2ELi2ENS5_IJNS4_1CILi2EEENSA_ILi1EEESC_EEEEENS5_IJNSA_ILi256EEESF_NSA_ILi64EEEEEENS_10tfloat32_tENS5_IJlSC_lEEESI_SJ_NS4_8TiledMMAINS4_8MMA_AtomIJNS4_23SM100_MMA_TF32_2x1SM_SSISI_SI_fLi256ELi256ELNS4_4UMMA5MajorE0ELSO_0ELNSN_7ScaleInE0ELSP_0EEEEEENS4_6LayoutINS5_IJSC_SC_SC_EEENS5_IJNSA_ILi0EEESU_SU_EEEEENS5_IJNS4_10UnderscoreESX_SX_EEEEENS4_18SM100_TMA_2SM_LOADENS4_14ComposedLayoutINS4_7SwizzleILi3ELi4ELi3EEENS4_18smem_ptr_flag_bitsILi32EEENSS_INS5_IJNSA_ILi8EEENSA_ILi32EEEEEENS5_IJS17_SC_EEEEEEEvNS4_8identityES10_S1B_vS1C_EENS_8epilogue10collective18CollectiveEpilogueINS1E_23Sm100TmaWarpSpecializedILi4ELi2ELi32ELb1ELb0EEEJNS5_IJNSA_ILi128EEESF_SG_EEENS5_IJNSS_IS1J_SC_EENSS_IS17_SC_EEEEESI_SJ_SI_SJ_NS1E_6fusion15FusionCallbacksIS1I_NS1O_17LinearCombinationISI_fSI_fLNS_15FloatRoundStyleE2EEES1K_S1N_JEEENS4_5SM1004TMEM4LOAD26SM100_TMEM_LOAD_32dp32b32xENS4_13SM90_TMA_LOADES1B_NS4_39AutoVectorizingCopyWithAssumedAlignmentILi128EEENS4_14SM90_TMA_STOREES1B_S20_S20_EEEvvEEEEvNT_6ParamsE)
	.align		4
        /*000c*/ 	.word	index@(__assertfail)
	.align		4
        /*0010*/ 	.word	0x00000000
	.align		4
        /*0014*/ 	.word	0xfffffffe
	.align		4
        /*0018*/ 	.word	0x00000000
	.align		4
        /*001c*/ 	.word	0xfffffffd
	.align		4
        /*0020*/ 	.word	0x00000000
	.align		4
        /*0024*/ 	.word	0xfffffffc


//--------------------- .nv.constant4             --------------------------
	.section	.nv.constant4,"a",@progbits
	.align	8
	.align		8
.nv.constant4:
        /*0000*/ 	.dword	__assertfail
	.align		8
        /*0008*/ 	.dword	__unnamed_1
	.align		8
        /*0010*/ 	.dword	__unnamed_2
	.align		8
        /*0018*/ 	.dword	_ZN39_INTERNAL_b73fd61b_4_k_cu_2e8b5f2a_99994cuda3std3__45__cpo5beginE
	.align		8
        /*0020*/ 	.dword	_ZN39_INTERNAL_b73fd61b_4_k_cu_2e8b5f2a_99994cuda3std3__45__cpo3endE
	.align		8
        /*0028*/ 	.dword	_ZN39_INTERNAL_b73fd61b_4_k_cu_2e8b5f2a_99994cuda3std3__45__cpo6cbeginE
	.align		8
        /*0030*/ 	.dword	_ZN39_INTERNAL_b73fd61b_4_k_cu_2e8b5f2a_99994cuda3std3__45__cpo4cendE
	.align		8
        /*0038*/ 	.dword	_ZN39_INTERNAL_b73fd61b_4_k_cu_2e8b5f2a_99994cuda3std3__441_GLOBAL__N__b73fd61b_4_k_cu_2e8b5f2a_99996ignoreE
	.align		8
        /*0040*/ 	.dword	_ZN39_INTERNAL_b73fd61b_4_k_cu_2e8b5f2a_99994cuda3std3__419piecewise_constructE
	.align		8
        /*0048*/ 	.dword	_ZN39_INTERNAL_b73fd61b_4_k_cu_2e8b5f2a_99994cuda3std3__48in_placeE
	.align		8
        /*0050*/ 	.dword	_ZN39_INTERNAL_b73fd61b_4_k_cu_2e8b5f2a_99994cuda3std6ranges3__45__cpo4swapE
	.align		8
        /*0058*/ 	.dword	_ZN39_INTERNAL_b73fd61b_4_k_cu_2e8b5f2a_99994cuda3std6ranges3__45__cpo9iter_moveE
	.align		8
        /*0060*/ 	.dword	_ZN39_INTERNAL_b73fd61b_4_k_cu_2e8b5f2a_99994cute7productE
	.align		8
        /*0068*/ 	.dword	_ZN39_INTERNAL_b73fd61b_4_k_cu_2e8b5f2a_99994cute1_E
	.align		8
        /*0070*/ 	.dword	$str$25
	.align		8
        /*0078*/ 	.dword	$str$26
	.align		8
        /*0080*/ 	.dword	$str$27
	.align		8
        /*0088*/ 	.dword	$str$28


//--------------------- .text._ZN7cutlass13device_kernelINS_4gemm6kernel13GemmUniversalIN4cute5tupleIJiiiiEEENS1_10collective13CollectiveMmaINS1_35MainloopSm100TmaUmmaWarpSpecializedILi2ELi2ELi2ENS5_IJNS4_1CILi2EEENSA_ILi1EEESC_EEEEENS5_IJNSA_ILi256EEESF_NSA_ILi64EEEEEENS_10tfloat32_tENS5_IJlSC_lEEESI_SJ_NS4_8TiledMMAINS4_8MMA_AtomIJNS4_23SM100_MMA_TF32_2x1SM_SSISI_SI_fLi256ELi256ELNS4_4UMMA5MajorE0ELSO_0ELNSN_7ScaleInE0ELSP_0EEEEEENS4_6LayoutINS5_IJSC_SC_SC_EEENS5_IJNSA_ILi0EEESU_SU_EEEEENS5_IJNS4_10UnderscoreESX_SX_EEEEENS4_18SM100_TMA_2SM_LOADENS4_14ComposedLayoutINS4_7SwizzleILi3ELi4ELi3EEENS4_18smem_ptr_flag_bitsILi32EEENSS_INS5_IJNSA_ILi8EEENSA_ILi32EEEEEENS5_IJS17_SC_EEEEEEEvNS4_8identityES10_S1B_vS1C_EENS_8epilogue10collective18CollectiveEpilogueINS1E_23Sm100TmaWarpSpecializedILi4ELi2ELi32ELb1ELb0EEEJNS5_IJNSA_ILi128EEESF_SG_EEENS5_IJNSS_IS1J_SC_EENSS_IS17_SC_EEEEESI_SJ_SI_SJ_NS1E_6fusion15FusionCallbacksIS1I_NS1O_17LinearCombinationISI_fSI_fLNS_15FloatRoundStyleE2EEES1K_S1N_JEEENS4_5SM1004TMEM4LOAD26SM100_TMEM_LOAD_32dp32b32xENS4_13SM90_TMA_LOADES1B_NS4_39AutoVectorizingCopyWithAssumedAlignmentILi128EEENS4_14SM90_TMA_STOREES1B_S20_S20_EEEvvEEEEvNT_6ParamsE --------------------------
	.section	.text._ZN7cutlass13device_kernelINS_4gemm6kernel13GemmUniversalIN4cute5tupleIJiiiiEEENS1_10collective13CollectiveMmaINS1_35MainloopSm100TmaUmmaWarpSpecializedILi2ELi2ELi2ENS5_IJNS4_1CILi2EEENSA_ILi1EEESC_EEEEENS5_IJNSA_ILi256EEESF_NSA_ILi64EEEEEENS_10tfloat32_tENS5_IJlSC_lEEESI_SJ_NS4_8TiledMMAINS4_8MMA_AtomIJNS4_23SM100_MMA_TF32_2x1SM_SSISI_SI_fLi256ELi256ELNS4_4UMMA5MajorE0ELSO_0ELNSN_7ScaleInE0ELSP_0EEEEEENS4_6LayoutINS5_IJSC_SC_SC_EEENS5_IJNSA_ILi0EEESU_SU_EEEEENS5_IJNS4_10UnderscoreESX_SX_EEEEENS4_18SM100_TMA_2SM_LOADENS4_14ComposedLayoutINS4_7SwizzleILi3ELi4ELi3EEENS4_18smem_ptr_flag_bitsILi32EEENSS_INS5_IJNSA_ILi8EEENSA_ILi32EEEEEENS5_IJS17_SC_EEEEEEEvNS4_8identityES10_S1B_vS1C_EENS_8epilogue10collective18CollectiveEpilogueINS1E_23Sm100TmaWarpSpecializedILi4ELi2ELi32ELb1ELb0EEEJNS5_IJNSA_ILi128EEESF_SG_EEENS5_IJNSS_IS1J_SC_EENSS_IS17_SC_EEEEESI_SJ_SI_SJ_NS1E_6fusion15FusionCallbacksIS1I_NS1O_17LinearCombinationISI_fSI_fLNS_15FloatRoundStyleE2EEES1K_S1N_JEEENS4_5SM1004TMEM4LOAD26SM100_TMEM_LOAD_32dp32b32xENS4_13SM90_TMA_LOADES1B_NS4_39AutoVectorizingCopyWithAssumedAlignmentILi128EEENS4_14SM90_TMA_STOREES1B_S20_S20_EEEvvEEEEvNT_6ParamsE,"ax",@progbits
	.align	128
.text._ZN7cutlass13device_kernelINS_4gemm6kernel13GemmUniversalIN4cute5tupleIJiiiiEEENS1_10collective13CollectiveMmaINS1_35MainloopSm100TmaUmmaWarpSpecializedILi2ELi2ELi2ENS5_IJNS4_1CILi2EEENSA_ILi1EEESC_EEEEENS5_IJNSA_ILi256EEESF_NSA_ILi64EEEEEENS_10tfloat32_tENS5_IJlSC_lEEESI_SJ_NS4_8TiledMMAINS4_8MMA_AtomIJNS4_23SM100_MMA_TF32_2x1SM_SSISI_SI_fLi256ELi256ELNS4_4UMMA5MajorE0ELSO_0ELNSN_7ScaleInE0ELSP_0EEEEEENS4_6LayoutINS5_IJSC_SC_SC_EEENS5_IJNSA_ILi0EEESU_SU_EEEEENS5_IJNS4_10UnderscoreESX_SX_EEEEENS4_18SM100_TMA_2SM_LOADENS4_14ComposedLayoutINS4_7SwizzleILi3ELi4ELi3EEENS4_18smem_ptr_flag_bitsILi32EEENSS_INS5_IJNSA_ILi8EEENSA_ILi32EEEEEENS5_IJS17_SC_EEEEEEEvNS4_8identityES10_S1B_vS1C_EENS_8epilogue10collective18CollectiveEpilogueINS1E_23Sm100TmaWarpSpecializedILi4ELi2ELi32ELb1ELb0EEEJNS5_IJNSA_ILi128EEESF_SG_EEENS5_IJNSS_IS1J_SC_EENSS_IS17_SC_EEEEESI_SJ_SI_SJ_NS1E_6fusion15FusionCallbacksIS1I_NS1O_17LinearCombinationISI_fSI_fLNS_15FloatRoundStyleE2EEES1K_S1N_JEEENS4_5SM1004TMEM4LOAD26SM100_TMEM_LOAD_32dp32b32xENS4_13SM90_TMA_LOADES1B_NS4_39AutoVectorizingCopyWithAssumedAlignmentILi128EEENS4_14SM90_TMA_STOREES1B_S20_S20_EEEvvEEEEvNT_6ParamsE:
        .type           _ZN7cutlass13device_kernelINS_4gemm6kernel13GemmUniversalIN4cute5tupleIJiiiiEEENS1_10collective13CollectiveMmaINS1_35MainloopSm100TmaUmmaWarpSpecializedILi2ELi2ELi2ENS5_IJNS4_1CILi2EEENSA_ILi1EEESC_EEEEENS5_IJNSA_ILi256EEESF_NSA_ILi64EEEEEENS_10tfloat32_tENS5_IJlSC_lEEESI_SJ_NS4_8TiledMMAINS4_8MMA_AtomIJNS4_23SM100_MMA_TF32_2x1SM_SSISI_SI_fLi256ELi256ELNS4_4UMMA5MajorE0ELSO_0ELNSN_7ScaleInE0ELSP_0EEEEEENS4_6LayoutINS5_IJSC_SC_SC_EEENS5_IJNSA_ILi0EEESU_SU_EEEEENS5_IJNS4_10UnderscoreESX_SX_EEEEENS4_18SM100_TMA_2SM_LOADENS4_14ComposedLayoutINS4_7SwizzleILi3ELi4ELi3EEENS4_18smem_ptr_flag_bitsILi32EEENSS_INS5_IJNSA_ILi8EEENSA_ILi32EEEEEENS5_IJS17_SC_EEEEEEEvNS4_8identityES10_S1B_vS1C_EENS_8epilogue10collective18CollectiveEpilogueINS1E_23Sm100TmaWarpSpecializedILi4ELi2ELi32ELb1ELb0EEEJNS5_IJNSA_ILi128EEESF_SG_EEENS5_IJNSS_IS1J_SC_EENSS_IS17_SC_EEEEESI_SJ_SI_SJ_NS1E_6fusion15FusionCallbacksIS1I_NS1O_17LinearCombinationISI_fSI_fLNS_15FloatRoundStyleE2EEES1K_S1N_JEEENS4_5SM1004TMEM4LOAD26SM100_TMEM_LOAD_32dp32b32xENS4_13SM90_TMA_LOADES1B_NS4_39AutoVectorizingCopyWithAssumedAlignmentILi128EEENS4_14SM90_TMA_STOREES1B_S20_S20_EEEvvEEEEvNT_6ParamsE,@function
        .size           _ZN7cutlass13device_kernelINS_4gemm6kernel13GemmUniversalIN4cute5tupleIJiiiiEEENS1_10collective13CollectiveMmaINS1_35MainloopSm100TmaUmmaWarpSpecializedILi2ELi2ELi2ENS5_IJNS4_1CILi2EEENSA_ILi1EEESC_EEEEENS5_IJNSA_ILi256EEESF_NSA_ILi64EEEEEENS_10tfloat32_tENS5_IJlSC_lEEESI_SJ_NS4_8TiledMMAINS4_8MMA_AtomIJNS4_23SM100_MMA_TF32_2x1SM_SSISI_SI_fLi256ELi256ELNS4_4UMMA5MajorE0ELSO_0ELNSN_7ScaleInE0ELSP_0EEEEEENS4_6LayoutINS5_IJSC_SC_SC_EEENS5_IJNSA_ILi0EEESU_SU_EEEEENS5_IJNS4_10UnderscoreESX_SX_EEEEENS4_18SM100_TMA_2SM_LOADENS4_14ComposedLayoutINS4_7SwizzleILi3ELi4ELi3EEENS4_18smem_ptr_flag_bitsILi32EEENSS_INS5_IJNSA_ILi8EEENSA_ILi32EEEEEENS5_IJS17_SC_EEEEEEEvNS4_8identityES10_S1B_vS1C_EENS_8epilogue10collective18CollectiveEpilogueINS1E_23Sm100TmaWarpSpecializedILi4ELi2ELi32ELb1ELb0EEEJNS5_IJNSA_ILi128EEESF_SG_EEENS5_IJNSS_IS1J_SC_EENSS_IS17_SC_EEEEESI_SJ_SI_SJ_NS1E_6fusion15FusionCallbacksIS1I_NS1O_17LinearCombinationISI_fSI_fLNS_15FloatRoundStyleE2EEES1K_S1N_JEEENS4_5SM1004TMEM4LOAD26SM100_TMEM_LOAD_32dp32b32xENS4_13SM90_TMA_LOADES1B_NS4_39AutoVectorizingCopyWithAssumedAlignmentILi128EEENS4_14SM90_TMA_STOREES1B_S20_S20_EEEvvEEEEvNT_6ParamsE,(.L_x_229 - _ZN7cutlass13device_kernelINS_4gemm6kernel13GemmUniversalIN4cute5tupleIJiiiiEEENS1_10collective13CollectiveMmaINS1_35MainloopSm100TmaUmmaWarpSpecializedILi2ELi2ELi2ENS5_IJNS4_1CILi2EEENSA_ILi1EEESC_EEEEENS5_IJNSA_ILi256EEESF_NSA_ILi64EEEEEENS_10tfloat32_tENS5_IJlSC_lEEESI_SJ_NS4_8TiledMMAINS4_8MMA_AtomIJNS4_23SM100_MMA_TF32_2x1SM_SSISI_SI_fLi256ELi256ELNS4_4UMMA5MajorE0ELSO_0ELNSN_7ScaleInE0ELSP_0EEEEEENS4_6LayoutINS5_IJSC_SC_SC_EEENS5_IJNSA_ILi0EEESU_SU_EEEEENS5_IJNS4_10UnderscoreESX_SX_EEEEENS4_18SM100_TMA_2SM_LOADENS4_14ComposedLayoutINS4_7SwizzleILi3ELi4ELi3EEENS4_18smem_ptr_flag_bitsILi32EEENSS_INS5_IJNSA_ILi8EEENSA_ILi32EEEEEENS5_IJS17_SC_EEEEEEEvNS4_8identityES10_S1B_vS1C_EENS_8epilogue10collective18CollectiveEpilogueINS1E_23Sm100TmaWarpSpecializedILi4ELi2ELi32ELb1ELb0EEEJNS5_IJNSA_ILi128EEESF_SG_EEENS5_IJNSS_IS1J_SC_EENSS_IS17_SC_EEEEESI_SJ_SI_SJ_NS1E_6fusion15FusionCallbacksIS1I_NS1O_17LinearCombinationISI_fSI_fLNS_15FloatRoundStyleE2EEES1K_S1N_JEEENS4_5SM1004TMEM4LOAD26SM100_TMEM_LOAD_32dp32b32xENS4_13SM90_TMA_LOADES1B_NS4_39AutoVectorizingCopyWithAssumedAlignmentILi128EEENS4_14SM90_TMA_STOREES1B_S20_S20_EEEvvEEEEvNT_6ParamsE)
        .other          _ZN7cutlass13device_kernelINS_4gemm6kernel13GemmUniversalIN4cute5tupleIJiiiiEEENS1_10collective13CollectiveMmaINS1_35MainloopSm100TmaUmmaWarpSpecializedILi2ELi2ELi2ENS5_IJNS4_1CILi2EEENSA_ILi1EEESC_EEEEENS5_IJNSA_ILi256EEESF_NSA_ILi64EEEEEENS_10tfloat32_tENS5_IJlSC_lEEESI_SJ_NS4_8TiledMMAINS4_8MMA_AtomIJNS4_23SM100_MMA_TF32_2x1SM_SSISI_SI_fLi256ELi256ELNS4_4UMMA5MajorE0ELSO_0ELNSN_7ScaleInE0ELSP_0EEEEEENS4_6LayoutINS5_IJSC_SC_SC_EEENS5_IJNSA_ILi0EEESU_SU_EEEEENS5_IJNS4_10UnderscoreESX_SX_EEEEENS4_18SM100_TMA_2SM_LOADENS4_14ComposedLayoutINS4_7SwizzleILi3ELi4ELi3EEENS4_18smem_ptr_flag_bitsILi32EEENSS_INS5_IJNSA_ILi8EEENSA_ILi32EEEEEENS5_IJS17_SC_EEEEEEEvNS4_8identityES10_S1B_vS1C_EENS_8epilogue10collective18CollectiveEpilogueINS1E_23Sm100TmaWarpSpecializedILi4ELi2ELi32ELb1ELb0EEEJNS5_IJNSA_ILi128EEESF_SG_EEENS5_IJNSS_IS1J_SC_EENSS_IS17_SC_EEEEESI_SJ_SI_SJ_NS1E_6fusion15FusionCallbacksIS1I_NS1O_17LinearCombinationISI_fSI_fLNS_15FloatRoundStyleE2EEES1K_S1N_JEEENS4_5SM1004TMEM4LOAD26SM100_TMEM_LOAD_32dp32b32xENS4_13SM90_TMA_LOADES1B_NS4_39AutoVectorizingCopyWithAssumedAlignmentILi128EEENS4_14SM90_TMA_STOREES1B_S20_S20_EEEvvEEEEvNT_6ParamsE,@"STO_CUDA_ENTRY STV_DEFAULT"
_ZN7cutlass13device_kernelINS_4gemm6kernel13GemmUniversalIN4cute5tupleIJiiiiEEENS1_10collective13CollectiveMmaINS1_35MainloopSm100TmaUmmaWarpSpecializedILi2ELi2ELi2ENS5_IJNS4_1CILi2EEENSA_ILi1EEESC_EEEEENS5_IJNSA_ILi256EEESF_NSA_ILi64EEEEEENS_10tfloat32_tENS5_IJlSC_lEEESI_SJ_NS4_8TiledMMAINS4_8MMA_AtomIJNS4_23SM100_MMA_TF32_2x1SM_SSISI_SI_fLi256ELi256ELNS4_4UMMA5MajorE0ELSO_0ELNSN_7ScaleInE0ELSP_0EEEEEENS4_6LayoutINS5_IJSC_SC_SC_EEENS5_IJNSA_ILi0EEESU_SU_EEEEENS5_IJNS4_10UnderscoreESX_SX_EEEEENS4_18SM100_TMA_2SM_LOADENS4_14ComposedLayoutINS4_7SwizzleILi3ELi4ELi3EEENS4_18smem_ptr_flag_bitsILi32EEENSS_INS5_IJNSA_ILi8EEENSA_ILi32EEEEEENS5_IJS17_SC_EEEEEEEvNS4_8identityES10_S1B_vS1C_EENS_8epilogue10collective18CollectiveEpilogueINS1E_23Sm100TmaWarpSpecializedILi4ELi2ELi32ELb1ELb0EEEJNS5_IJNSA_ILi128EEESF_SG_EEENS5_IJNSS_IS1J_SC_EENSS_IS17_SC_EEEEESI_SJ_SI_SJ_NS1E_6fusion15FusionCallbacksIS1I_NS1O_17LinearCombinationISI_fSI_fLNS_15FloatRoundStyleE2EEES1K_S1N_JEEENS4_5SM1004TMEM4LOAD26SM100_TMEM_LOAD_32dp32b32xENS4_13SM90_TMA_LOADES1B_NS4_39AutoVectorizingCopyWithAssumedAlignmentILi128EEENS4_14SM90_TMA_STOREES1B_S20_S20_EEEvvEEEEvNT_6ParamsE:
[----:B------:R-:W1:Y:S01]  /*0000*/  LDC R1, c[0x0][0x37c] ;  /* 0x0000df00ff017b82 */ /* 0x000e620000000800 */
[----:B------:R-:W2:Y:S01]  /*0010*/  S2R R117, SR_TID.X ;  /* 0x0000000000757919 */ /* 0x000ea20000002100 */
[----:B------:R-:W3:Y:S06]  /*0020*/  LDCU.64 UR6, c[0x0][0x890] ;  /* 0x00011200ff0677ac */ /* 0x000eec0008000a00 */
[----:B------:R-:W4:Y:S01]  /*0030*/  S2UR UR37, SR_CgaCtaId ;  /* 0x00000000002579c3 */ /* 0x000f220000008800 */
[----:B------:R-:W-:Y:S02]  /*0040*/  PRMT R103, RZ, 0x7610, R103 ;  /* 0x00007610ff677816 */ /* 0x000fe40000000067 */
[----:B------:R-:W-:Y:S01]  /*0050*/  ELECT P1, URZ, PT ;  /* 0x0000000000ff782f */ /* 0x000fe20003820000 */
[----:B------:R-:W1:Y:S01]  /*0060*/  LDCU.64 UR46, c[0x0][0x358] ;  /* 0x00006b00ff2e77ac */ /* 0x000e620008000a00 */
[----:B---3--:R-:W-:-:S04]  /*0070*/  UISETP.NE.U32.AND UP0, UPT, UR6, URZ, UPT ;  /* 0x000000ff0600728c */ /* 0x008fc8000bf05070 */
[----:B------:R-:W-:Y:S02]  /*0080*/  UISETP.NE.AND.EX UP0, UPT, UR7, URZ, UPT, UP0 ;  /* 0x000000ff0700728c */ /* 0x000fe4000bf05300 */
[----:B----4-:R-:W-:Y:S02]  /*0090*/  ULOP3.LUT UR5, UR37, 0x1, URZ, 0xc0, !UPT ;  /* 0x0000000125057892 */ /* 0x010fe4000f8ec0ff */
[----:B------:R-:W-:Y:S01]  /*00a0*/  ULOP3.LUT UR4, UR37, 0x1, URZ, 0x3c, !UPT ;  /* 0x0000000125047892 */ /* 0x000fe2000f8e3cff */
[----:B--2---:R-:W-:-:S05]  /*00b0*/  SHF.R.U32.HI R110, RZ, 0x5, R117 ;  /* 0x00000005ff6e7819 */ /* 0x004fca0000011675 */
[----:B------:R-:W2:Y:S02]  /*00c0*/  SHFL.IDX PT, R0, R110, RZ, 0x1f ;  /* 0x00001fff6e007589 */ /* 0x000ea400000e0000 */
[----:B--2---:R-:W-:Y:S01]  /*00d0*/  R2UR UR10, R0 ;  /* 0x00000000000a72ca */ /* 0x004fe200000e0000 */
[----:B-1----:R-:W-:-:S14]  /*00e0*/  BRA.U UP0, `(.L_x_0) ;  /* 0x00000001002c7547 */ /* 0x002fdc000b800000 */
[----:B------:R-:W1:Y:S02]  /*00f0*/  LDCU.64 UR8, c[0x0][0x888] ;  /* 0x00011100ff0877ac */ /* 0x000e640008000a00 */
[----:B-1----:R-:W-:-:S04]  /*0100*/  UISETP.NE.U32.AND UP0, UPT, UR8, URZ, UPT ;  /* 0x000000ff0800728c */ /* 0x002fc8000bf05070 */
[----:B------:R-:W-:-:S09]  /*0110*/  UISETP.NE.AND.EX UP0, UPT, UR9, URZ, UPT, UP0 ;  /* 0x000000ff0900728c */ /* 0x000fd2000bf05300 */
[----:B------:R-:W-:Y:S05]  /*0120*/  BRA.U !UP0, `(.L_x_1) ;  /* 0x0000000108107547 */ /* 0x000fea000b800000 */
[----:B------:R-:W1:Y:S02]  /*0130*/  LDC.64 R2, c[0x0][0x888] ;  /* 0x00022200ff027b82 */ /* 0x000e640000000a00 */
[----:B-1----:R1:W5:Y:S01]  /*0140*/  LDG.E R49, desc[UR46][R2.64] ;  /* 0x0000002e02317981 */ /* 0x002362000c1e1900 */
[----:B------:R-:W-:Y:S01]  /*0150*/  HFMA2 R103, -RZ, RZ, 0, 5.9604644775390625e-08 ;  /* 0x00000001ff677431 */ /* 0x000fe200000001ff */
[----:B------:R-:W-:Y:S05]  /*0160*/  BRA `(.L_x_0) ;  /* 0x00000000000c7947 */ /* 0x000fea0003800000 */
.L_x_1:
[----:B------:R-:W1:Y:S01]  /*0170*/  LDCU UR8, c[0x0][0x880] ;  /* 0x00011000ff0877ac */ /* 0x000e620008000800 */
[----:B------:R-:W-:Y:S01]  /*0180*/  HFMA2 R103, -RZ, RZ, 0, 5.9604644775390625e-08 ;  /* 0x00000001ff677431 */ /* 0x000fe200000001ff */
[----:B-1----:R-:W-:-:S07]  /*0190*/  MOV R49, UR8 ;  /* 0x0000000800317c02 */ /* 0x002fce0008000f00 */
.L_x_0:
[----:B------:R-:W2:Y:S02]  /*01a0*/  LDCU.64 UR8, c[0x0][0x8b0] ;  /* 0x00011600ff0877ac */ /* 0x000ea40008000a00 */
[----:B--2---:R-:W-:-:S04]  /*01b0*/  UISETP.NE.U32.AND UP0, UPT, UR8, URZ, UPT ;  /* 0x000000ff0800728c */ /* 0x004fc8000bf05070 */
[----:B------:R-:W-:-:S09]  /*01c0*/  UISETP.NE.AND.EX UP0, UPT, UR9, URZ, UPT, UP0 ;  /* 0x000000ff0900728c */ /* 0x000fd2000bf05300 */
[----:B------:R-:W-:Y:S05]  /*01d0*/  BRA.U UP0, `(.L_x_2) ;  /* 0x0000000100247547 */ /* 0x000fea000b800000 */
[----:B------:R-:W2:Y:S02]  /*01e0*/  LDCU.64 UR8, c[0x0][0x8a8] ;  /* 0x00011500ff0877ac */ /* 0x000ea40008000a00 */
[----:B--2---:R-:W-:-:S04]  /*01f0*/  UISETP.NE.U32.AND UP0, UPT, UR8, URZ, UPT ;  /* 0x000000ff0800728c */ /* 0x004fc8000bf05070 */
[----:B------:R-:W-:-:S09]  /*0200*/  UISETP.NE.AND.EX UP0, UPT, UR9, URZ, UPT, UP0 ;  /* 0x000000ff0900728c */ /* 0x000fd2000bf05300 */
[----:B------:R-:W-:Y:S05]  /*0210*/  BRA.U !UP0, `(.L_x_3) ;  /* 0x00000001080c7547 */ /* 0x000fea000b800000 */
[----:B------:R-:W2:Y:S02]  /*0220*/  LDC.64 R46, c[0x0][0x8a8] ;  /* 0x00022a00ff2e7b82 */ /* 0x000ea40000000a00 */
[----:B--2---:R2:W5:Y:S01]  /*0230*/  LDG.E R46, desc[UR46][R46.64] ;  /* 0x0000002e2e2e7981 */ /* 0x004562000c1e1900 */
[----:B------:R-:W-:Y:S05]  /*0240*/  BRA `(.L_x_2) ;  /* 0x0000000000087947 */ /* 0x000fea0003800000 */
.L_x_3:
[----:B------:R-:W2:Y:S02]  /*0250*/  LDCU UR8, c[0x0][0x8a0] ;  /* 0x00011400ff0877ac */ /* 0x000ea40008000800 */
[----:B--2---:R-:W-:Y:S02]  /*0260*/  MOV R46, UR8 ;  /* 0x00000008002e7c02 */ /* 0x004fe40008000f00 */
.L_x_2:
[----:B------:R-:W-:Y:S01]  /*0270*/  IMAD.U32 R0, RZ, RZ, UR10 ;  /* 0x0000000aff007e24 */ /* 0x000fe2000f8e00ff */
[----:B------:R-:W-:Y:S04]  /*0280*/  BSSY.RECONVERGENT B0, `(.L_x_4) ;  /* 0x000000c000007945 */ /* 0x000fe80003800200 */
[C---:B------:R-:W-:Y:S02]  /*0290*/  ISETP.NE.OR P2, PT, R0.reuse, 0x1, !P1 ;  /* 0x000000010000780c */ /* 0x040fe40004f45670 */
[----:B------:R-:W-:-:S11]  /*02a0*/  ISETP.NE.OR P0, PT, R0, 0x3, !P1 ;  /* 0x000000030000780c */ /* 0x000fd60004f05670 */
[----:B------:R-:W-:Y:S05]  /*02b0*/  @P2 BRA `(.L_x_5) ;  /* 0x0000000000202947 */ /* 0x000fea0003800000 */
[----:B------:R-:W3:Y:S02]  /*02c0*/  LDCU.64 UR8, c[0x0][0x348] ;  /* 0x00006900ff0877ac */ /* 0x000ee40008000a00 */
[----:B---3--:R-:W-:Y:S02]  /*02d0*/  UIADD3 UR12, UP1, UPT, UR8, 0x80, URZ ;  /* 0x00000080080c7890 */ /* 0x008fe4000ff3e0ff */
[----:B------:R-:W-:Y:S02]  /*02e0*/  UIADD3 UR8, UP0, UPT, UR8, 0x180, URZ ;  /* 0x0000018008087890 */ /* 0x000fe4000ff1e0ff */
[----:B------:R-:W-:Y:S02]  /*02f0*/  UIADD3.X UR13, UPT, UPT, URZ, UR9, URZ, UP1, !UPT ;  /* 0x00000009ff0d7290 */ /* 0x000fe40008ffe4ff */
[----:B------:R-:W-:-:S07]  /*0300*/  UIADD3.X UR9, UPT, UPT, URZ, UR9, URZ, UP0, !UPT ;  /* 0x00000009ff097290 */ /* 0x000fce00087fe4ff */
[----:B------:R3:W-:Y:S02]  /*0310*/  UTMACCTL.PF [UR12] ;  /* 0x000000000c0079b9 */ /* 0x0007e40008040000 */
[----:B------:R3:W-:Y:S02]  /*0320*/  UTMACCTL.PF [UR8] ;  /* 0x00000000080079b9 */ /* 0x0007e40008040000 */
[----:B---3--:R-:W-:Y:S01]  /*0330*/  NOP ;  /* 0x0000000000007918 */ /* 0x008fe20000000000 */
.L_x_5:
[----:B------:R-:W-:Y:S05]  /*0340*/  BSYNC.RECONVERGENT B0 ;  /* 0x0000000000007941 */ /* 0x000fea0003800200 */
.L_x_4:
[----:B------:R-:W-:Y:S04]  /*0350*/  BSSY.RECONVERGENT B0, `(.L_x_6) ;  /* 0x000000a000007945 */ /* 0x000fe80003800200 */
        /* <DEDUP_REMOVED lines=9> */
.L_x_7:
[----:B------:R-:W-:Y:S05]  /*03f0*/  BSYNC.RECONVERGENT B0 ;  /* 0x0000000000007941 */ /* 0x000fea0003800200 */
.L_x_6:
[----:B------:R-:W3:Y:S01]  /*0400*/  LDCU.64 UR8, c[0x0][0x888] ;  /* 0x00011100ff0877ac */ /* 0x000ee20008000a00 */
[----:B------:R-:W-:Y:S02]  /*0410*/  UISETP.EQ.U32.AND UP1, UPT, UR6, URZ, UPT ;  /* 0x000000ff0600728c */ /* 0x000fe4000bf22070 */
[----:B------:R-:W-:Y:S02]  /*0420*/  UPLOP3.LUT UP5, UPT, UPT, UPT, UPT, 0x80, 0x8 ;  /* 0x000000000008789c */ /* 0x000fe40003faf070 */
[----:B---3--:R-:W-:-:S04]  /*0430*/  UISETP.NE.U32.AND UP0, UPT, UR8, URZ, UPT ;  /* 0x000000ff0800728c */ /* 0x008fc8000bf05070 */
[----:B------:R-:W-:-:S04]  /*0440*/  UISETP.NE.AND.EX UP0, UPT, UR9, URZ, UPT, UP0 ;  /* 0x000000ff0900728c */ /* 0x000fc8000bf05300 */
[----:B------:R-:W-:-:S04]  /*0450*/  UISETP.EQ.OR.EX UP2, UPT, UR7, URZ, !UP0, UP1 ;  /* 0x000000ff0700728c */ /* 0x000fc8000c742710 */
[----:B------:R-:W-:-:S05]  /*0460*/  UP2UR UR50, UPR, URZ, 0x4 ;  /* 0x00000004ff327883 */ /* 0x000fca0008000000 */
[----:B------:R-:W-:Y:S07]  /*0470*/  BRA.U !UP2, `(.L_x_8) ;  /* 0x000000010a207547 */ /* 0x000fee000b800000 */
[----:B------:R-:W-:Y:S01]  /*0480*/  UISETP.NE.U32.AND UP2, UPT, UR6, URZ, UPT ;  /* 0x000000ff0600728c */ /* 0x000fe2000bf45070 */
[----:B-----5:R-:W-:Y:S01]  /*0490*/  FSETP.NEU.AND P0, PT, R49, RZ, PT ;  /* 0x000000ff3100720b */ /* 0x020fe20003f0d000 */
[----:B------:R-:W-:Y:S02]  /*04a0*/  USEL UR6, URZ, 0xffffffff, UP0 ;  /* 0xffffffffff067887 */ /* 0x000fe40008000000 */
[----:B------:R-:W-:-:S10]  /*04b0*/  UISETP.NE.AND.EX UP2, UPT, UR7, URZ, UPT, UP2 ;  /* 0x000000ff0700728c */ /* 0x000fd4000bf45320 */
[----:B------:R-:W-:Y:S01]  /*04c0*/  VOTEU.ANY UP1, P0 ;  /* 0x0000000000ff7886 */ /* 0x000fe20000020100 */
[----:B------:R-:W-:-:S04]  /*04d0*/  @!UP2 USEL UR6, URZ, 0xffffffff, UP1 ;  /* 0xffffffffff06a887 */ /* 0x000fc80008800000 */
[----:B------:R-:W-:-:S04]  /*04e0*/  ULOP3.LUT UR6, UR6, 0x1, URZ, 0xc0, !UPT ;  /* 0x0000000106067892 */ /* 0x000fc8000f8ec0ff */
[----:B------:R-:W-:-:S11]  /*04f0*/  UISETP.NE.U32.AND UP5, UPT, UR6, 0x1, UPT ;  /* 0x000000010600788c */ /* 0x000fd6000bfa5070 */
.L_x_8:
[----:B------:R-:W3:Y:S01]  /*0500*/  SHFL.IDX PT, R0, R110, RZ, 0x1f ;  /* 0x00001fff6e007589 */ /* 0x000ee200000e0000 */
[----:B------:R-:W-:-:S04]  /*0510*/  UISETP.NE.AND UP1, UPT, UR10, 0x2, UPT ;  /* 0x000000020a00788c */ /* 0x000fc8000bf25270 */
[----:B------:R-:W-:Y:S02]  /*0520*/  UISETP.EQ.AND UP2, UPT, UR5, URZ, !UP1 ;  /* 0x000000ff0500728c */ /* 0x000fe4000cf42270 */
[----:B------:R-:W-:-:S04]  /*0530*/  USEL UR6, URZ, 0x1, UP1 ;  /* 0x00000001ff067887 */ /* 0x000fc80008800000 */
[----:B------:R-:W-:Y:S02]  /*0540*/  PLOP3.LUT P5, PT, P1, PT, UP2, 0x80, 0x8 ;  /* 0x000000000008781c */ /* 0x000fe40000faf028 */
[----:B---3--:R-:W-:-:S13]  /*0550*/  ISETP.NE.AND P0, PT, R0, RZ, PT ;  /* 0x000000ff0000720c */ /* 0x008fda0003f05270 */
[----:B------:R-:W-:Y:S05]  /*0560*/  @P0 BRA `(.L_x_9) ;  /* 0x0000000000340947 */ /* 0x000fea0003800000 */
[----:B------:R-:W-:Y:S01]  /*0570*/  UMOV UR8, 0x400 ;  /* 0x0000040000087882 */ /* 0x000fe20000000000 */
[----:B------:R-:W-:Y:S01]  /*0580*/  UMOV UR7, 0x1 ;  /* 0x0000000100077882 */ /* 0x000fe20000000000 */
[----:B------:R-:W-:Y:S02]  /*0590*/  ULEA UR8, UR37, UR8, 0x18 ;  /* 0x0000000825087291 */ /* 0x000fe4000f8ec0ff */
[----:B------:R-:W-:-:S04]  /*05a0*/  UIADD3 UR12, UPT, UPT, -UR7, 0x100000, URZ ;  /* 0x00100000070c7890 */ /* 0x000fc8000fffe1ff */
[----:B------:R-:W-:Y:S02]  /*05b0*/  USHF.L.U32 UR13, UR12, 0xb, URZ ;  /* 0x0000000b0c0d7899 */ /* 0x000fe400080006ff */
[----:B------:R-:W-:Y:S01]  /*05c0*/  USHF.L.U32 UR12, UR12, 0x1, URZ ;  /* 0x000000010c0c7899 */ /* 0x000fe200080006ff */
[----:B------:R-:W-:Y:S01]  /*05d0*/  ELECT P0, URZ, PT ;  /* 0x0000000000ff782f */ /* 0x000fe20003800000 */
[----:B------:R-:W3:Y:S10]  /*05e0*/  FENCE.VIEW.ASYNC.S ;  /* 0x00000000000073c6 */ /* 0x000ef40000000000 */
[----:B---3--:R3:W4:Y:S01]  /*05f0*/  SYNCS.EXCH.64 URZ, [UR8], UR12 ;  /* 0x0000000c08ff75b2 */ /* 0x0087220008000100 */
[----:B------:R3:W1:Y:S01]  /*0600*/  SYNCS.EXCH.64 URZ, [UR8+0x10], UR12 ;  /* 0x0000100c08ff75b2 */ /* 0x0006620008000100 */
[----:B------:R3:W1:Y:S01]  /*0610*/  SYNCS.EXCH.64 URZ, [UR8+0x8], UR12 ;  /* 0x0000080c08ff75b2 */ /* 0x0006620008000100 */
[----:B------:R3:W1:Y:S01]  /*0620*/  SYNCS.EXCH.64 URZ, [UR8+0x18], UR12 ;  /* 0x0000180c08ff75b2 */ /* 0x0006620008000100 */
[----:B------:R-:W-:Y:S01]  /*0630*/  NOP ;  /* 0x0000000000007918 */ /* 0x000fe20000000000 */
.L_x_9:
[----:B------:R-:W2:Y:S01]  /*0640*/  SHFL.IDX PT, R0, R110, RZ, 0x1f ;  /* 0x00001fff6e007589 */ /* 0x000ea200000e0000 */
[----:B------:R-:W-:Y:S01]  /*0650*/  NOP ;  /* 0x0000000000007918 */ /* 0x000fe20000000000 */
[----:B--2---:R-:W-:-:S13]  /*0660*/  ISETP.NE.AND P0, PT, R0, 0x1, PT ;  /* 0x000000010000780c */ /* 0x004fda0003f05270 */
[----:B------:R-:W-:Y:S05]  /*0670*/  @P0 BRA `(.L_x_10) ;  /* 0x0000000000540947 */ /* 0x000fea0003800000 */
[----:B------:R-:W-:Y:S01]  /*0680*/  UMOV UR9, 0x400 ;  /* 0x0000040000097882 */ /* 0x000fe20000000000 */
[----:B---3--:R-:W-:Y:S01]  /*0690*/  UMOV UR8, 0x20 ;  /* 0x0000002000087882 */ /* 0x008fe20000000000 */
[----:B------:R-:W-:Y:S01]  /*06a0*/  UMOV UR7, 0x80 ;  /* 0x0000008000077882 */ /* 0x000fe20000000000 */
[----:B------:R-:W-:Y:S02]  /*06b0*/  ULEA UR9, UR37, UR9, 0x18 ;  /* 0x0000000925097291 */ /* 0x000fe4000f8ec0ff */
[----:B------:R-:W-:-:S04]  /*06c0*/  UIADD3 UR12, UPT, UPT, -UR8, 0x100000, URZ ;  /* 0x00100000080c7890 */ /* 0x000fc8000fffe1ff */
[----:B------:R-:W-:Y:S02]  /*06d0*/  USHF.L.U32 UR13, UR12, 0xb, URZ ;  /* 0x0000000b0c0d7899 */ /* 0x000fe400080006ff */
[----:B------:R-:W-:Y:S02]  /*06e0*/  USHF.L.U32 UR12, UR12, 0x1, URZ ;  /* 0x000000010c0c7899 */ /* 0x000fe400080006ff */
[----:B------:R-:W-:-:S04]  /*06f0*/  UIADD3 UR14, UPT, UPT, -UR7, 0x100000, URZ ;  /* 0x00100000070e7890 */ /* 0x000fc8000fffe1ff */
[----:B------:R-:W-:Y:S02]  /*0700*/  USHF.L.U32 UR15, UR14, 0xb, URZ ;  /* 0x0000000b0e0f7899 */ /* 0x000fe400080006ff */
[----:B------:R-:W-:Y:S01]  /*0710*/  USHF.L.U32 UR14, UR14, 0x1, URZ ;  /* 0x000000010e0e7899 */ /* 0x000fe200080006ff */
[----:B------:R-:W-:Y:S01]  /*0720*/  ELECT P0, URZ, PT ;  /* 0x0000000000ff782f */ /* 0x000fe20003800000 */
[----:B------:R-:W2:Y:S02]  /*0730*/  FENCE.VIEW.ASYNC.S ;  /* 0x00000000000073c6 */ /* 0x000ea40000000000 */
[----:B--2---:R2:W3:Y:S08]  /*0740*/  SYNCS.EXCH.64 URZ, [UR9+0x20], UR12 ;  /* 0x0000200c09ff75b2 */ /* 0x0044f00008000100 */
[----:B------:R2:W1:Y:S01]  /*0750*/  SYNCS.EXCH.64 URZ, [UR9+0x40], UR14 ;  /* 0x0000400e09ff75b2 */ /* 0x0004620008000100 */
[----:B------:R2:W1:Y:S01]  /*0760*/  SYNCS.EXCH.64 URZ, [UR9+0x28], UR12 ;  /* 0x0000280c09ff75b2 */ /* 0x0004620008000100 */
[----:B------:R2:W1:Y:S01]  /*0770*/  SYNCS.EXCH.64 URZ, [UR9+0x48], UR14 ;  /* 0x0000480e09ff75b2 */ /* 0x0004620008000100 */
[----:B------:R2:W1:Y:S01]  /*0780*/  SYNCS.EXCH.64 URZ, [UR9+0x30], UR12 ;  /* 0x0000300c09ff75b2 */ /* 0x0004620008000100 */
[----:B------:R2:W1:Y:S01]  /*0790*/  SYNCS.EXCH.64 URZ, [UR9+0x50], UR14 ;  /* 0x0000500e09ff75b2 */ /* 0x0004620008000100 */
[----:B------:R2:W1:Y:S01]  /*07a0*/  SYNCS.EXCH.64 URZ, [UR9+0x38], UR12 ;  /* 0x0000380c09ff75b2 */ /* 0x0004620008000100 */
[----:B------:R2:W1:Y:S01]  /*07b0*/  SYNCS.EXCH.64 URZ, [UR9+0x58], UR14 ;  /* 0x0000580e09ff75b2 */ /* 0x0004620008000100 */
[----:B------:R-:W-:Y:S01]  /*07c0*/  NOP ;  /* 0x0000000000007918 */ /* 0x000fe20000000000 */
.L_x_10:
[----:B------:R-:W4:Y:S01]  /*07d0*/  SHFL.IDX PT, R0, R110, RZ, 0x1f ;  /* 0x00001fff6e007589 */ /* 0x000f2200000e0000 */
[----:B------:R-:W-:Y:S01]  /*07e0*/  NOP ;  /* 0x0000000000007918 */ /* 0x000fe20000000000 */
[----:B----4-:R-:W-:-:S13]  /*07f0*/  ISETP.NE.AND P0, PT, R0, 0x3, PT ;  /* 0x000000030000780c */ /* 0x010fda0003f05270 */
[----:B------:R-:W-:Y:S05]  /*0800*/  @P0 BRA `(.L_x_11) ;  /* 0x00000000002c0947 */ /* 0x000fea0003800000 */
[----:B---3--:R-:W-:Y:S01]  /*0810*/  UMOV UR8, 0x400 ;  /* 0x0000040000087882 */ /* 0x008fe20000000000 */
[----:B------:R-:W-:Y:S01]  /*0820*/  UMOV UR7, 0x20 ;  /* 0x0000002000077882 */ /* 0x000fe20000000000 */
[----:B------:R-:W-:Y:S02]  /*0830*/  ULEA UR8, UR37, UR8, 0x18 ;  /* 0x0000000825087291 */ /* 0x000fe4000f8ec0ff */
[----:B--2---:R-:W-:-:S04]  /*0840*/  UIADD3 UR12, UPT, UPT, -UR7, 0x100000, URZ ;  /* 0x00100000070c7890 */ /* 0x004fc8000fffe1ff */
[----:B------:R-:W-:Y:S02]  /*0850*/  USHF.L.U32 UR13, UR12, 0xb, URZ ;  /* 0x0000000b0c0d7899 */ /* 0x000fe400080006ff */
[----:B------:R-:W-:Y:S01]  /*0860*/  USHF.L.U32 UR12, UR12, 0x1, URZ ;  /* 0x000000010c0c7899 */ /* 0x000fe200080006ff */
[----:B------:R-:W-:Y:S01]  /*0870*/  ELECT P0, URZ, PT ;  /* 0x0000000000ff782f */ /* 0x000fe20003800000 */
[----:B------:R-:W2:Y:S10]  /*0880*/  FENCE.VIEW.ASYNC.S ;  /* 0x00000000000073c6 */ /* 0x000eb40000000000 */
[----:B--2---:R4:W2:Y:S01]  /*0890*/  SYNCS.EXCH.64 URZ, [UR8+0x60], UR12 ;  /* 0x0000600c08ff75b2 */ /* 0x0048a20008000100 */
[----:B------:R4:W3:Y:S02]  /*08a0*/  SYNCS.EXCH.64 URZ, [UR8+0x68], UR12 ;  /* 0x0000680c08ff75b2 */ /* 0x0008e40008000100 */
[----:B----4-:R-:W-:Y:S01]  /*08b0*/  NOP ;  /* 0x0000000000007918 */ /* 0x010fe20000000000 */
.L_x_11:
[----:B------:R-:W4:Y:S01]  /*08c0*/  SHFL.IDX PT, R0, R110, RZ, 0x1f ;  /* 0x00001fff6e007589 */ /* 0x000f2200000e0000 */
[----:B------:R-:W-:Y:S01]  /*08d0*/  NOP ;  /* 0x0000000000007918 */ /* 0x000fe20000000000 */
[----:B----4-:R-:W-:-:S13]  /*08e0*/  ISETP.NE.AND P0, PT, R0, 0x4, PT ;  /* 0x000000040000780c */ /* 0x010fda0003f05270 */
[----:B------:R-:W-:Y:S05]  /*08f0*/  @P0 BRA `(.L_x_12) ;  /* 0x0000000000480947 */ /* 0x000fea0003800000 */
[----:B--2---:R-:W-:Y:S01]  /*0900*/  UMOV UR9, 0x1e0 ;  /* 0x000001e000097882 */ /* 0x004fe20000000000 */
[----:B---3--:R-:W-:Y:S01]  /*0910*/  UMOV UR8, 0x400 ;  /* 0x0000040000087882 */ /* 0x008fe20000000000 */
[----:B------:R-:W-:Y:S01]  /*0920*/  USEL UR9, UR9, 0x1a0, UP5 ;  /* 0x000001a009097887 */ /* 0x000fe2000a800000 */
        /* <DEDUP_REMOVED lines=10> */
[----:B--2---:R4:W2:Y:S08]  /*09d0*/  SYNCS.EXCH.64 URZ, [UR8+0x70], UR12 ;  /* 0x0000700c08ff75b2 */ /* 0x0048b00008000100 */
[----:B------:R4:W3:Y:S01]  /*09e0*/  SYNCS.EXCH.64 URZ, [UR8+0x80], UR14 ;  /* 0x0000800e08ff75b2 */ /* 0x0008e20008000100 */
[----:B------:R4:W1:Y:S01]  /*09f0*/  SYNCS.EXCH.64 URZ, [UR8+0x78], UR12 ;  /* 0x0000780c08ff75b2 */ /* 0x0008620008000100 */
[----:B------:R4:W1:Y:S02]  /*0a00*/  SYNCS.EXCH.64 URZ, [UR8+0x88], UR14 ;  /* 0x0000880e08ff75b2 */ /* 0x0008640008000100 */
[----:B----4-:R-:W-:Y:S01]  /*0a10*/  NOP ;  /* 0x0000000000007918 */ /* 0x010fe20000000000 */
.L_x_12:
[----:B------:R-:W4:Y:S01]  /*0a20*/  SHFL.IDX PT, R0, R110, RZ, 0x1f ;  /* 0x00001fff6e007589 */ /* 0x000f2200000e0000 */
[----:B------:R-:W-:Y:S01]  /*0a30*/  NOP ;  /* 0x0000000000007918 */ /* 0x000fe20000000000 */
[----:B----4-:R-:W-:-:S13]  /*0a40*/  ISETP.NE.AND P0, PT, R0, 0x5, PT ;  /* 0x000000050000780c */ /* 0x010fda0003f05270 */
[----:B------:R-:W-:Y:S05]  /*0a50*/  @P0 BRA `(.L_x_13) ;  /* 0x0000000000440947 */ /* 0x000fea0003800000 */
[----:B--2---:R-:W-:Y:S01]  /*0a60*/  UMOV UR9, 0x400 ;  /* 0x0000040000097882 */ /* 0x004fe20000000000 */
        /* <DEDUP_REMOVED lines=16> */
.L_x_13:
[----:B------:R-:W4:Y:S01]  /*0b70*/  SHFL.IDX PT, R0, R110, RZ, 0x1f ;  /* 0x00001fff6e007589 */ /* 0x000f2200000e0000 */
[----:B------:R-:W-:Y:S01]  /*0b80*/  ISETP.NE.OR P1, PT, RZ, UR10, !P1 ;  /* 0x0000000aff007c0c */ /* 0x000fe2000cf25670 */
        /* <DEDUP_REMOVED lines=12> */
[----:B------:R4:W3:Y:S01]  /*0c50*/  SYNCS.EXCH.64 URZ, [UR8+0xc0], UR12 ;  /* 0x0000c00c08ff75b2 */ /* 0x0008e20008000100 */
[----:B------:R4:W1:Y:S01]  /*0c60*/  SYNCS.EXCH.64 URZ, [UR8+0xb8], UR12 ;  /* 0x0000b80c08ff75b2 */ /* 0x0008620008000100 */
[----:B------:R4:W1:Y:S02]  /*0c70*/  SYNCS.EXCH.64 URZ, [UR8+0xc8], UR12 ;  /* 0x0000c80c08ff75b2 */ /* 0x0008640008000100 */
[----:B----4-:R-:W-:Y:S01]  /*0c80*/  NOP ;  /* 0x0000000000007918 */ /* 0x010fe20000000000 */
.L_x_14:
[----:B------:R-:W-:Y:S01]  /*0c90*/  VOTEU.ALL UP1, P1 ;  /* 0x0000000000ff7886 */ /* 0x000fe20000820000 */
[----:B---3--:R-:W3:Y:S01]  /*0ca0*/  LDCU UR8, c[0x0][0x36c] ;  /* 0x00006d80ff0877ac */ /* 0x008ee20008000800 */
[----:B------:R-:W-:Y:S01]  /*0cb0*/  NOP ;  /* 0x0000000000007918 */ /* 0x000fe20000000000 */
[----:B------:R-:W-:Y:S01]  /*0cc0*/  LOP3.LUT R10, R117, 0x1f, RZ, 0xc0, !PT ;  /* 0x0000001f750a7812 */ /* 0x000fe200078ec0ff */
[----:B--2---:R-:W-:Y:S01]  /*0cd0*/  UMOV UR12, 0x20 ;  /* 0x00000020000c7882 */ /* 0x004fe20000000000 */
[----:B------:R-:W-:Y:S01]  /*0ce0*/  @!UP1 UMOV UR7, 0x400 ;  /* 0x0000040000079882 */ /* 0x000fe20000000000 */
[----:B------:R-:W-:-:S04]  /*0cf0*/  @!UP1 UIADD3 UR12, UPT, UPT, -UR12, 0x100000, URZ ;  /* 0x001000000c0c9890 */ /* 0x000fc8000fffe1ff */
[----:B------:R-:W-:Y:S02]  /*0d00*/  @!UP1 USHF.L.U32 UR13, UR12, 0xb, URZ ;  /* 0x0000000b0c0d9899 */ /* 0x000fe400080006ff */
[----:B------:R-:W-:Y:S02]  /*0d10*/  @!UP1 USHF.L.U32 UR12, UR12, 0x1, URZ ;  /* 0x000000010c0c9899 */ /* 0x000fe400080006ff */
[----:B------:R-:W-:Y:S01]  /*0d20*/  @!UP1 ULEA UR7, UR37, UR7, 0x18 ;  /* 0x0000000725079291 */ /* 0x000fe2000f8ec0ff */
[----:B------:R-:W-:Y:S01]  /*0d30*/  VOTEU.ALL UP1, P1 ;  /* 0x0000000000ff7886 */ /* 0x000fe20000820000 */
[----:B------:R-:W-:Y:S01]  /*0d40*/  UISETP.NE.AND UP4, UPT, UR10, URZ, UPT ;  /* 0x000000ff0a00728c */ /* 0x000fe2000bf85270 */
[----:B------:R-:W2:Y:S09]  /*0d50*/  FENCE.VIEW.ASYNC.S ;  /* 0x00000000000073c6 */ /* 0x000eb20000000000 */
[----:B--2---:R2:W4:Y:S01]  /*0d60*/  @!UP1 SYNCS.EXCH.64 URZ, [UR7+0xd0], UR12 ;  /* 0x0000d00c07ff95b2 */ /* 0x0045220008000100 */
[----:B---3--:R-:W-:-:S09]  /*0d70*/  UISETP.EQ.U32.AND UP1, UPT, UR8, 0x1, UPT ;  /* 0x000000010800788c */ /* 0x008fd2000bf22070 */
[----:B------:R-:W-:Y:S05]  /*0d80*/  BRA.U !UP1, `(.L_x_15) ;  /* 0x0000000109087547 */ /* 0x000fea000b800000 */
[----:B-1--4-:R-:W-:Y:S01]  /*0d90*/  UCGABAR_ARV ;  /* 0x00000000000079c7 */ /* 0x012fe20008000000 */
[----:B------:R-:W-:Y:S05]  /*0da0*/  BRA `(.L_x_16) ;  /* 0x0000000000047947 */ /* 0x000fea0003800000 */
.L_x_15:
[----:B-1--4-:R-:W-:Y:S01]  /*0db0*/  NOP ;  /* 0x0000000000007918 */ /* 0x012fe20000000000 */
.L_x_16:
[----:B------:R-:W1:Y:S01]  /*0dc0*/  S2R R11, SR_CTAID.X ;  /* 0x00000000000b7919 */ /* 0x000e620000002500 */
[----:B------:R-:W-:-:S05]  /*0dd0*/  CS2R.32 R104, SR_CgaSize ;  /* 0x0000000000687805 */ /* 0x000fca0000008a00 */
[----:B------:R-:W-:-:S05]  /*0de0*/  IMAD R104, R104, -0xa0, RZ ;  /* 0xffffff6068687824 */ /* 0x000fca00078e02ff */
[----:B------:R-:W-:-:S14]  /*0df0*/  R2UR UR8, R104 ;  /* 0x00000000680872ca */ /* 0x000fdc00000e0000 */
[----:B------:R-:W3:Y:S01]  /*0e00*/  LDCU UR8, c[0x0][UR8+0x2b0] ;  /* 0x00005600080877ac */ /* 0x000ee20008000800 */
[----:B------:R-:W-:-:S05]  /*0e10*/  CS2R.32 R0, SR_CgaSize ;  /* 0x0000000000007805 */ /* 0x000fca0000008a00 */
[----:B------:R-:W-:-:S06]  /*0e20*/  IMAD R0, R0, -0xa0, RZ ;  /* 0xffffff6000007824 */ /* 0x000fcc00078e02ff */
[----:B------:R-:W4:Y:S01]  /*0e30*/  LDC R0, c[0x0][R0+0x2a0] ;  /* 0x0000a80000007b82 */ /* 0x000f220000000800 */
[----:B------:R-:W-:Y:S01]  /*0e40*/  PRMT R8, RZ, 0x7610, R8 ;  /* 0x00007610ff087816 */ /* 0x000fe20000000008 */
[----:B------:R-:W3:Y:S01]  /*0e50*/  S2R R20, SR_CTAID.Y ;  /* 0x0000000000147919 */ /* 0x000ee20000002600 */
[----:B------:R-:W-:-:S05]  /*0e60*/  CS2R.32 R104, SR_CgaSize ;  /* 0x0000000000687805 */ /* 0x000fca0000008a00 */
[----:B------:R-:W-:-:S05]  /*0e70*/  IMAD R104, R104, -0xa0, RZ ;  /* 0xffffff6068687824 */ /* 0x000fca00078e02ff */
[----:B--2---:R-:W-:-:S14]  /*0e80*/  R2UR UR7, R104 ;  /* 0x00000000680772ca */ /* 0x004fdc00000e0000 */
[----:B------:R-:W2:Y:S01]  /*0e90*/  LDCU UR7, c[0x0][UR7+0x2b4] ;  /* 0x00005680070777ac */ /* 0x000ea20008000800 */
[----:B------:R-:W-:Y:S01]  /*0ea0*/  UISETP.NE.AND UP2, UPT, UR10, 0x2, UPT ;  /* 0x000000020a00788c */ /* 0x000fe2000bf45270 */
[----:B------:R-:W3:Y:S01]  /*0eb0*/  LDC R9, c[0x0][0xb24] ;  /* 0x0002c900ff097b82 */ /* 0x000ee20000000800 */
[----:B------:R-:W-:-:S05]  /*0ec0*/  CS2R.32 R102, SR_CgaSize ;  /* 0x0000000000667805 */ /* 0x000fca0000008a00 */
[----:B------:R-:W-:-:S06]  /*0ed0*/  IMAD R102, R102, -0xa0, RZ ;  /* 0xffffff6066667824 */ /* 0x000fcc00078e02ff */
[----:B------:R-:W4:Y:S08]  /*0ee0*/  LDC R102, c[0x0][R102+0x2a4] ;  /* 0x0000a90066667b82 */ /* 0x000f300000000800 */
[----:B------:R-:W4:Y:S01]  /*0ef0*/  LDC R40, c[0x0][0xb24] ;  /* 0x0002c900ff287b82 */ /* 0x000f220000000800 */
[----:B-1----:R-:W-:Y:S01]  /*0f00*/  I2FP.F32.U32 R4, R11 ;  /* 0x0000000b00047245 */ /* 0x002fe20000201000 */
[----:B------:R-:W-:-:S06]  /*0f10*/  IMAD.MOV.U32 R21, RZ, RZ, R11 ;  /* 0x000000ffff157224 */ /* 0x000fcc00078e000b */
[----:B------:R-:W1:Y:S01]  /*0f20*/  S2UR UR36, SR_CTAID.Z ;  /* 0x00000000002479c3 */ /* 0x000e620000002700 */
[----:B---3--:R-:W-:Y:S02]  /*0f30*/  ISETP.GE.AND P0, PT, R9, 0x1, PT ;  /* 0x000000010900780c */ /* 0x008fe40003f06270 */
[----:B------:R-:W-:Y:S01]  /*0f40*/  I2FP.F32.U32 R2, R20 ;  /* 0x0000001400027245 */ /* 0x000fe20000201000 */
[----:B------:R-:W-:-:S04]  /*0f50*/  FMUL R4, R4, UR8 ;  /* 0x0000000804047c20 */ /* 0x000fc80008400000 */
[----:B--2---:R-:W-:Y:S01]  /*0f60*/  FMUL R2, R2, UR7 ;  /* 0x0000000702027c20 */ /* 0x004fe20008400000 */
[----:B------:R-:W2:Y:S01]  /*0f70*/  F2I.U32.TRUNC.NTZ R104, R4 ;  /* 0x0000000400687305 */ /* 0x000ea2000020f000 */
[----:B------:R-:W3:Y:S07]  /*0f80*/  LDCU UR7, c[0x0][0xb30] ;  /* 0x00016600ff0777ac */ /* 0x000eee0008000800 */
[----:B------:R-:W1:Y:S01]  /*0f90*/  F2I.U32.TRUNC.NTZ R3, R2 ;  /* 0x0000000200037305 */ /* 0x000e62000020f000 */
[----:B--2---:R-:W-:-:S04]  /*0fa0*/  IMAD.MOV R104, RZ, RZ, -R104 ;  /* 0x000000ffff687224 */ /* 0x004fc800078e0a68 */
[----:B----4-:R-:W-:Y:S01]  /*0fb0*/  IMAD R104, R0, R104, R11 ;  /* 0x0000006800687224 */ /* 0x010fe200078e020b */
[----:B------:R-:W-:Y:S01]  /*0fc0*/  PRMT R0, RZ, 0x7610, R0 ;  /* 0x00007610ff007816 */ /* 0x000fe20000000000 */
[----:B---3--:R-:W-:Y:S01]  /*0fd0*/  UISETP.NE.AND UP3, UPT, UR7, 0x1, UPT ;  /* 0x000000010700788c */ /* 0x008fe2000bf65270 */
[----:B-1----:R-:W-:-:S05]  /*0fe0*/  IADD3 R3, PT, PT, -R3, RZ, RZ ;  /* 0x000000ff03037210 */ /* 0x002fca0007ffe1ff */
[----:B------:R-:W-:Y:S01]  /*0ff0*/  IMAD R102, R102, R3, R20 ;  /* 0x0000000366667224 */ /* 0x000fe200078e0214 */
[----:B------:R-:W-:Y:S06]  /*1000*/  BRA.U UP4, `(.L_x_17) ;  /* 0x0000000104247547 */ /* 0x000fec000b800000 */
[----:B------:R-:W-:Y:S01]  /*1010*/  ISETP.NE.AND P1, PT, R102, RZ, PT ;  /* 0x000000ff6600720c */ /* 0x000fe20003f25270 */
[----:B------:R-:W-:Y:S01]  /*1020*/  IMAD.MOV.U32 R0, RZ, RZ, 0x3 ;  /* 0x00000003ff007424 */ /* 0x000fe200078e00ff */
[C---:B------:R-:W-:Y:S02]  /*1030*/  LOP3.LUT R3, R104.reuse, 0xfffffffe, RZ, 0xc0, !PT ;  /* 0xfffffffe68037812 */ /* 0x040fe400078ec0ff */
[----:B------:R-:W-:Y:S02]  /*1040*/  ISETP.LT.U32.OR P1, PT, R104, 0x2, !P1 ;  /* 0x000000026800780c */ /* 0x000fe40004f21470 */
[----:B------:R-:W-:Y:S02]  /*1050*/  SHF.L.U32 R0, R0, R3, RZ ;  /* 0x0000000300007219 */ /* 0x000fe400000006ff */
[----:B------:R-:W-:Y:S02]  /*1060*/  SEL R5, RZ, 0x1, !P1 ;  /* 0x00000001ff057807 */ /* 0x000fe40004800000 */
[----:B------:R-:W-:-:S05]  /*1070*/  SEL R2, RZ, 0x2, !P1 ;  /* 0x00000002ff027807 */ /* 0x000fca0004800000 */
[----:B------:R-:W-:-:S05]  /*1080*/  IMAD.IADD R2, R5, 0x1, R2 ;  /* 0x0000000105027824 */ /* 0x000fca00078e0202 */
[----:B------:R-:W-:Y:S02]  /*1090*/  PRMT R8, R2, 0x7610, R8 ;  /* 0x0000761002087816 */ /* 0x000fe40000000008 */
.L_x_17:
[----:B------:R-:W-:Y:S05]  /*10a0*/  @!P0 BRA `(.L_x_18) ;  /* 0x0000000000b88947 */ /* 0x000fea0003800000 */
[----:B------:R-:W1:Y:S01]  /*10b0*/  LDC.64 R4, c[0x0][0xb18] ;  /* 0x0002c600ff047b82 */ /* 0x000e620000000a00 */
[----:B------:R-:W-:-:S07]  /*10c0*/  ISETP.NE.AND P0, PT, R9, 0x1, PT ;  /* 0x000000010900780c */ /* 0x000fce0003f05270 */
[----:B------:R-:W2:Y:S08]  /*10d0*/  LDC R14, c[0x0][0xb0c] ;  /* 0x0002c300ff0e7b82 */ /* 0x000eb00000000800 */
[----:B------:R-:W3:Y:S08]  /*10e0*/  LDC R13, c[0x0][0x370] ;  /* 0x0000dc00ff0d7b82 */ /* 0x000ef00000000800 */
[----:B------:R-:W4:Y:S01]  /*10f0*/  LDC R16, c[0x0][0x374] ;  /* 0x0000dd00ff107b82 */ /* 0x000f220000000800 */
[----:B-1----:R-:W-:-:S07]  /*1100*/  ISETP.NE.AND P1, PT, R4, 0x1, PT ;  /* 0x000000010400780c */ /* 0x002fce0003f25270 */
[----:B------:R-:W3:Y:S01]  /*1110*/  LDC.64 R6, c[0x0][0xb10] ;  /* 0x0002c400ff067b82 */ /* 0x000ee20000000a00 */
[----:B--2---:R-:W-:-:S07]  /*1120*/  ISETP.NE.AND P2, PT, R14, 0x1, PT ;  /* 0x000000010e00780c */ /* 0x004fce0003f45270 */
[----:B------:R-:W1:Y:S08]  /*1130*/  LDC R12, c[0x0][0xb20] ;  /* 0x0002c800ff0c7b82 */ /* 0x000e700000000800 */
[----:B------:R-:W2:Y:S01]  /*1140*/  LDC.64 R2, c[0x0][0xb28] ;  /* 0x0002ca00ff027b82 */ /* 0x000ea20000000a00 */
[----:B----4-:R-:W-:-:S04]  /*1150*/  IMAD.HI.U32 R15, R16, R5, RZ ;  /* 0x00000005100f7227 */ /* 0x010fc800078e00ff */
[----:B------:R-:W-:-:S04]  /*1160*/  IMAD.HI.U32 R5, R20, R5, RZ ;  /* 0x0000000514057227 */ /* 0x000fc800078e00ff */
[----:B---3--:R-:W-:-:S04]  /*1170*/  IMAD.HI.U32 R18, R13, R6, RZ ;  /* 0x000000060d127227 */ /* 0x008fc800078e00ff */
[C---:B------:R-:W-:Y:S01]  /*1180*/  IMAD.HI.U32 R22, R11.reuse, R6, RZ ;  /* 0x000000060b167227 */ /* 0x040fe200078e00ff */
[-C--:B------:R-:W-:Y:S02]  /*1190*/  @P2 SHF.R.U32.HI R13, RZ, R7.reuse, R18 ;  /* 0x00000007ff0d2219 */ /* 0x080fe40000011612 */
[-C--:B-1----:R-:W-:Y:S02]  /*11a0*/  @P1 SHF.R.U32.HI R16, RZ, R12.reuse, R15 ;  /* 0x0000000cff101219 */ /* 0x082fe4000001160f */
[----:B------:R-:W-:Y:S02]  /*11b0*/  SHF.R.U32.HI R5, RZ, R12, R5 ;  /* 0x0000000cff057219 */ /* 0x000fe40000011605 */
[----:B------:R-:W-:Y:S02]  /*11c0*/  SHF.R.U32.HI R22, RZ, R7, R22 ;  /* 0x00000007ff167219 */ /* 0x000fe40000011616 */
[----:B------:R-:W-:Y:S01]  /*11d0*/  SEL R5, R20, R5, !P1 ;  /* 0x0000000514057207 */ /* 0x000fe20004800000 */
[----:B--2---:R-:W-:Y:S01]  /*11e0*/  IMAD.HI.U32 R18, R16, R2, RZ ;  /* 0x0000000210127227 */ /* 0x004fe200078e00ff */
[----:B------:R-:W-:-:S02]  /*11f0*/  SEL R21, R11, R22, !P2 ;  /* 0x000000160b157207 */ /* 0x000fc40005000000 */
[----:B------:R-:W-:Y:S01]  /*1200*/  IADD3 R7, PT, PT, -R5, RZ, RZ ;  /* 0x000000ff05077210 */ /* 0x000fe20007ffe1ff */
[----:B------:R-:W-:Y:S01]  /*1210*/  IMAD.HI.U32 R6, R13, R2, RZ ;  /* 0x000000020d067227 */ /* 0x000fe200078e00ff */
[----:B------:R-:W-:-:S03]  /*1220*/  @P0 SHF.R.U32.HI R16, RZ, R3, R18 ;  /* 0x00000003ff100219 */ /* 0x000fc60000011612 */
[----:B------:R-:W-:Y:S01]  /*1230*/  IMAD R7, R4, R7, R20 ;  /* 0x0000000704077224 */ /* 0x000fe200078e0214 */
[----:B------:R-:W-:Y:S01]  /*1240*/  @P0 SHF.R.U32.HI R13, RZ, R3, R6 ;  /* 0x00000003ff0d0219 */ /* 0x000fe20000011606 */
[----:B------:R-:W-:-:S04]  /*1250*/  IMAD R16, R16, R9, RZ ;  /* 0x0000000910107224 */ /* 0x000fc800078e02ff */
[----:B------:R-:W-:Y:S01]  /*1260*/  IMAD R6, R13, R9, RZ ;  /* 0x000000090d067224 */ /* 0x000fe200078e02ff */
[----:B------:R-:W-:-:S04]  /*1270*/  ISETP.GE.AND P1, PT, R5, R16, PT ;  /* 0x000000100500720c */ /* 0x000fc80003f26270 */
[----:B------:R-:W-:Y:S01]  /*1280*/  ISETP.GE.OR P1, PT, R21, R6, P1 ;  /* 0x000000061500720c */ /* 0x000fe20000f26670 */
[----:B------:R-:W-:-:S05]  /*1290*/  IMAD.HI.U32 R6, R5, R2, RZ ;  /* 0x0000000205067227 */ /* 0x000fca00078e00ff */
[----:B------:R-:W-:-:S04]  /*12a0*/  SHF.R.U32.HI R6, RZ, R3, R6 ;  /* 0x00000003ff067219 */ /* 0x000fc80000011606 */
[----:B------:R-:W-:-:S03]  /*12b0*/  SEL R6, R5, R6, !P0 ;  /* 0x0000000605067207 */ /* 0x000fc60004000000 */
[----:B------:R-:W-:Y:S01]  /*12c0*/  @!P1 IMAD.HI.U32 R12, R21, R2, RZ ;  /* 0x00000002150c9227 */ /* 0x000fe200078e00ff */
[----:B------:R-:W-:-:S04]  /*12d0*/  IADD3 R2, PT, PT, -R6, RZ, RZ ;  /* 0x000000ff06027210 */ /* 0x000fc80007ffe1ff */
[----:B------:R-:W-:Y:S01]  /*12e0*/  @!P1 SHF.R.U32.HI R12, RZ, R3, R12 ;  /* 0x00000003ff0c9219 */ /* 0x000fe2000001160c */
[----:B------:R-:W-:-:S03]  /*12f0*/  IMAD R2, R9, R2, R5 ;  /* 0x0000000209027224 */ /* 0x000fc600078e0205 */
[----:B------:R-:W-:-:S05]  /*1300*/  @!P1 SEL R3, R21, R12, !P0 ;  /* 0x0000000c15039207 */ /* 0x000fca0004000000 */
[--C-:B------:R-:W-:Y:S02]  /*1310*/  @!P1 IMAD.IADD R6, R6, 0x1, -R3.reuse ;  /* 0x0000000106069824 */ /* 0x100fe400078e0a03 */
[----:B------:R-:W-:Y:S01]  /*1320*/  @!P1 IMAD R3, R2, R13, R3 ;  /* 0x0000000d02039224 */ /* 0x000fe200078e0203 */
[----:B------:R-:W-:Y:S01]  /*1330*/  IADD3 R2, PT, PT, -R21, RZ, RZ ;  /* 0x000000ff15027210 */ /* 0x000fe20007ffe1ff */
[----:B------:R-:W-:Y:S02]  /*1340*/  @!P1 IMAD R5, R6, R9, R21 ;  /* 0x0000000906059224 */ /* 0x000fe400078e0215 */
[----:B------:R-:W-:Y:S02]  /*1350*/  @!P1 IMAD.MOV.U32 R21, RZ, RZ, R3 ;  /* 0x000000ffff159224 */ /* 0x000fe400078e0003 */
[----:B------:R-:W-:Y:S02]  /*1360*/  IMAD R2, R14, R2, R11 ;  /* 0x000000020e027224 */ /* 0x000fe400078e020b */
[----:B------:R-:W-:-:S02]  /*1370*/  IMAD R20, R5, R4, R7 ;  /* 0x0000000405147224 */ /* 0x000fc400078e0207 */
[----:B------:R-:W-:Y:S02]  /*1380*/  IMAD R21, R21, R14, R2 ;  /* 0x0000000e15157224 */ /* 0x000fe400078e0202 */
.L_x_18:
[----:B------:R-:W-:Y:S05]  /*1390*/  BRA.U UP3, `(.L_x_19) ;  /* 0x0000000103407547 */ /* 0x000fea000b800000 */
[----:B------:R-:W1:Y:S08]  /*13a0*/  LDC.64 R4, c[0x0][0xb10] ;  /* 0x0002c400ff047b82 */ /* 0x000e700000000a00 */
[----:B------:R-:W2:Y:S08]  /*13b0*/  LDC.64 R2, c[0x0][0xb18] ;  /* 0x0002c600ff027b82 */ /* 0x000eb00000000a00 */
[----:B------:R-:W3:Y:S08]  /*13c0*/  LDC R6, c[0x0][0xb20] ;  /* 0x0002c800ff067b82 */ /* 0x000ef00000000800 */
[----:B------:R-:W4:Y:S01]  /*13d0*/  LDC R12, c[0x0][0xb0c] ;  /* 0x0002c300ff0c7b82 */ /* 0x000f220000000800 */
[----:B-1----:R-:W-:-:S05]  /*13e0*/  IMAD.HI.U32 R4, R21, R4, RZ ;  /* 0x0000000415047227 */ /* 0x002fca00078e00ff */
[----:B------:R-:W-:Y:S01]  /*13f0*/  SHF.R.U32.HI R4, RZ, R5, R4 ;  /* 0x00000005ff047219 */ /* 0x000fe20000011604 */
[----:B--2---:R-:W-:Y:S01]  /*1400*/  IMAD.HI.U32 R3, R20, R3, RZ ;  /* 0x0000000314037227 */ /* 0x004fe200078e00ff */
[----:B------:R-:W-:-:S04]  /*1410*/  ISETP.NE.AND P0, PT, R2, 0x1, PT ;  /* 0x000000010200780c */ /* 0x000fc80003f05270 */
[----:B---3--:R-:W-:-:S04]  /*1420*/  SHF.R.U32.HI R3, RZ, R6, R3 ;  /* 0x00000006ff037219 */ /* 0x008fc80000011603 */
[----:B------:R-:W-:Y:S02]  /*1430*/  SEL R3, R20, R3, !P0 ;  /* 0x0000000314037207 */ /* 0x000fe40004000000 */
[----:B----4-:R-:W-:-:S04]  /*1440*/  ISETP.NE.AND P1, PT, R12, 0x1, PT ;  /* 0x000000010c00780c */ /* 0x010fc80003f25270 */
[----:B------:R-:W-:-:S05]  /*1450*/  SEL R6, R21, R4, !P1 ;  /* 0x0000000415067207 */ /* 0x000fca0004800000 */
[----:B------:R-:W-:Y:S02]  /*1460*/  IMAD.IADD R4, R3, 0x1, -R6 ;  /* 0x0000000103047824 */ /* 0x000fe400078e0a06 */
[----:B------:R-:W-:Y:S02]  /*1470*/  IMAD.IADD R3, R6, 0x1, -R3 ;  /* 0x0000000106037824 */ /* 0x000fe400078e0a03 */
[----:B------:R-:W-:Y:S02]  /*1480*/  IMAD R21, R4, R12, R21 ;  /* 0x0000000c04157224 */ /* 0x000fe400078e0215 */
[----:B------:R-:W-:Y:S02]  /*1490*/  IMAD R20, R3, R2, R20 ;  /* 0x0000000203147224 */ /* 0x000fe400078e0214 */
.L_x_19:
[----:B------:R-:W-:Y:S05]  /*14a0*/  BRA.U !UP1, `(.L_x_20) ;  /* 0x00000001090c7547 */ /* 0x000fea000b800000 */
[----:B------:R-:W-:Y:S01]  /*14b0*/  UCGABAR_WAIT ;  /* 0x0000000000007dc7 */ /* 0x000fe20008000000 */
[----:B------:R-:W-:Y:S01]  /*14c0*/  CCTL.IVALL ;  /* 0x00000000ff00798f */ /* 0x000fe20002000000 */
[----:B------:R-:W-:Y:S05]  /*14d0*/  BRA `(.L_x_21) ;  /* 0x0000000000047947 */ /* 0x000fea0003800000 */
.L_x_20:
[----:B------:R-:W-:Y:S06]  /*14e0*/  BAR.SYNC.DEFER_BLOCKING 0x0 ;  /* 0x0000000000007b1d */ /* 0x000fec0000010000 */
.L_x_21:
[----:B------:R-:W-:Y:S05]  /*14f0*/  BRA.U UP2, `(.L_x_22) ;  /* 0x0000001102b87547 */ /* 0x000fea000b800000 */
[----:B------:R-:W1:Y:S01]  /*1500*/  LDCU UR4, c[0x0][0x38c] ;  /* 0x00007180ff0477ac */ /* 0x000e620008000800 */
[----:B------:R-:W2:Y:S01]  /*1510*/  LDC R9, c[0x0][0x370] ;  /* 0x0000dc00ff097b82 */ /* 0x000ea20000000800 */
[----:B------:R-:W-:Y:S01]  /*1520*/  IMAD.SHL.U32 R16, R11, 0x80, RZ ;  /* 0x000000800b107824 */ /* 0x000fe200078e00ff */
[----:B------:R-:W-:Y:S01]  /*1530*/  PLOP3.LUT P1, PT, PT, PT, UP5, 0x80, 0x8 ;  /* 0x000000000008781c */ /* 0x000fe20003f2f058 */
[----:B------:R-:W-:Y:S01]  /*1540*/  HFMA2 R12, -RZ, RZ, 0, 0 ;  /* 0x00000000ff0c7431 */ /* 0x000fe200000001ff */
[----:B------:R-:W-:Y:S01]  /*1550*/  UISETP.NE.AND UP1, UPT, UR10, URZ, UPT ;  /* 0x000000ff0a00728c */ /* 0x000fe2000bf25270 */
[----:B------:R-:W-:Y:S01]  /*1560*/  ISETP.NE.AND P4, PT, R10, RZ, P5 ;  /* 0x000000ff0a00720c */ /* 0x000fe20002f85270 */
[----:B------:R-:W-:Y:S01]  /*1570*/  IMAD.MOV.U32 R15, RZ, RZ, 0x1 ;  /* 0x00000001ff0f7424 */ /* 0x000fe200078e00ff */
[----:B------:R-:W-:Y:S01]  /*1580*/  PLOP3.LUT P1, PT, P1, PT, PT, 0x8, 0x80 ;  /* 0x000000000080781c */ /* 0x000fe20000f2e170 */
[----:B------:R-:W3:Y:S01]  /*1590*/  LDC R0, c[0x0][0x374] ;  /* 0x0000dd00ff007b82 */ /* 0x000ee20000000800 */
[----:B------:R-:W-:Y:S01]  /*15a0*/  IMAD.MOV.U32 R14, RZ, RZ, RZ ;  /* 0x000000ffff0e7224 */ /* 0x000fe200078e00ff */
[----:B------:R-:W-:Y:S01]  /*15b0*/  MOV R8, 0x1 ;  /* 0x0000000100087802 */ /* 0x000fe20000000f00 */
[----:B------:R-:W-:Y:S01]  /*15c0*/  IMAD.MOV.U32 R10, RZ, RZ, RZ ;  /* 0x000000ffff0a7224 */ /* 0x000fe200078e00ff */
[----:B------:R-:W-:Y:S01]  /*15d0*/  LOP3.LUT R16, R16, 0x80, RZ, 0xc0, !PT ;  /* 0x0000008010107812 */ /* 0x000fe200078ec0ff */
[----:B------:R-:W4:Y:S01]  /*15e0*/  LDCU.64 UR14, c[0x0][0x348] ;  /* 0x00006900ff0e77ac */ /* 0x000f220008000a00 */
[----:B-1----:R-:W-:-:S02]  /*15f0*/  UIADD3 UR5, UPT, UPT, UR4, 0x3f, URZ ;  /* 0x0000003f04057890 */ /* 0x002fc4000fffe0ff */
[----:B------:R-:W-:Y:S02]  /*1600*/  USEL UR22, UR6, 0x2, UP1 ;  /* 0x0000000206167887 */ /* 0x000fe40008800000 */
[----:B------:R-:W-:Y:S01]  /*1610*/  USHF.R.S32.HI UR7, URZ, 0x1f, UR5 ;  /* 0x0000001fff077899 */ /* 0x000fe20008011405 */
[----:B------:R-:W-:-:S03]  /*1620*/  UMOV UR23, URZ ;  /* 0x000000ff00177c82 */ /* 0x000fc60008000000 */
[----:B------:R-:W-:Y:S02]  /*1630*/  ULEA.HI UR7, UR7, UR5, URZ, 0x6 ;  /* 0x0000000507077291 */ /* 0x000fe4000f8f30ff */
[----:B------:R-:W-:Y:S02]  /*1640*/  UIADD3 UR5, UPT, UPT, UR4, -0x1, URZ ;  /* 0xffffffff04057890 */ /* 0x000fe4000fffe0ff */
[----:B------:R-:W-:Y:S02]  /*1650*/  USHF.R.S32.HI UR7, URZ, 0x6, UR7 ;  /* 0x00000006ff077899 */ /* 0x000fe40008011407 */
[----:B------:R-:W-:Y:S02]  /*1660*/  UISETP.GE.U32.AND UP2, UPT, UR5, -0x7f, UPT ;  /* 0xffffff810500788c */ /* 0x000fe4000bf46070 */
[----:B------:R-:W-:Y:S02]  /*1670*/  UISETP.LT.U32.AND UP0, UPT, UR7, 0x2, UPT ;  /* 0x000000020700788c */ /* 0x000fe4000bf01070 */
[----:B------:R-:W-:-:S02]  /*1680*/  UIADD3 UR4, UPT, UPT, UR4, 0x7e, URZ ;  /* 0x0000007e04047890 */ /* 0x000fc4000fffe0ff */
[----:B------:R-:W-:-:S04]  /*1690*/  USEL UR5, UR7, 0x2, UP0 ;  /* 0x0000000207057887 */ /* 0x000fc80008000000 */
[----:B------:R-:W-:Y:S02]  /*16a0*/  UIADD3 UR21, UPT, UPT, UR5, -0x1, URZ ;  /* 0xffffffff05157890 */ /* 0x000fe4000fffe0ff */
[----:B------:R-:W-:Y:S02]  /*16b0*/  @UP2 UIADD3 UR21, UPT, UPT, UR5, URZ, URZ ;  /* 0x000000ff05152290 */ /* 0x000fe4000fffe0ff */
[----:B------:R-:W-:Y:S02]  /*16c0*/  UIADD3 UR29, UPT, UPT, UR7, -UR5, URZ ;  /* 0x80000005071d7290 */ /* 0x000fe4000fffe0ff */
[----:B------:R-:W-:Y:S02]  /*16d0*/  UIADD3 UR13, UPT, UPT, UR21, 0x1, URZ ;  /* 0x00000001150d7890 */ /* 0x000fe4000fffe0ff */
[----:B--2-4-:R-:W-:-:S12]  /*16e0*/  UIADD3 UR21, UPT, UPT, -UR21, URZ, URZ ;  /* 0x000000ff15157290 */ /* 0x014fd8000fffe1ff */
.L_x_42:
[----:B------:R-:W-:Y:S01]  /*16f0*/  UISETP.NE.AND UP0, UPT, UR37, URZ, UPT ;  /* 0x000000ff2500728c */ /* 0x000fe2000bf05270 */
[----:B------:R-:W1:Y:S08]  /*1700*/  S2UR UR37, SR_CgaCtaId ;  /* 0x00000000002579c3 */ /* 0x000e700000008800 */
[----:B------:R-:W-:Y:S05]  /*1710*/  BRA.U UP0, `(.L_x_23) ;  /* 0x0000000100347547 */ /* 0x000fea000b800000 */
[----:B------:R-:W2:Y:S01]  /*1720*/  S2R R2, SR_CgaCtaId ;  /* 0x0000000000027919 */ /* 0x000ea20000008800 */
[----:B------:R-:W-:-:S04]  /*1730*/  MOV R3, 0x400 ;  /* 0x0000040000037802 */ /* 0x000fc80000000f00 */
[----:B--2---:R-:W-:Y:S02]  /*1740*/  LEA R3, R2, R3, 0x18 ;  /* 0x0000000302037211 */ /* 0x004fe400078ec0ff */
[----:B------:R-:W-:-:S03]  /*1750*/  SHF.L.U32 R2, R8, 0x1f, RZ ;  /* 0x0000001f08027819 */ /* 0x000fc600000006ff */
[----:B------:R-:W-:-:S04]  /*1760*/  IMAD R3, R10, 0x8, R3 ;  /* 0x000000080a037824 */ /* 0x000fc800078e0203 */
[----:B------:R-:W2:Y:S02]  /*1770*/  SYNCS.PHASECHK.TRANS64.TRYWAIT P0, [R3+URZ+0xc0], R2 ;  /* 0x0000c002030075a7 */ /* 0x000ea400080011ff */
[----:B--2---:R-:W-:Y:S05]  /*1780*/  @!P0 BRA `(.L_x_24) ;  /* 0x000000c400608947 */ /* 0x004fea0003800000 */
.L_x_181:
[----:B------:R-:W-:Y:S01]  /*1790*/  VIADD R10, R10, 0x1 ;  /* 0x000000010a0a7836 */ /* 0x000fe20000000000 */
[----:B------:R2:W-:Y:S04]  /*17a0*/  SYNCS.ARRIVE.TRANS64.A1T0 RZ, [R3+URZ+0xb0], RZ ;  /* 0x0000b0ff03ff79a7 */ /* 0x0005e800081000ff */
[----:B------:R-:W-:-:S04]  /*17b0*/  ISETP.NE.AND P0, PT, R10, 0x2, PT ;  /* 0x000000020a00780c */ /* 0x000fc80003f05270 */
[----:B------:R-:W-:Y:S02]  /*17c0*/  SEL R10, R10, RZ, P0 ;  /* 0x000000ff0a0a7207 */ /* 0x000fe40000000000 */
[----:B--2---:R-:W-:-:S04]  /*17d0*/  SEL R3, RZ, 0x1, P0 ;  /* 0x00000001ff037807 */ /* 0x004fc80000000000 */
[----:B------:R-:W-:-:S07]  /*17e0*/  LOP3.LUT R8, R8, R3, RZ, 0x3c, !PT ;  /* 0x0000000308087212 */ /* 0x000fce00078e3cff */
.L_x_23:
[----:B------:R-:W-:Y:S01]  /*17f0*/  UMOV UR6, 0x400 ;  /* 0x0000040000067882 */ /* 0x000fe20000000000 */
[----:B------:R-:W-:Y:S01]  /*1800*/  LEA.HI R3, R21, R21, RZ, 0x1 ;  /* 0x0000001515037211 */ /* 0x000fe200078f08ff */
[----:B-1----:R-:W-:Y:S01]  /*1810*/  ULEA UR6, UR37, UR6, 0x18 ;  /* 0x0000000625067291 */ /* 0x002fe2000f8ec0ff */
[----:B------:R-:W-:Y:S01]  /*1820*/  SHF.L.U32 R2, R15, 0x1f, RZ ;  /* 0x0000001f0f027819 */ /* 0x000fe200000006ff */
[----:B------:R-:W-:Y:S01]  /*1830*/  UISETP.GE.U32.AND UP0, UPT, UR4, 0x7f, UPT ;  /* 0x0000007f0400788c */ /* 0x000fe2000bf06070 */
[C---:B------:R-:W-:Y:S01]  /*1840*/  R2UR UR9, R16.reuse ;  /* 0x00000000100972ca */ /* 0x040fe200000e0000 */
[----:B------:R-:W-:Y:S01]  /*1850*/  ULEA UR8, UR23, UR6, 0x3 ;  /* 0x0000000617087291 */ /* 0x000fe2000f8e18ff */
[----:B------:R-:W-:Y:S01]  /*1860*/  IMAD.SHL.U32 R3, R3, 0x80, RZ ;  /* 0x0000008003037824 */ /* 0x000fe200078e00ff */
[----:B------:R-:W-:Y:S01]  /*1870*/  R2UR UR19, R16 ;  /* 0x00000000101372ca */ /* 0x000fe200000e0000 */
[----:B------:R-:W-:-:S03]  /*1880*/  UMOV UR30, URZ ;  /* 0x000000ff001e7c82 */ /* 0x000fc60008000000 */
[----:B------:R-:W-:-:S03]  /*1890*/  R2UR UR35, R3 ;  /* 0x00000000032372ca */ /* 0x000fc600000e0000 */
[----:B------:R1:W2:Y:S01]  /*18a0*/  SYNCS.PHASECHK.TRANS64.TRYWAIT P0, [UR8+0x10], R2 ;  /* 0x00001002ff0075a7 */ /* 0x0002a20008001108 */
[----:B------:R-:W-:-:S09]  /*18b0*/  R2UR UR8, R20 ;  /* 0x00000000140872ca */ /* 0x000fd200000e0000 */
[----:B------:R-:W-:-:S04]  /*18c0*/  ULOP3.LUT UR35, UR9, 0xffffff00, UR35, 0xf8, !UPT ;  /* 0xffffff0009237892 */ /* 0x000fc8000f8ef823 */
[----:B------:R-:W-:Y:S01]  /*18d0*/  ULEA UR19, UR8, UR19, 0x8 ;  /* 0x0000001308137291 */ /* 0x000fe2000f8e40ff */
[----:B------:R-:W-:Y:S11]  /*18e0*/  BRA.U !UP0, `(.L_x_25) ;  /* 0x0000000108ec7547 */ /* 0x000ff6000b800000 */
[----:B------:R-:W-:Y:S01]  /*18f0*/  UMOV UR31, UR21 ;  /* 0x00000015001f7c82 */ /* 0x000fe20008000000 */
[----:B------:R-:W-:Y:S01]  /*1900*/  UMOV UR44, UR23 ;  /* 0x00000017002c7c82 */ /* 0x000fe20008000000 */
[----:B------:R-:W-:-:S05]  /*1910*/  UMOV UR26, 0x20 ;  /* 0x00000020001a7882 */ /* 0x000fca0000000000 */
.L_x_31:
[----:B------:R-:W-:Y:S01]  /*1920*/  ULEA UR33, UR44, UR6, 0x3 ;  /* 0x000000062c217291 */ /* 0x000fe2000f8e18ff */
[----:B------:R-:W-:Y:S01]  /*1930*/  @P5 MOV R3, 0x20000 ;  /* 0x0002000000035802 */ /* 0x000fe20000000f00 */
[----:B-12---:R-:W-:Y:S10]  /*1940*/  @P0 BRA `(.L_x_26) ;  /* 0x00000000000c0947 */ /* 0x006ff40003800000 */
[----:B------:R-:W-:-:S04]  /*1950*/  SHF.L.U32 R5, R15, 0x1f, RZ ;  /* 0x0000001f0f057819 */ /* 0x000fc800000006ff */
[----:B------:R-:W2:Y:S02]  /*1960*/  SYNCS.PHASECHK.TRANS64.TRYWAIT P0, [UR33+0x10], R5 ;  /* 0x00001005ff0075a7 */ /* 0x000ea40008001121 */
[----:B--2---:R-:W-:Y:S05]  /*1970*/  @!P0 BRA `(.L_x_27) ;  /* 0x000000c000f88947 */ /* 0x004fea0003800000 */
.L_x_26:
[----:B------:R2:W-:Y:S01]  /*1980*/  @P5 SYNCS.ARRIVE.TRANS64 RZ, [UR33], R3 ;  /* 0x00000003ffff59a7 */ /* 0x0005e20008000021 */
[----:B------:R-:W-:Y:S02]  /*1990*/  ULOP3.LUT UR8, UR22, 0x2, URZ, 0xfc, !UPT ;  /* 0x0000000216087892 */ /* 0x000fe4000f8efcff */
[----:B------:R-:W-:Y:S02]  /*19a0*/  UIADD3 UR31, UPT, UPT, UR31, 0x1, URZ ;  /* 0x000000011f1f7890 */ /* 0x000fe4000fffe0ff */
[----:B------:R-:W-:Y:S02]  /*19b0*/  UISETP.NE.AND UP0, UPT, UR8, 0x2, UPT ;  /* 0x000000020800788c */ /* 0x000fe4000bf05270 */
[----:B------:R-:W-:-:S07]  /*19c0*/  UISETP.NE.AND UP2, UPT, UR31, 0x1, UPT ;  /* 0x000000011f00788c */ /* 0x000fce000bf45270 */
[----:B------:R-:W-:Y:S05]  /*19d0*/  BRA.U UP0, `(.L_x_28) ;  /* 0x0000000100047547 */ /* 0x000fea000b800000 */
[----:B------:R-:W-:Y:S05]  /*19e0*/  BPT.TRAP 0x1 ;  /* 0x000000040000795c */ /* 0x000fea0000300000 */
.L_x_28:
[----:B------:R-:W-:Y:S04]  /*19f0*/  BSSY.RECONVERGENT B0, `(.L_x_29) ;  /* 0x0000003000007945 */ /* 0x000fe80003800200 */
[----:B------:R-:W-:Y:S05]  /*1a00*/  @!P4 BRA `(.L_x_30) ;  /* 0x000000000004c947 */ /* 0x000fea0003800000 */
[----:B------:R-:W-:Y:S05]  /*1a10*/  BPT.TRAP 0x1 ;  /* 0x000000040000795c */ /* 0x000fea0000300000 */
.L_x_30:
[----:B------:R-:W-:Y:S05]  /*1a20*/  BSYNC.RECONVERGENT B0 ;  /* 0x0000000000007941 */ /* 0x000fea0003800200 */
.L_x_29:
[----:B------:R-:W-:Y:S02]  /*1a30*/  UIADD3 UR23, UPT, UPT, UR44, 0x1, URZ ;  /* 0x000000012c177890 */ /* 0x000fe4000fffe0ff */
[----:B------:R-:W-:Y:S02]  /*1a40*/  UIADD3 UR42, UP1, UPT, UR14, 0x80, URZ ;  /* 0x000000800e2a7890 */ /* 0x000fe4000ff3e0ff */
[----:B------:R-:W-:Y:S02]  /*1a50*/  UISETP.NE.AND UP0, UPT, UR23, 0x2, UPT ;  /* 0x000000021700788c */ /* 0x000fe4000bf05270 */
[----:B------:R-:W-:Y:S02]  /*1a60*/  UIADD3 UR34, UPT, UPT, UR26, -0x20, URZ ;  /* 0xffffffe01a227890 */ /* 0x000fe4000fffe0ff */
[----:B------:R-:W-:Y:S02]  /*1a70*/  USEL UR9, URZ, 0x1, UP0 ;  /* 0x00000001ff097887 */ /* 0x000fe40008000000 */
[----:B------:R-:W-:-:S02]  /*1a80*/  USEL UR23, UR23, URZ, UP0 ;  /* 0x000000ff17177287 */ /* 0x000fc40008000000 */
[----:B------:R-:W-:Y:S02]  /*1a90*/  UIADD3 UR40, UP0, UPT, UR14, 0x180, URZ ;  /* 0x000001800e287890 */ /* 0x000fe4000ff1e0ff */
[----:B------:R-:W-:Y:S01]  /*1aa0*/  ULEA UR8, UR23, UR6, 0x3 ;  /* 0x0000000617087291 */ /* 0x000fe2000f8e18ff */
[----:B------:R-:W-:Y:S01]  /*1ab0*/  LOP3.LUT R15, R15, UR9, RZ, 0x3c, !PT ;  /* 0x000000090f0f7c12 */ /* 0x000fe2000f8e3cff */
[----:B------:R-:W-:Y:S02]  /*1ac0*/  ULOP3.LUT UR33, UR33, 0xfefffff8, URZ, 0xc0, !UPT ;  /* 0xfefffff821217892 */ /* 0x000fe4000f8ec0ff */
[----:B------:R-:W-:Y:S01]  /*1ad0*/  UIADD3.X UR43, UPT, UPT, URZ, UR15, URZ, UP1, !UPT ;  /* 0x0000000fff2b7290 */ /* 0x000fe20008ffe4ff */
[----:B-1----:R-:W-:Y:S01]  /*1ae0*/  SHF.L.U32 R2, R15, 0x1f, RZ ;  /* 0x0000001f0f027819 */ /* 0x002fe200000006ff */
[----:B------:R-:W-:Y:S01]  /*1af0*/  UIADD3.X UR41, UPT, UPT, URZ, UR15, URZ, UP0, !UPT ;  /* 0x0000000fff297290 */ /* 0x000fe200087fe4ff */
[----:B------:R-:W-:Y:S02]  /*1b00*/  UMOV UR38, 0x0 ;  /* 0x0000000000267882 */ /* 0x000fe40000000000 */
[----:B------:R4:W1:Y:S01]  /*1b10*/  SYNCS.PHASECHK.TRANS64.TRYWAIT P0, [UR8+0x10], R2 ;  /* 0x00001002ff0075a7 */ /* 0x0008620008001108 */
[----:B------:R-:W-:Y:S01]  /*1b20*/  ULEA UR8, UR44, UR6, 0xf ;  /* 0x000000062c087291 */ /* 0x000fe2000f8e78ff */
[----:B------:R-:W-:Y:S01]  /*1b30*/  UMOV UR39, 0x10000000 ;  /* 0x1000000000277882 */ /* 0x000fe20000000000 */
[----:B------:R-:W-:-:S02]  /*1b40*/  UMOV UR27, UR35 ;  /* 0x00000023001b7c82 */ /* 0x000fc40008000000 */
[----:B------:R-:W-:Y:S02]  /*1b50*/  UIADD3 UR32, UPT, UPT, UR8, 0x10800, URZ ;  /* 0x0001080008207890 */ /* 0x000fe4000fffe0ff */
[----:B------:R-:W-:Y:S02]  /*1b60*/  UIADD3 UR24, UPT, UPT, UR8, 0x14800, URZ ;  /* 0x0001480008187890 */ /* 0x000fe4000fffe0ff */
[----:B------:R-:W-:Y:S02]  /*1b70*/  UIADD3 UR16, UPT, UPT, UR8, 0x20800, URZ ;  /* 0x0002080008107890 */ /* 0x000fe4000fffe0ff */
[----:B------:R-:W-:Y:S01]  /*1b80*/  UIADD3 UR8, UPT, UPT, UR8, 0x24800, URZ ;  /* 0x0002480008087890 */ /* 0x000fe2000fffe0ff */
[----:B------:R-:W-:Y:S01]  /*1b90*/  UMOV UR28, UR36 ;  /* 0x00000024001c7c82 */ /* 0x000fe20008000000 */
[----:B------:R-:W-:Y:S01]  /*1ba0*/  UMOV UR25, UR33 ;  /* 0x0000002100197c82 */ /* 0x000fe20008000000 */
[----:B------:R-:W-:Y:S01]  /*1bb0*/  UMOV UR20, UR36 ;  /* 0x0000002400147c82 */ /* 0x000fe20008000000 */
[----:B------:R-:W-:Y:S01]  /*1bc0*/  UMOV UR17, UR33 ;  /* 0x0000002100117c82 */ /* 0x000fe20008000000 */
[----:B------:R-:W-:Y:S01]  /*1bd0*/  UMOV UR18, UR34 ;  /* 0x0000002200127c82 */ /* 0x000fe20008000000 */
[----:B------:R-:W-:Y:S01]  /*1be0*/  UTMALDG.3D.2CTA [UR32], [UR42], desc[UR38] ;  /* 0x000026202a0075b4 */ /* 0x000fe20008211000 */
[----:B------:R-:W-:Y:S01]  /*1bf0*/  UMOV UR10, UR26 ;  /* 0x0000001a000a7c82 */ /* 0x000fe20008000000 */
[----:B------:R-:W-:Y:S01]  /*1c00*/  UMOV UR11, UR19 ;  /* 0x00000013000b7c82 */ /* 0x000fe20008000000 */
[----:B------:R-:W-:Y:S01]  /*1c10*/  UMOV UR12, UR36 ;  /* 0x00000024000c7c82 */ /* 0x000fe20008000000 */
[----:B------:R-:W-:Y:S01]  /*1c20*/  UMOV UR9, UR33 ;  /* 0x0000002100097c82 */ /* 0x000fe20008000000 */
[----:B------:R-:W-:Y:S01]  /*1c30*/  UMOV UR30, UR13 ;  /* 0x0000000d001e7c82 */ /* 0x000fe20008000000 */
[----:B------:R-:W-:Y:S01]  /*1c40*/  UMOV UR44, UR23 ;  /* 0x00000017002c7c82 */ /* 0x000fe20008000000 */
[----:B------:R2:W-:Y:S01]  /*1c50*/  UTMALDG.3D.2CTA [UR24], [UR42], desc[UR38] ;  /* 0x000026182a0075b4 */ /* 0x0005e20008211000 */
[----:B------:R4:W-:Y:S01]  /*1c60*/  UTMALDG.3D.2CTA [UR16], [UR40], desc[UR38] ;  /* 0x00002610280075b4 */ /* 0x0009e20008211000 */
[----:B------:R4:W-:Y:S01]  /*1c70*/  UTMALDG.3D.2CTA [UR8], [UR40], desc[UR38] ;  /* 0x00002608280075b4 */ /* 0x0009e20008211000 */
[----:B--2---:R-:W-:Y:S01]  /*1c80*/  UIADD3 UR26, UPT, UPT, UR26, 0x40, URZ ;  /* 0x000000401a1a7890 */ /* 0x004fe2000fffe0ff */
[----:B----4-:R-:W-:Y:S11]  /*1c90*/  BRA.U UP2, `(.L_x_31) ;  /* 0xfffffffd02207547 */ /* 0x010ff6000b83ffff */
.L_x_25:
[----:B------:R-:W-:Y:S01]  /*1ca0*/  ULEA UR8, UR23, UR6, 0x3 ;  /* 0x0000000617087291 */ /* 0x000fe2000f8e18ff */
[----:B-1----:R-:W-:Y:S01]  /*1cb0*/  SHF.L.U32 R2, R15, 0x1f, RZ ;  /* 0x0000001f0f027819 */ /* 0x002fe200000006ff */
[----:B------:R-:W-:Y:S01]  /*1cc0*/  @!P1 SYNCS.ARRIVE.TRANS64.A1T0 RZ, [UR6+0x68], RZ ;  /* 0x000068ffffff99a7 */ /* 0x000fe20008100006 */
[----:B------:R-:W-:-:S06]  /*1cd0*/  UISETP.GT.AND UP0, UPT, UR7, UR5, UPT ;  /* 0x000000050700728c */ /* 0x000fcc000bf04270 */
[----:B--2---:R1:W2:Y:S03]  /*1ce0*/  SYNCS.PHASECHK.TRANS64.TRYWAIT P0, [UR8+0x10], R2 ;  /* 0x00001002ff0075a7 */ /* 0x0042a60008001108 */
[----:B------:R-:W-:Y:S05]  /*1cf0*/  BRA.U !UP0, `(.L_x_32) ;  /* 0x0000000108e47547 */ /* 0x000fea000b800000 */
[----:B------:R-:W-:Y:S01]  /*1d00*/  UIADD3 UR31, UPT, UPT, UR29, UR30, URZ ;  /* 0x0000001e1d1f7290 */ /* 0x000fe2000fffe0ff */
[----:B------:R-:W-:-:S11]  /*1d10*/  UMOV UR44, UR23 ;  /* 0x00000017002c7c82 */ /* 0x000fd60008000000 */
.L_x_38:
[----:B------:R-:W-:Y:S01]  /*1d20*/  ULEA UR33, UR44, UR6, 0x3 ;  /* 0x000000062c217291 */ /* 0x000fe2000f8e18ff */
[----:B--2---:R-:W-:Y:S01]  /*1d30*/  @P5 MOV R3, 0x20000 ;  /* 0x0002000000035802 */ /* 0x004fe20000000f00 */
[----:B-12---:R-:W-:Y:S10]  /*1d40*/  @P0 BRA `(.L_x_33) ;  /* 0x00000000000c0947 */ /* 0x006ff40003800000 */
[----:B------:R-:W-:-:S04]  /*1d50*/  SHF.L.U32 R5, R15, 0x1f, RZ ;  /* 0x0000001f0f057819 */ /* 0x000fc800000006ff */
[----:B------:R-:W2:Y:S02]  /*1d60*/  SYNCS.PHASECHK.TRANS64.TRYWAIT P0, [UR33+0x10], R5 ;  /* 0x00001005ff0075a7 */ /* 0x000ea40008001121 */
[----:B--2---:R-:W-:Y:S05]  /*1d70*/  @!P0 BRA `(.L_x_34) ;  /* 0x000000c000108947 */ /* 0x004fea0003800000 */
.L_x_33:
[----:B------:R2:W-:Y:S01]  /*1d80*/  @P5 SYNCS.ARRIVE.TRANS64 RZ, [UR33], R3 ;  /* 0x00000003ffff59a7 */ /* 0x0005e20008000021 */
[----:B------:R-:W-:-:S04]  /*1d90*/  ULOP3.LUT UR8, UR22, 0x2, URZ, 0xfc, !UPT ;  /* 0x0000000216087892 */ /* 0x000fc8000f8efcff */
[----:B------:R-:W-:-:S09]  /*1da0*/  UISETP.NE.AND UP0, UPT, UR8, 0x2, UPT ;  /* 0x000000020800788c */ /* 0x000fd2000bf05270 */
[----:B------:R-:W-:Y:S05]  /*1db0*/  BRA.U UP0, `(.L_x_35) ;  /* 0x0000000100047547 */ /* 0x000fea000b800000 */
[----:B------:R-:W-:Y:S05]  /*1dc0*/  BPT.TRAP 0x1 ;  /* 0x000000040000795c */ /* 0x000fea0000300000 */
.L_x_35:
[----:B------:R-:W-:Y:S04]  /*1dd0*/  BSSY.RECONVERGENT B0, `(.L_x_36) ;  /* 0x0000003000007945 */ /* 0x000fe80003800200 */
[----:B------:R-:W-:Y:S05]  /*1de0*/  @!P4 BRA `(.L_x_37) ;  /* 0x000000000004c947 */ /* 0x000fea0003800000 */
[----:B------:R-:W-:Y:S05]  /*1df0*/  BPT.TRAP 0x1 ;  /* 0x000000040000795c */ /* 0x000fea0000300000 */
.L_x_37:
[----:B------:R-:W-:Y:S05]  /*1e00*/  BSYNC.RECONVERGENT B0 ;  /* 0x0000000000007941 */ /* 0x000fea0003800200 */
.L_x_36:
[----:B------:R-:W-:Y:S02]  /*1e10*/  UIADD3 UR23, UPT, UPT, UR44, 0x1, URZ ;  /* 0x000000012c177890 */ /* 0x000fe4000fffe0ff */
[----:B------:R-:W-:Y:S02]  /*1e20*/  UIADD3 UR42, UP1, UPT, UR14, 0x80, URZ ;  /* 0x000000800e2a7890 */ /* 0x000fe4000ff3e0ff */
[----:B------:R-:W-:Y:S02]  /*1e30*/  UISETP.NE.AND UP0, UPT, UR23, 0x2, UPT ;  /* 0x000000021700788c */ /* 0x000fe4000bf05270 */
[----:B------:R-:W-:Y:S02]  /*1e40*/  USHF.L.U32 UR34, UR30, 0x6, URZ ;  /* 0x000000061e227899 */ /* 0x000fe400080006ff */
        /* <DEDUP_REMOVED lines=8> */
[----:B------:R-:W-:Y:S02]  /*1ed0*/  UIADD3 UR26, UPT, UPT, UR34, 0x20, URZ ;  /* 0x00000020221a7890 */ /* 0x000fe4000fffe0ff */
[----:B------:R-:W-:Y:S01]  /*1ee0*/  UIADD3.X UR41, UPT, UPT, URZ, UR15, URZ, UP0, !UPT ;  /* 0x0000000fff297290 */ /* 0x000fe200087fe4ff */
[----:B------:R4:W1:Y:S01]  /*1ef0*/  SYNCS.PHASECHK.TRANS64.TRYWAIT P0, [UR8+0x10], R2 ;  /* 0x00001002ff0075a7 */ /* 0x0008620008001108 */
[----:B------:R-:W-:Y:S01]  /*1f00*/  ULEA UR8, UR44, UR6, 0xf ;  /* 0x000000062c087291 */ /* 0x000fe2000f8e78ff */
[----:B------:R-:W-:Y:S01]  /*1f10*/  UMOV UR38, 0x0 ;  /* 0x0000000000267882 */ /* 0x000fe20000000000 */
[----:B------:R-:W-:-:S02]  /*1f20*/  UMOV UR39, 0x10000000 ;  /* 0x1000000000277882 */ /* 0x000fc40000000000 */
        /* <DEDUP_REMOVED lines=9> */
[----:B------:R-:W-:Y:S01]  /*1fc0*/  UMOV UR18, UR34 ;  /* 0x0000002200127c82 */ /* 0x000fe20008000000 */
[----:B------:R4:W-:Y:S01]  /*1fd0*/  UTMALDG.3D.2CTA [UR32], [UR42], desc[UR38] ;  /* 0x000026202a0075b4 */ /* 0x0009e20008211000 */
[----:B------:R-:W-:Y:S01]  /*1fe0*/  UMOV UR11, UR19 ;  /* 0x00000013000b7c82 */ /* 0x000fe20008000000 */
[----:B------:R-:W-:Y:S01]  /*1ff0*/  UMOV UR12, UR36 ;  /* 0x00000024000c7c82 */ /* 0x000fe20008000000 */
[----:B------:R-:W-:Y:S01]  /*2000*/  UMOV UR9, UR33 ;  /* 0x0000002100097c82 */ /* 0x000fe20008000000 */
[----:B------:R-:W-:Y:S01]  /*2010*/  UMOV UR10, UR26 ;  /* 0x0000001a000a7c82 */ /* 0x000fe20008000000 */
[----:B------:R-:W-:Y:S01]  /*2020*/  UIADD3 UR30, UPT, UPT, UR30, 0x1, URZ ;  /* 0x000000011e1e7890 */ /* 0x000fe2000fffe0ff */
[----:B------:R-:W-:Y:S01]  /*2030*/  UMOV UR44, UR23 ;  /* 0x00000017002c7c82 */ /* 0x000fe20008000000 */
[----:B------:R4:W-:Y:S02]  /*2040*/  UTMALDG.3D.2CTA [UR24], [UR42], desc[UR38] ;  /* 0x000026182a0075b4 */ /* 0x0009e40008211000 */
[----:B------:R-:W-:Y:S01]  /*2050*/  UISETP.NE.AND UP0, UPT, UR30, UR31, UPT ;  /* 0x0000001f1e00728c */ /* 0x000fe2000bf05270 */
[----:B------:R4:W-:Y:S01]  /*2060*/  UTMALDG.3D.2CTA [UR16], [UR40], desc[UR38] ;  /* 0x00002610280075b4 */ /* 0x0009e20008211000 */
[----:B------:R4:W-:Y:S07]  /*2070*/  UTMALDG.3D.2CTA [UR8], [UR40], desc[UR38] ;  /* 0x00002608280075b4 */ /* 0x0009ee0008211000 */
[----:B----4-:R-:W-:Y:S05]  /*2080*/  BRA.U UP0, `(.L_x_38) ;  /* 0xfffffffd00247547 */ /* 0x010fea000b83ffff */
.L_x_32:
[----:B-1----:R-:W-:Y:S01]  /*2090*/  LEA R2, R14, UR6, 0x3 ;  /* 0x000000060e027c11 */ /* 0x002fe2000f8e18ff */
[----:B------:R-:W-:Y:S01]  /*20a0*/  NOP ;  /* 0x0000000000007918 */ /* 0x000fe20000000000 */
[----:B--2---:R-:W-:Y:S02]  /*20b0*/  SHF.L.U32 R3, R12, 0x1f, RZ ;  /* 0x0000001f0c037819 */ /* 0x004fe400000006ff */
[----:B------:R-:W-:Y:S02]  /*20c0*/  LEA R4, R14, UR6, 0x4 ;  /* 0x000000060e047c11 */ /* 0x000fe4000f8e20ff */
[----:B------:R-:W1:Y:S02]  /*20d0*/  SYNCS.PHASECHK.TRANS64.TRYWAIT P0, [R2+URZ+0x70], R3 ;  /* 0x00007003020075a7 */ /* 0x000e6400080011ff */
[----:B-1----:R-:W-:Y:S05]  /*20e0*/  @!P0 BRA `(.L_x_39) ;  /* 0x000000bc004c8947 */ /* 0x002fea0003800000 */
.L_x_184:
[----:B------:R-:W2:Y:S01]  /*20f0*/  LDS.128 R4, [R4+0xe0] ;  /* 0x0000e00004047984 */ /* 0x000ea20000000c00 */
[----:B------:R-:W-:Y:S01]  /*2100*/  ISETP.GE.AND P0, PT, R40, 0x1, PT ;  /* 0x000000012800780c */ /* 0x000fe20003f06270 */
[----:B-1----:R-:W-:Y:S01]  /*2110*/  VIADD R2, R2, 0x80 ;  /* 0x0000008002027836 */ /* 0x002fe20000000000 */
[----:B------:R-:W-:Y:S01]  /*2120*/  @!PT LDS RZ, [RZ] ;  /* 0x00000000fffff984 */ /* 0x000fe20000000800 */
[----:B------:R-:W-:Y:S01]  /*2130*/  @!PT LDS RZ, [RZ] ;  /* 0x00000000fffff984 */ /* 0x000fe20000000800 */
[----:B------:R-:W-:Y:S01]  /*2140*/  @!PT LDS RZ, [RZ] ;  /* 0x00000000fffff984 */ /* 0x000fe20000000800 */
[----:B------:R-:W-:Y:S01]  /*2150*/  @!PT LDS RZ, [RZ] ;  /* 0x00000000fffff984 */ /* 0x000fe20000000800 */
[----:B------:R1:W-:Y:S06]  /*2160*/  MEMBAR.ALL.CTA ;  /* 0x0000000000007992 */ /* 0x0003ec0000008000 */
[----:B-1----:R-:W1:Y:S01]  /*2170*/  FENCE.VIEW.ASYNC.S ;  /* 0x00000000000073c6 */ /* 0x002e620000000000 */
[----:B------:R-:W-:-:S04]  /*2180*/  PRMT R2, RZ, 0x654, R2 ;  /* 0x00000654ff027816 */ /* 0x000fc80000000002 */
[----:B-1----:R1:W-:Y:S01]  /*2190*/  SYNCS.ARRIVE.TRANS64.RED.A1T0 RZ, [R2+URZ], RZ ;  /* 0x000000ff02ff79a7 */ /* 0x0023e200081004ff */
[----:B--2---:R-:W-:-:S13]  /*21a0*/  LOP3.LUT P2, RZ, R6, 0x1, RZ, 0xc0, !PT ;  /* 0x0000000106ff7812 */ /* 0x004fda000784c0ff */
[----:B------:R-:W-:Y:S01]  /*21b0*/  @P2 SHF.R.U32.HI R3, RZ, 0x10, R5 ;  /* 0x00000010ff032819 */ /* 0x000fe20000011605 */
[----:B------:R-:W-:Y:S01]  /*21c0*/  VOTEU.ANY UP0, P2 ;  /* 0x0000000000ff7886 */ /* 0x000fe20001000100 */
[----:B------:R-:W-:Y:S02]  /*21d0*/  @P2 MOV R13, R4 ;  /* 0x00000004000d2202 */ /* 0x000fe40000000f00 */
[----:B------:R-:W-:Y:S02]  /*21e0*/  @P2 R2UR.BROADCAST UR8, R3 ;  /* 0x00000000030822ca */ /* 0x000fe400008e0000 */
[----:B------:R-:W-:-:S11]  /*21f0*/  @P2 LOP3.LUT R11, R5, 0xffff, RZ, 0xc0, !PT ;  /* 0x0000ffff050b2812 */ /* 0x000fd600078ec0ff */
[----:B------:R-:W-:Y:S01]  /*2200*/  @UP0 UMOV UR36, UR8 ;  /* 0x0000000800240c82 */ /* 0x000fe20008000000 */
[----:B-1----:R-:W-:Y:S05]  /*2210*/  @!P0 BRA `(.L_x_40) ;  /* 0x0000000000b88947 */ /* 0x002fea0003800000 */
[----:B------:R-:W3:Y:S01]  /*2220*/  LDC.64 R4, c[0x0][0xb18] ;  /* 0x0002c600ff047b82 */ /* 0x000ee20000000a00 */
[----:B------:R-:W-:-:S07]  /*2230*/  ISETP.NE.AND P3, PT, R40, 0x1, PT ;  /* 0x000000012800780c */ /* 0x000fce0003f65270 */
[----:B------:R-:W1:Y:S08]  /*2240*/  LDC.64 R6, c[0x0][0xb10] ;  /* 0x0002c400ff067b82 */ /* 0x000e700000000a00 */
[----:B------:R-:W2:Y:S08]  /*2250*/  LDC R17, c[0x0][0xb20] ;  /* 0x0002c800ff117b82 */ /* 0x000eb00000000800 */
[----:B------:R-:W4:Y:S01]  /*2260*/  LDC R18, c[0x0][0xb0c] ;  /* 0x0002c300ff127b82 */ /* 0x000f220000000800 */
[----:B---3--:R-:W-:Y:S01]  /*2270*/  IMAD.HI.U32 R22, R0, R5, RZ ;  /* 0x0000000500167227 */ /* 0x008fe200078e00ff */
[----:B------:R-:W-:-:S06]  /*2280*/  ISETP.NE.AND P0, PT, R4, 0x1, PT ;  /* 0x000000010400780c */ /* 0x000fcc0003f05270 */
[----:B------:R-:W3:Y:S01]  /*2290*/  LDC.64 R2, c[0x0][0xb28] ;  /* 0x0002ca00ff027b82 */ /* 0x000ee20000000a00 */
[----:B-1----:R-:W-:-:S04]  /*22a0*/  IMAD.HI.U32 R20, R9, R6, RZ ;  /* 0x0000000609147227 */ /* 0x002fc800078e00ff */
[----:B------:R-:W-:Y:S01]  /*22b0*/  IMAD.HI.U32 R24, R13, R6, RZ ;  /* 0x000000060d187227 */ /* 0x000fe200078e00ff */
[----:B------:R-:W-:Y:S02]  /*22c0*/  SHF.R.U32.HI R20, RZ, R7, R20 ;  /* 0x00000007ff147219 */ /* 0x000fe40000011614 */
[----:B--2---:R-:W-:Y:S01]  /*22d0*/  SHF.R.U32.HI R19, RZ, R17, R22 ;  /* 0x00000011ff137219 */ /* 0x004fe20000011616 */
[----:B------:R-:W-:Y:S01]  /*22e0*/  IMAD.HI.U32 R22, R11, R5, RZ ;  /* 0x000000050b167227 */ /* 0x000fe200078e00ff */
[----:B------:R-:W-:Y:S02]  /*22f0*/  SHF.R.U32.HI R24, RZ, R7, R24 ;  /* 0x00000007ff187219 */ /* 0x000fe40000011618 */
[----:B------:R-:W-:Y:S02]  /*2300*/  SEL R19, R0, R19, !P0 ;  /* 0x0000001300137207 */ /* 0x000fe40004000000 */
[----:B------:R-:W-:Y:S02]  /*2310*/  SHF.R.U32.HI R22, RZ, R17, R22 ;  /* 0x00000011ff167219 */ /* 0x000fe40000011616 */
[----:B----4-:R-:W-:-:S02]  /*2320*/  ISETP.NE.AND P1, PT, R18, 0x1, PT ;  /* 0x000000011200780c */ /* 0x010fc40003f25270 */
[----:B------:R-:W-:Y:S02]  /*2330*/  SEL R5, R11, R22, !P0 ;  /* 0x000000160b057207 */ /* 0x000fe40004000000 */
[----:B------:R-:W-:Y:S02]  /*2340*/  SEL R21, R9, R20, !P1 ;  /* 0x0000001409157207 */ /* 0x000fe40004800000 */
[----:B------:R-:W-:Y:S01]  /*2350*/  SEL R7, R13, R24, !P1 ;  /* 0x000000180d077207 */ /* 0x000fe20004800000 */
[----:B---3--:R-:W-:Y:S01]  /*2360*/  IMAD.HI.U32 R20, R19, R2, RZ ;  /* 0x0000000213147227 */ /* 0x008fe200078e00ff */
[----:B------:R-:W-:-:S03]  /*2370*/  IADD3 R17, PT, PT, -R5, RZ, RZ ;  /* 0x000000ff05117210 */ /* 0x000fc60007ffe1ff */
        /* <DEDUP_REMOVED lines=11> */
[----:B------:R-:W-:-:S04]  /*2430*/  @!P0 IMAD.HI.U32 R20, R7, R2, RZ ;  /* 0x0000000207148227 */ /* 0x000fc800078e00ff */
[----:B------:R-:W-:Y:S01]  /*2440*/  IMAD.MOV R2, RZ, RZ, -R6 ;  /* 0x000000ffff027224 */ /* 0x000fe200078e0a06 */
[----:B------:R-:W-:-:S03]  /*2450*/  @!P0 SHF.R.U32.HI R20, RZ, R3, R20 ;  /* 0x00000003ff148219 */ /* 0x000fc60000011614 */
[----:B------:R-:W-:Y:S01]  /*2460*/  IMAD R2, R40, R2, R5 ;  /* 0x0000000228027224 */ /* 0x000fe200078e0205 */
        /* <DEDUP_REMOVED lines=9> */
.L_x_40:
[----:B------:R-:W1:Y:S02]  /*2500*/  LDCU UR8, c[0x0][0xb30] ;  /* 0x00016600ff0877ac */ /* 0x000e640008000800 */
[----:B-1----:R-:W-:-:S09]  /*2510*/  UISETP.NE.AND UP0, UPT, UR8, 0x1, UPT ;  /* 0x000000010800788c */ /* 0x002fd2000bf05270 */
[----:B------:R-:W-:Y:S05]  /*2520*/  BRA.U UP0, `(.L_x_41) ;  /* 0x0000000100407547 */ /* 0x000fea000b800000 */
[----:B------:R-:W1:Y:S08]  /*2530*/  LDC.64 R4, c[0x0][0xb10] ;  /* 0x0002c400ff047b82 */ /* 0x000e700000000a00 */
[----:B------:R-:W2:Y:S08]  /*2540*/  LDC.64 R2, c[0x0][0xb18] ;  /* 0x0002c600ff027b82 */ /* 0x000eb00000000a00 */
[----:B------:R-:W4:Y:S08]  /*2550*/  LDC R6, c[0x0][0xb20] ;  /* 0x0002c800ff067b82 */ /* 0x000f300000000800 */
[----:B------:R-:W3:Y:S01]  /*2560*/  LDC R18, c[0x0][0xb0c] ;  /* 0x0002c300ff127b82 */ /* 0x000ee20000000800 */
[----:B-1----:R-:W-:-:S05]  /*2570*/  IMAD.HI.U32 R4, R13, R4, RZ ;  /* 0x000000040d047227 */ /* 0x002fca00078e00ff */
[----:B------:R-:W-:Y:S01]  /*2580*/  SHF.R.U32.HI R4, RZ, R5, R4 ;  /* 0x00000005ff047219 */ /* 0x000fe20000011604 */
[----:B--2---:R-:W-:Y:S01]  /*2590*/  IMAD.HI.U32 R3, R11, R3, RZ ;  /* 0x000000030b037227 */ /* 0x004fe200078e00ff */
[----:B------:R-:W-:-:S04]  /*25a0*/  ISETP.NE.AND P0, PT, R2, 0x1, PT ;  /* 0x000000010200780c */ /* 0x000fc80003f05270 */
[----:B----4-:R-:W-:-:S04]  /*25b0*/  SHF.R.U32.HI R6, RZ, R6, R3 ;  /* 0x00000006ff067219 */ /* 0x010fc80000011603 */
[----:B------:R-:W-:Y:S02]  /*25c0*/  SEL R3, R11, R6, !P0 ;  /* 0x000000060b037207 */ /* 0x000fe40004000000 */
[----:B---3--:R-:W-:-:S04]  /*25d0*/  ISETP.NE.AND P1, PT, R18, 0x1, PT ;  /* 0x000000011200780c */ /* 0x008fc80003f25270 */
[----:B------:R-:W-:-:S05]  /*25e0*/  SEL R4, R13, R4, !P1 ;  /* 0x000000040d047207 */ /* 0x000fca0004800000 */
[----:B------:R-:W-:Y:S02]  /*25f0*/  IMAD.IADD R5, R3, 0x1, -R4 ;  /* 0x0000000103057824 */ /* 0x000fe400078e0a04 */
[----:B------:R-:W-:Y:S02]  /*2600*/  IMAD.IADD R3, R4, 0x1, -R3 ;  /* 0x0000000104037824 */ /* 0x000fe400078e0a03 */
[----:B------:R-:W-:Y:S02]  /*2610*/  IMAD R13, R5, R18, R13 ;  /* 0x00000012050d7224 */ /* 0x000fe400078e020d */
[----:B------:R-:W-:-:S07]  /*2620*/  IMAD R11, R3, R2, R11 ;  /* 0x00000002030b7224 */ /* 0x000fce00078e020b */
.L_x_41:
[----:B------:R-:W-:Y:S01]  /*2630*/  VIADD R14, R14, 0x1 ;  /* 0x000000010e0e7836 */ /* 0x000fe20000000000 */
[----:B------:R-:W-:Y:S01]  /*2640*/  PLOP3.LUT P1, PT, PT, PT, PT, 0x80, 0x8 ;  /* 0x000000000008781c */ /* 0x000fe20003f2f070 */
[----:B------:R-:W-:Y:S02]  /*2650*/  IMAD.IADD R21, R13, 0x1, R104 ;  /* 0x000000010d157824 */ /* 0x000fe400078e0268 */
[----:B------:R-:W-:Y:S01]  /*2660*/  IMAD.IADD R20, R11, 0x1, R102 ;  /* 0x000000010b147824 */ /* 0x000fe200078e0266 */
[----:B------:R-:W-:-:S04]  /*2670*/  ISETP.NE.AND P0, PT, R14, 0x2, PT ;  /* 0x000000020e00780c */ /* 0x000fc80003f05270 */
[----:B------:R-:W-:Y:S02]  /*2680*/  SEL R3, RZ, 0x1, P0 ;  /* 0x00000001ff037807 */ /* 0x000fe40000000000 */
[----:B------:R-:W-:Y:S02]  /*2690*/  SEL R14, R14, RZ, P0 ;  /* 0x000000ff0e0e7207 */ /* 0x000fe40000000000 */
[----:B------:R-:W-:Y:S01]  /*26a0*/  LOP3.LUT R12, R12, R3, RZ, 0x3c, !PT ;  /* 0x000000030c0c7212 */ /* 0x000fe200078e3cff */
[----:B------:R-:W-:Y:S06]  /*26b0*/  @P2 BRA `(.L_x_42) ;  /* 0xfffffff0000c2947 */ /* 0x000fec000383ffff */
[----:B------:R-:W-:Y:S01]  /*26c0*/  UIADD3 UR6, UPT, UPT, UR6, 0x10, URZ ;  /* 0x0000001006067890 */ /* 0x000fe2000fffe0ff */
[----:B------:R-:W-:-:S03]  /*26d0*/  SHF.L.U32 R3, R15, 0x1f, RZ ;  /* 0x0000001f0f037819 */ /* 0x000fc600000006ff */
[----:B------:R-:W-:-:S09]  /*26e0*/  ULEA UR4, UR23, UR6, 0x3 ;  /* 0x0000000617047291 */ /* 0x000fd2000f8e18ff */
[----:B------:R-:W1:Y:S02]  /*26f0*/  SYNCS.PHASECHK.TRANS64.TRYWAIT P0, [UR4], R3 ;  /* 0x00000003ff0075a7 */ /* 0x000e640008001104 */
[----:B-1----:R-:W-:Y:S05]  /*2700*/  @!P0 BRA `(.L_x_43) ;  /* 0x000000b400d88947 */ /* 0x002fea0003800000 */
.L_x_186:
[----:B------:R-:W-:-:S04]  /*2710*/  UIADD3 UR5, UPT, UPT, UR23, 0x1, URZ ;  /* 0x0000000117057890 */ /* 0x000fc8000fffe0ff */
[----:B------:R-:W-:-:S04]  /*2720*/  UISETP.NE.AND UP0, UPT, UR5, 0x2, UPT ;  /* 0x000000020500788c */ /* 0x000fc8000bf05270 */
[----:B------:R-:W-:Y:S02]  /*2730*/  USEL UR4, URZ, 0x1, UP0 ;  /* 0x00000001ff047887 */ /* 0x000fe40008000000 */
[----:B------:R-:W-:-:S04]  /*2740*/  USEL UR5, UR5, URZ, UP0 ;  /* 0x000000ff05057287 */ /* 0x000fc80008000000 */
[----:B------:R-:W-:Y:S01]  /*2750*/  ULEA UR5, UR5, UR6, 0x3 ;  /* 0x0000000605057291 */ /* 0x000fe2000f8e18ff */
[----:B-1----:R-:W-:-:S04]  /*2760*/  LOP3.LUT R3, R15, UR4, RZ, 0x3c, !PT ;  /* 0x000000040f037c12 */ /* 0x002fc8000f8e3cff */
[----:B------:R-:W-:Y:S01]  /*2770*/  SHF.L.U32 R3, R3, 0x1f, RZ ;  /* 0x0000001f03037819 */ /* 0x000fe200000006ff */
[----:B---3--:R-:W-:-:S07]  /*2780*/  IMAD.U32 R0, RZ, RZ, UR5 ;  /* 0x00000005ff007e24 */ /* 0x008fce000f8e00ff */
.L_x_44:
[----:B-1----:R1:W2:Y:S02]  /*2790*/  SYNCS.PHASECHK.TRANS64.TRYWAIT P0, [R0+URZ], R3 ;  /* 0x00000003000075a7 */ /* 0x0022a400080011ff */
[----:B--2---:R-:W-:Y:S05]  /*27a0*/  @!P0 NANOSLEEP.SYNCS 0x989680 ;  /* 0x009896800000895d */ /* 0x004fea0003900000 */
[----:B------:R-:W2:Y:S02]  /*27b0*/  @!P0 SYNCS.PHASECHK.TRANS64 P0, [R0+URZ], R3 ;  /* 0x00000003000085a7 */ /* 0x000ea400080010ff */
[----:B--2---:R-:W-:Y:S05]  /*27c0*/  @P0 EXIT ;  /* 0x000000000000094d */ /* 0x004fea0003800000 */
[----:B------:R-:W-:Y:S05]  /*27d0*/  BRA `(.L_x_44) ;  /* 0xfffffffc00ec7947 */ /* 0x000fea000383ffff */
.L_x_22:
[----:B------:R-:W-:-:S04]  /*27e0*/  UISETP.NE.AND UP1, UPT, UR37, URZ, UPT ;  /* 0x000000ff2500728c */ /* 0x000fc8000bf25270 */
[----:B------:R-:W-:-:S09]  /*27f0*/  UISETP.NE.OR UP1, UPT, UR10, 0x1, UP1 ;  /* 0x000000010a00788c */ /* 0x000fd20008f25670 */
[----:B------:R-:W-:Y:S05]  /*2800*/  BRA.U UP1, `(.L_x_45) ;  /* 0x00000005014c7547 */ /* 0x000fea000b800000 */
[----:B------:R-:W-:Y:S01]  /*2810*/  HFMA2 R11, -RZ, RZ, 0, 0 ;  /* 0x00000000ff0b7431 */ /* 0x000fe200000001ff */
[----:B------:R-:W-:Y:S01]  /*2820*/  ISETP.GE.U32.AND P2, PT, R10, 0x2, PT ;  /* 0x000000020a00780c */ /* 0x000fe20003f46070 */
[----:B------:R-:W-:Y:S01]  /*2830*/  IMAD.MOV.U32 R12, RZ, RZ, 0x1 ;  /* 0x00000001ff0c7424 */ /* 0x000fe200078e00ff */
[----:B------:R-:W-:Y:S01]  /*2840*/  CS2R R8, SRZ ;  /* 0x0000000000087805 */ /* 0x000fe2000001ff00 */
[----:B------:R-:W-:Y:S01]  /*2850*/  IMAD.MOV.U32 R3, RZ, RZ, RZ ;  /* 0x000000ffff037224 */ /* 0x000fe200078e00ff */
[----:B------:R-:W-:Y:S01]  /*2860*/  UMOV UR4, 0x400 ;  /* 0x0000040000047882 */ /* 0x000fe20000000000 */
[----:B------:R-:W-:Y:S01]  /*2870*/  UMOV UR6, URZ ;  /* 0x000000ff00067c82 */ /* 0x000fe20008000000 */
[----:B------:R-:W-:-:S12]  /*2880*/  ULEA UR37, UR37, UR4, 0x18 ;  /* 0x0000000425257291 */ /* 0x000fd8000f8ec0ff */
.L_x_49:
[----:B------:R-:W-:Y:S02]  /*2890*/  LEA R0, R3, UR37, 0x3 ;  /* 0x0000002503007c11 */ /* 0x000fe4000f8e18ff */
[----:B------:R-:W-:-:S03]  /*28a0*/  SHF.L.U32 R5, R8, 0x1f, RZ ;  /* 0x0000001f08057819 */ /* 0x000fc600000006ff */
[----:B------:R-:W-:Y:S01]  /*28b0*/  VIADD R4, R0, 0xc0 ;  /* 0x000000c000047836 */ /* 0x000fe20000000000 */
[----:B------:R-:W1:Y:S02]  /*28c0*/  SYNCS.PHASECHK.TRANS64.TRYWAIT P0, [R0+URZ+0xb0], R5 ;  /* 0x0000b005000075a7 */ /* 0x000e6400080011ff */
[----:B-1----:R-:W-:Y:S05]  /*28d0*/  @!P0 BRA `(.L_x_46) ;  /* 0x000000b4007c8947 */ /* 0x002fea0003800000 */
.L_x_187:
[----:B------:R-:W-:Y:S01]  /*28e0*/  ULEA UR5, UR6, UR37, 0x3 ;  /* 0x0000002506057291 */ /* 0x000fe2000f8e18ff */
[----:B------:R-:W-:Y:S01]  /*28f0*/  PRMT R4, RZ, 0x654, R4 ;  /* 0x00000654ff047816 */ /* 0x000fe20000000004 */
[----:B-1----:R-:W-:Y:S01]  /*2900*/  @!P2 IMAD.MOV.U32 R5, RZ, RZ, 0x10 ;  /* 0x00000010ff05a424 */ /* 0x002fe200078e00ff */
[----:B------:R-:W-:Y:S01]  /*2910*/  SHF.L.U32 R7, R12, 0x1f, RZ ;  /* 0x0000001f0c077819 */ /* 0x000fe200000006ff */
[----:B------:R-:W-:Y:S01]  /*2920*/  UIADD3 UR4, UPT, UPT, UR5, 0x70, URZ ;  /* 0x0000007005047890 */ /* 0x000fe2000fffe0ff */
[----:B------:R1:W-:Y:S05]  /*2930*/  SYNCS.ARRIVE.TRANS64.RED.A1T0 RZ, [R4+URZ], RZ ;  /* 0x000000ff04ff79a7 */ /* 0x0003ea00081004ff */
[----:B------:R-:W-:Y:S01]  /*2940*/  IMAD.U32 R13, RZ, RZ, UR4 ;  /* 0x00000004ff0d7e24 */ /* 0x000fe2000f8e00ff */
[----:B------:R-:W2:Y:S04]  /*2950*/  SYNCS.PHASECHK.TRANS64.TRYWAIT P0, [UR5+0x80], R7 ;  /* 0x00008007ff0075a7 */ /* 0x000ea80008001105 */
[----:B------:R-:W-:Y:S01]  /*2960*/  PRMT R13, R10, 0x654, R13 ;  /* 0x000006540a0d7816 */ /* 0x000fe2000000000d */
[----:B-12---:R-:W-:Y:S06]  /*2970*/  @!P0 BRA `(.L_x_47) ;  /* 0x000000b400688947 */ /* 0x006fec0003800000 */
.L_x_189:
[----:B------:R-:W-:Y:S01]  /*2980*/  ULEA UR4, UR6, UR37, 0x4 ;  /* 0x0000002506047291 */ /* 0x000fe2000f8e20ff */
[----:B------:R-:W-:Y:S01]  /*2990*/  SEL R2, R13, R2, !P2 ;  /* 0x000000020d027207 */ /* 0x000fe20005000000 */
[----:B------:R-:W-:Y:S01]  /*29a0*/  UIADD3 UR5, UPT, UPT, UR5, 0x70, URZ ;  /* 0x0000007005057890 */ /* 0x000fe2000fffe0ff */
[----:B-1----:R-:W-:Y:S01]  /*29b0*/  LEA R0, R11, UR37, 0x3 ;  /* 0x000000250b007c11 */ /* 0x002fe2000f8e18ff */
[----:B------:R-:W-:Y:S01]  /*29c0*/  UIADD3 UR4, UPT, UPT, UR4, 0xe0, URZ ;  /* 0x000000e004047890 */ /* 0x000fe2000fffe0ff */
[----:B------:R1:W-:Y:S01]  /*29d0*/  @!P2 SYNCS.ARRIVE.TRANS64.RED RZ, [R2+URZ], R5 ;  /* 0x0000000502ffa9a7 */ /* 0x0003e200080004ff */
[----:B------:R-:W-:Y:S01]  /*29e0*/  UIADD3 UR6, UPT, UPT, UR6, 0x1, URZ ;  /* 0x0000000106067890 */ /* 0x000fe2000fffe0ff */
[----:B------:R-:W-:-:S03]  /*29f0*/  VIADD R3, R3, 0x1 ;  /* 0x0000000103037836 */ /* 0x000fc60000000000 */
[----:B------:R-:W-:Y:S02]  /*2a00*/  UISETP.NE.AND UP0, UPT, UR6, 0x2, UPT ;  /* 0x000000020600788c */ /* 0x000fe4000bf05270 */
[----:B------:R-:W-:Y:S01]  /*2a10*/  ISETP.NE.AND P0, PT, R3, 0x2, PT ;  /* 0x000000020300780c */ /* 0x000fe20003f05270 */
[----:B------:R-:W-:Y:S06]  /*2a20*/  UGETNEXTWORKID.BROADCAST [UR4], [UR5] ;  /* 0x00000000040073ca */ /* 0x000fec0008000100 */
[----:B------:R-:W-:Y:S02]  /*2a30*/  USEL UR4, URZ, 0x1, UP0 ;  /* 0x00000001ff047887 */ /* 0x000fe40008000000 */
[----:B------:R-:W-:-:S04]  /*2a40*/  USEL UR6, UR6, URZ, UP0 ;  /* 0x000000ff06067287 */ /* 0x000fc80008000000 */
[----:B------:R-:W-:Y:S02]  /*2a50*/  LOP3.LUT R12, R12, UR4, RZ, 0x3c, !PT ;  /* 0x000000040c0c7c12 */ /* 0x000fe4000f8e3cff */
[----:B-1----:R-:W-:-:S04]  /*2a60*/  SHF.L.U32 R5, R9, 0x1f, RZ ;  /* 0x0000001f09057819 */ /* 0x002fc800000006ff */
[----:B------:R-:W1:Y:S02]  /*2a70*/  SYNCS.PHASECHK.TRANS64.TRYWAIT P1, [R0+URZ+0x70], R5 ;  /* 0x00007005000075a7 */ /* 0x000e6400080211ff */
[----:B-1----:R-:W-:Y:S05]  /*2a80*/  @!P1 BRA `(.L_x_48) ;  /* 0x000000b4003c9947 */ /* 0x002fea0003800000 */
.L_x_190:
[----:B------:R-:W-:Y:S01]  /*2a90*/  LEA R4, R11, UR37, 0x4 ;  /* 0x000000250b047c11 */ /* 0x000fe2000f8e20ff */
[----:B-1----:R-:W-:Y:S01]  /*2aa0*/  VIADD R0, R0, 0x80 ;  /* 0x0000008000007836 */ /* 0x002fe20000000000 */
[----:B------:R-:W-:Y:S01]  /*2ab0*/  SEL R3, R3, RZ, P0 ;  /* 0x000000ff03037207 */ /* 0x000fe20000000000 */
[----:B------:R-:W-:-:S03]  /*2ac0*/  VIADD R11, R11, 0x1 ;  /* 0x000000010b0b7836 */ /* 0x000fc60000000000 */
[----:B------:R-:W1:Y:S01]  /*2ad0*/  LDS.128 R4, [R4+0xe0] ;  /* 0x0000e00004047984 */ /* 0x000e620000000c00 */
[----:B------:R-:W-:Y:S02]  /*2ae0*/  PRMT R0, RZ, 0x654, R0 ;  /* 0x00000654ff007816 */ /* 0x000fe40000000000 */
[C---:B------:R-:W-:Y:S01]  /*2af0*/  ISETP.NE.AND P1, PT, R11.reuse, 0x2, PT ;  /* 0x000000020b00780c */ /* 0x040fe20003f25270 */
[----:B------:R-:W-:Y:S01]  /*2b00*/  @!PT LDS RZ, [RZ] ;  /* 0x00000000fffff984 */ /* 0x000fe20000000800 */
[----:B------:R-:W-:Y:S01]  /*2b10*/  @!PT LDS RZ, [RZ] ;  /* 0x00000000fffff984 */ /* 0x000fe20000000800 */
[----:B------:R-:W-:Y:S01]  /*2b20*/  @!PT LDS RZ, [RZ] ;  /* 0x00000000fffff984 */ /* 0x000fe20000000800 */
[----:B------:R-:W-:Y:S01]  /*2b30*/  @!PT LDS RZ, [RZ] ;  /* 0x00000000fffff984 */ /* 0x000fe20000000800 */
[----:B------:R2:W-:Y:S06]  /*2b40*/  MEMBAR.ALL.CTA ;  /* 0x0000000000007992 */ /* 0x0005ec0000008000 */
[----:B--2---:R-:W2:Y:S01]  /*2b50*/  FENCE.VIEW.ASYNC.S ;  /* 0x00000000000073c6 */ /* 0x004ea20000000000 */
[----:B------:R-:W-:Y:S01]  /*2b60*/  SEL R11, R11, RZ, P1 ;  /* 0x000000ff0b0b7207 */ /* 0x000fe20000800000 */
[----:B--2---:R2:W-:Y:S01]  /*2b70*/  SYNCS.ARRIVE.TRANS64.RED.A1T0 RZ, [R0+URZ], RZ ;  /* 0x000000ff00ff79a7 */ /* 0x0045e200081004ff */
[----:B-1----:R-:W-:-:S02]  /*2b80*/  LOP3.LUT P3, RZ, R6, 0x1, RZ, 0xc0, !PT ;  /* 0x0000000106ff7812 */ /* 0x002fc4000786c0ff */
[----:B------:R-:W-:-:S04]  /*2b90*/  SEL R5, RZ, 0x1, P0 ;  /* 0x00000001ff057807 */ /* 0x000fc80000000000 */
[----:B------:R-:W-:Y:S02]  /*2ba0*/  LOP3.LUT R8, R8, R5, RZ, 0x3c, !PT ;  /* 0x0000000508087212 */ /* 0x000fe400078e3cff */
[----:B--2---:R-:W-:-:S04]  /*2bb0*/  SEL R0, RZ, 0x1, P1 ;  /* 0x00000001ff007807 */ /* 0x004fc80000800000 */
[----:B------:R-:W-:Y:S01]  /*2bc0*/  LOP3.LUT R9, R9, R0, RZ, 0x3c, !PT ;  /* 0x0000000009097212 */ /* 0x000fe200078e3cff */
[----:B------:R-:W-:Y:S06]  /*2bd0*/  @P3 BRA `(.L_x_49) ;  /* 0xfffffffc002c3947 */ /* 0x000fec000383ffff */
[----:B------:R-:W-:Y:S01]  /*2be0*/  ULEA UR5, UR6, UR37, 0x3 ;  /* 0x0000002506057291 */ /* 0x000fe2000f8e18ff */
[----:B------:R-:W-:-:S08]  /*2bf0*/  SHF.L.U32 R3, R12, 0x1f, RZ ;  /* 0x0000001f0c037819 */ /* 0x000fd000000006ff */
[----:B------:R-:W1:Y:S02]  /*2c00*/  SYNCS.PHASECHK.TRANS64 P0, [UR5+0x80], R3 ;  /* 0x00008003ff0075a7 */ /* 0x000e640008001005 */
[----:B-1----:R-:W-:Y:S05]  /*2c10*/  @P0 BRA `(.L_x_50) ;  /* 0x0000000000080947 */ /* 0x002fea0003800000 */
[----:B------:R-:W1:Y:S02]  /*2c20*/  SYNCS.PHASECHK.TRANS64.TRYWAIT P0, [UR5+0x80], R3 ;  /* 0x00008003ff0075a7 */ /* 0x000e640008001105 */
[----:B-1----:R-:W-:Y:S05]  /*2c30*/  @!P0 BRA `(.L_x_51) ;  /* 0x000000b000e48947 */ /* 0x002fea0003800000 */
.L_x_50:
[----:B------:R-:W-:-:S04]  /*2c40*/  UIADD3 UR4, UPT, UPT, UR6, 0x1, URZ ;  /* 0x0000000106047890 */ /* 0x000fc8000fffe0ff */
[----:B------:R-:W-:-:S04]  /*2c50*/  UISETP.NE.AND UP0, UPT, UR4, 0x2, UPT ;  /* 0x000000020400788c */ /* 0x000fc8000bf05270 */
[----:B------:R-:W-:Y:S02]  /*2c60*/  USEL UR7, URZ, 0x1, UP0 ;  /* 0x00000001ff077887 */ /* 0x000fe40008000000 */
[----:B------:R-:W-:-:S04]  /*2c70*/  USEL UR4, UR4, URZ, UP0 ;  /* 0x000000ff04047287 */ /* 0x000fc80008000000 */
[----:B------:R-:W-:Y:S01]  /*2c80*/  ULEA UR4, UR4, UR37, 0x3 ;  /* 0x0000002504047291 */ /* 0x000fe2000f8e18ff */
[----:B-1----:R-:W-:-:S04]  /*2c90*/  LOP3.LUT R3, R12, UR7, RZ, 0x3c, !PT ;  /* 0x000000070c037c12 */ /* 0x002fc8000f8e3cff */
[----:B------:R-:W-:-:S04]  /*2ca0*/  SHF.L.U32 R0, R3, 0x1f, RZ ;  /* 0x0000001f03007819 */ /* 0x000fc800000006ff */
[----:B------:R-:W1:Y:S02]  /*2cb0*/  SYNCS.PHASECHK.TRANS64 P0, [UR4+0x80], R0 ;  /* 0x00008000ff0075a7 */ /* 0x000e640008001004 */
[----:B-1----:R-:W-:Y:S05]  /*2cc0*/  @P0 EXIT ;  /* 0x000000000000094d */ /* 0x002fea0003800000 */
[----:B------:R-:W-:Y:S02]  /*2cd0*/  SHF.L.U32 R3, R3, 0x1f, RZ ;  /* 0x0000001f03037819 */ /* 0x000fe400000006ff */
[----:B------:R-:W-:-:S07]  /*2ce0*/  MOV R0, UR4 ;  /* 0x0000000400007c02 */ /* 0x000fce0008000f00 */
.L_x_52:
[----:B-1----:R1:W2:Y:S02]  /*2cf0*/  SYNCS.PHASECHK.TRANS64.TRYWAIT P0, [R0+URZ+0x80], R3 ;  /* 0x00008003000075a7 */ /* 0x0022a400080011ff */
[----:B--2---:R-:W-:Y:S05]  /*2d00*/  @!P0 NANOSLEEP.SYNCS 0x989680 ;  /* 0x009896800000895d */ /* 0x004fea0003900000 */
[----:B------:R-:W2:Y:S02]  /*2d10*/  @!P0 SYNCS.PHASECHK.TRANS64 P0, [R0+URZ+0x80], R3 ;  /* 0x00008003000085a7 */ /* 0x000ea400080010ff */
[----:B--2---:R-:W-:Y:S05]  /*2d20*/  @P0 EXIT ;  /* 0x000000000000094d */ /* 0x004fea0003800000 */
[----:B------:R-:W-:Y:S05]  /*2d30*/  BRA `(.L_x_52) ;  /* 0xfffffffc00ec7947 */ /* 0x000fea000383ffff */
.L_x_45:
[----:B------:R-:W-:Y:S05]  /*2d40*/  BRA.U UP4, `(.L_x_53) ;  /* 0x0000001504007547 */ /* 0x000fea000b800000 */
[----:B------:R-:W-:Y:S01]  /*2d50*/  UMOV UR6, 0x40 ;  /* 0x0000004000067882 */ /* 0x000fe20000000000 */
[----:B------:R-:W-:Y:S01]  /*2d60*/  NOP ;  /* 0x0000000000007918 */ /* 0x000fe20000000000 */
[----:B------:R-:W-:Y:S01]  /*2d70*/  ULEA UR6, UR37, UR6, 0x18 ;  /* 0x0000000625067291 */ /* 0x000fe2000f8ec0ff */
[----:B------:R-:W-:Y:S02]  /*2d80*/  UMOV UR7, 0x400 ;  /* 0x0000040000077882 */ /* 0x000fe40000000000 */
[----:B------:R-:W-:-:S06]  /*2d90*/  ULEA UR37, UR37, UR7, 0x18 ;  /* 0x0000000725257291 */ /* 0x000fcc000f8ec0ff */
[----:B------:R-:W1:Y:S02]  /*2da0*/  LDS.U8 R2, [UR6+0x1c] ;  /* 0x00001c06ff027984 */ /* 0x000e640008000000 */
[----:B-1----:R-:W-:-:S13]  /*2db0*/  ISETP.NE.AND P0, PT, R2, RZ, PT ;  /* 0x000000ff0200720c */ /* 0x002fda0003f05270 */
[----:B------:R-:W-:Y:S05]  /*2dc0*/  @P0 BRA `(.L_x_54) ;  /* 0x0000000400080947 */ /* 0x000fea0003800000 */
[----:B------:R-:W-:Y:S02]  /*2dd0*/  UISETP.NE.U32.AND UP0, UPT, UR5, 0x1, UPT ;  /* 0x000000010500788c */ /* 0x000fe4000bf05070 */
[----:B------:R-:W-:-:S07]  /*2de0*/  UIADD3 UR8, UPT, UPT, UR6, 0x8, URZ ;  /* 0x0000000806087890 */ /* 0x000fce000fffe0ff */
[----:B------:R-:W-:Y:S05]  /*2df0*/  BRA.U !UP0, `(.L_x_55) ;  /* 0x00000001089c7547 */ /* 0x000fea000b800000 */
[----:B------:R-:W-:Y:S01]  /*2e00*/  ELECT P0, URZ, PT ;  /* 0x0000000000ff782f */ /* 0x000fe20003800000 */
[----:B------:R-:W-:-:S12]  /*2e10*/  BSSY B0, `(.L_x_55) ;  /* 0x0000025000007945 */ /* 0x000fd80003800000 */
[----:B------:R-:W-:Y:S05]  /*2e20*/  @!P0 BRA `(.L_x_56) ;  /* 0x00000000008c8947 */ /* 0x000fea0003800000 */
[----:B------:R-:W-:-:S05]  /*2e30*/  UMOV UR7, 0x10 ;  /* 0x0000001000077882 */ /* 0x000fca0000000000 */
[----:B------:R-:W-:Y:S04]  /*2e40*/  DEPBAR.LE SB1, 0x36 ;  /* 0x00009d800000791a */ /* 0x000fe80000000000 */
[----:B------:R-:W1:Y:S02]  /*2e50*/  UTCATOMSWS.2CTA.FIND_AND_SET.ALIGN UP1, UR7, UR7 ;  /* 0x00000007000775e3 */ /* 0x000e640008220800 */
[----:B-1----:R-:W-:Y:S01]  /*2e60*/  MOV R11, UR7 ;  /* 0x00000007000b7c02 */ /* 0x002fe20008000f00 */
[----:B------:R-:W-:Y:S06]  /*2e70*/  BRA.U UP1, `(.L_x_57) ;  /* 0x0000000101187547 */ /* 0x000fec000b800000 */
.L_x_58:
[----:B------:R-:W-:Y:S05]  /*2e80*/  NANOSLEEP 0x64 ;  /* 0x000000640000795d */ /* 0x000fea0003800000 */
[----:B------:R-:W-:-:S05]  /*2e90*/  UMOV UR7, 0x10 ;  /* 0x0000001000077882 */ /* 0x000fca0000000000 */
[----:B------:R-:W-:Y:S04]  /*2ea0*/  DEPBAR.LE SB1, 0x36 ;  /* 0x00009d800000791a */ /* 0x000fe80000000000 */
[----:B------:R-:W1:Y:S02]  /*2eb0*/  UTCATOMSWS.2CTA.FIND_AND_SET.ALIGN UP1, UR7, UR7 ;  /* 0x00000007000775e3 */ /* 0x000e640008220800 */
[----:B-1----:R-:W-:Y:S01]  /*2ec0*/  MOV R11, UR7 ;  /* 0x00000007000b7c02 */ /* 0x002fe20008000f00 */
[----:B------:R-:W-:Y:S05]  /*2ed0*/  BRA.U !UP1, `(.L_x_58) ;  /* 0xfffffffd09e87547 */ /* 0x000fea000b83ffff */
.L_x_57:
[----:B------:R-:W1:Y:S01]  /*2ee0*/  LDS R5, [UR6+0x10] ;  /* 0x00001006ff057984 */ /* 0x000e620008000800 */
[----:B------:R-:W-:Y:S01]  /*2ef0*/  IMAD.U32 R3, RZ, RZ, UR37 ;  /* 0x00000025ff037e24 */ /* 0x000fe2000f8e00ff */
[----:B------:R-:W-:-:S03]  /*2f00*/  MOV R2, UR4 ;  /* 0x0000000400027c02 */ /* 0x000fc60008000f00 */
[----:B------:R-:W-:Y:S01]  /*2f10*/  VIADD R3, R3, 0x100 ;  /* 0x0000010003037836 */ /* 0x000fe20000000000 */
[----:B-1----:R-:W-:-:S04]  /*2f20*/  SHF.L.U32 R5, R5, 0x1f, RZ ;  /* 0x0000001f05057819 */ /* 0x002fc800000006ff */
[----:B------:R-:W1:Y:S02]  /*2f30*/  SYNCS.PHASECHK.TRANS64.TRYWAIT P0, [UR6+0x8], R5 ;  /* 0x00000805ff0075a7 */ /* 0x000e640008001106 */
[----:B-1----:R-:W-:Y:S05]  /*2f40*/  @P0 BRA `(.L_x_59) ;  /* 0x0000000000080947 */ /* 0x002fea0003800000 */
[----:B------:R-:W1:Y:S02]  /*2f50*/  SYNCS.PHASECHK.TRANS64.TRYWAIT P0, [UR6+0x8], R5 ;  /* 0x00000805ff0075a7 */ /* 0x000e640008001106 */
[----:B-1----:R-:W-:Y:S05]  /*2f60*/  @!P0 BRA `(.L_x_60) ;  /* 0x000000b000308947 */ /* 0x002fea0003800000 */
.L_x_59:
[----:B-1----:R-:W-:Y:S01]  /*2f70*/  HFMA2 R4, -RZ, RZ, 0, 5.9604644775390625e-08 ;  /* 0x00000001ff047431 */ /* 0x002fe200000001ff */
[----:B------:R-:W-:Y:S01]  /*2f80*/  UPRMT UR7, UR4, 0x654, UR8 ;  /* 0x0000065404077896 */ /* 0x000fe20008000008 */
[----:B------:R-:W-:Y:S01]  /*2f90*/  IMAD.MOV.U32 R6, RZ, RZ, 0xffff ;  /* 0x0000ffffff067424 */ /* 0x000fe200078e00ff */
[----:B------:R-:W-:Y:S01]  /*2fa0*/  PRMT R2, R2, 0x654, R3 ;  /* 0x0000065402027816 */ /* 0x000fe20000000003 */
[----:B------:R-:W-:Y:S02]  /*2fb0*/  IMAD.MOV.U32 R5, RZ, RZ, 0x4 ;  /* 0x00000004ff057424 */ /* 0x000fe400078e00ff */
[----:B------:R-:W-:Y:S01]  /*2fc0*/  IMAD.SHL.U32 R9, R11, 0x20, RZ ;  /* 0x000000200b097824 */ /* 0x000fe200078e00ff */
[----:B------:R-:W-:Y:S02]  /*2fd0*/  MOV R3, UR7 ;  /* 0x0000000700037c02 */ /* 0x000fe40008000f00 */
[-C--:B------:R-:W-:Y:S01]  /*2fe0*/  SHF.L.U32 R7, R6, R11.reuse, RZ ;  /* 0x0000000b06077219 */ /* 0x080fe200000006ff */
[----:B------:R1:W-:Y:S01]  /*2ff0*/  SYNCS.ARRIVE.TRANS64.RED RZ, [UR7], R5 ;  /* 0x00000005ffff79a7 */ /* 0x0003e20008000407 */
[----:B------:R-:W-:Y:S01]  /*3000*/  SHF.L.U32 R6, R4, R11, RZ ;  /* 0x0000000b04067219 */ /* 0x000fe200000006ff */
[----:B------:R1:W-:Y:S04]  /*3010*/  STS [UR37+0x100], R9 ;  /* 0x00010009ff007988 */ /* 0x0003e80008000825 */
[----:B------:R1:W-:Y:S04]  /*3020*/  STAS [R2.64], R11 ;  /* 0x0000000b02007dbd */ /* 0x0003e8000c0008ff */
[----:B------:R1:W-:Y:S04]  /*3030*/  ATOMS.OR RZ, [UR6+0x14], R7 ;  /* 0x00001407ffff798c */ /* 0x0003e8000b000006 */
[----:B------:R1:W-:Y:S04]  /*3040*/  ATOMS.OR RZ, [UR6+0x18], R6 ;  /* 0x00001806ffff798c */ /* 0x0003e8000b000006 */
[----:B------:R1:W-:Y:S02]  /*3050*/  ATOMS.XOR RZ, [UR6+0x10], R4 ;  /* 0x00001004ffff798c */ /* 0x0003e4000b800006 */
.L_x_56:
[----:B------:R-:W-:Y:S05]  /*3060*/  BSYNC B0 ;  /* 0x0000000000007941 */ /* 0x000fea0003800000 */
.L_x_55:
[----:B------:R-:W-:Y:S05]  /*3070*/  BRA.U UP0, `(.L_x_61) ;  /* 0x00000001006c7547 */ /* 0x000fea000b800000 */
[----:B------:R-:W-:-:S03]  /*3080*/  UMOV UR7, 0xffffffff ;  /* 0xffffffff00077882 */ /* 0x000fc60000000000 */
[----:B------:R-:W-:Y:S05]  /*3090*/  BRA.DIV UR7, `(.L_x_62) ;  /* 0x000000ae07fc7947 */ /* 0x000fea000b800000 */
[----:B------:R-:W-:-:S13]  /*30a0*/  ELECT P6, URZ, PT ;  /* 0x0000000000ff782f */ /* 0x000fda00038c0000 */
.L_x_194:
[----:B------:R-:W-:Y:S05]  /*30b0*/  @!P6 BRA `(.L_x_61) ;  /* 0x00000000005ce947 */ /* 0x000fea0003800000 */
[----:B-1----:R-:W1:Y:S02]  /*30c0*/  LDS R3, [UR6+0x10] ;  /* 0x00001006ff037984 */ /* 0x002e640008000800 */
[----:B-1----:R-:W-:-:S04]  /*30d0*/  SHF.L.U32 R3, R3, 0x1f, RZ ;  /* 0x0000001f03037819 */ /* 0x002fc800000006ff */
[----:B------:R-:W1:Y:S02]  /*30e0*/  SYNCS.PHASECHK.TRANS64.TRYWAIT P0, [UR6+0x8], R3 ;  /* 0x00000803ff0075a7 */ /* 0x000e640008001106 */
[----:B-1----:R-:W-:Y:S05]  /*30f0*/  @P0 BRA `(.L_x_63) ;  /* 0x0000000000080947 */ /* 0x002fea0003800000 */
[----:B------:R-:W1:Y:S02]  /*3100*/  SYNCS.PHASECHK.TRANS64.TRYWAIT P0, [UR6+0x8], R3 ;  /* 0x00000803ff0075a7 */ /* 0x000e640008001106 */
[----:B-1----:R-:W-:Y:S05]  /*3110*/  @!P0 BRA `(.L_x_64) ;  /* 0x000000ac00fc8947 */ /* 0x002fea0003800000 */
.L_x_63:
[----:B------:R-:W2:Y:S01]  /*3120*/  LDS R5, [UR37+0x100] ;  /* 0x00010025ff057984 */ /* 0x000ea20008000800 */
[----:B-1----:R-:W-:Y:S02]  /*3130*/  HFMA2 R2, -RZ, RZ, 0, 5.9604644775390625e-08 ;  /* 0x00000001ff027431 */ /* 0x002fe400000001ff */
[----:B------:R-:W-:Y:S01]  /*3140*/  IMAD.MOV.U32 R3, RZ, RZ, 0xffff ;  /* 0x0000ffffff037424 */ /* 0x000fe200078e00ff */
[----:B------:R-:W-:Y:S01]  /*3150*/  UPRMT UR7, UR4, 0x654, UR8 ;  /* 0x0000065404077896 */ /* 0x000fe20008000008 */
[----:B--2---:R-:W-:-:S03]  /*3160*/  IMAD.SHL.U32 R4, R5, 0x20, RZ ;  /* 0x0000002005047824 */ /* 0x004fc600078e00ff */
[-C--:B------:R-:W-:Y:S02]  /*3170*/  SHF.L.U32 R3, R3, R5.reuse, RZ ;  /* 0x0000000503037219 */ /* 0x080fe400000006ff */
[----:B------:R-:W-:Y:S01]  /*3180*/  SHF.L.U32 R5, R2, R5, RZ ;  /* 0x0000000502057219 */ /* 0x000fe200000006ff */
[----:B------:R2:W-:Y:S04]  /*3190*/  STS [UR37+0x100], R4 ;  /* 0x00010004ff007988 */ /* 0x0005e80008000825 */
[----:B------:R2:W-:Y:S04]  /*31a0*/  ATOMS.OR RZ, [UR6+0x14], R3 ;  /* 0x00001403ffff798c */ /* 0x0005e8000b000006 */
[----:B------:R2:W-:Y:S01]  /*31b0*/  ATOMS.OR RZ, [UR6+0x18], R5 ;  /* 0x00001805ffff798c */ /* 0x0005e2000b000006 */
[----:B------:R-:W-:Y:S03]  /*31c0*/  SYNCS.ARRIVE.TRANS64.RED.A1T0 RZ, [UR7], RZ ;  /* 0x000000ffffff79a7 */ /* 0x000fe60008100407 */
[----:B------:R2:W-:Y:S01]  /*31d0*/  ATOMS.XOR RZ, [UR6+0x10], R2 ;  /* 0x00001002ffff798c */ /* 0x0005e2000b800006 */
[----:B------:R-:W-:Y:S05]  /*31e0*/  BRA `(.L_x_61) ;  /* 0x0000000000107947 */ /* 0x000fea0003800000 */
.L_x_54:
[----:B------:R-:W-:-:S05]  /*31f0*/  MOV R2, 0xffffffff ;  /* 0xffffffff00027802 */ /* 0x000fca0000000f00 */
[----:B------:R1:W-:Y:S02]  /*3200*/  STS [UR37+0x100], R2 ;  /* 0x00010002ff007988 */ /* 0x0003e40008000825 */
[----:B-1----:R-:W-:Y:S02]  /*3210*/  MOV R2, 0x3230 ;  /* 0x0000323000027802 */ /* 0x002fe40000000f00 */
[----:B-----5:R-:W-:Y:S05]  /*3220*/  CALL.REL.NOINC `($__internal_1_$__cuda_sm10x_tcgen05_guardrail_trap_phase_invalid_during_alloc) ;  /* 0x000000b800507944 */ /* 0x020fea0003c00000 */
.L_x_61:
[----:B------:R-:W-:Y:S05]  /*3230*/  WARPSYNC.ALL ;  /* 0x0000000000007948 */ /* 0x000fea0003800000 */
[----:B------:R-:W3:Y:S01]  /*3240*/  S2UR UR7, SR_CgaCtaId ;  /* 0x00000000000779c3 */ /* 0x000ee20000008800 */
[----:B------:R-:W-:Y:S01]  /*3250*/  UMOV UR6, 0x400 ;  /* 0x0000040000067882 */ /* 0x000fe20000000000 */
[----:B------:R-:W-:-:S06]  /*3260*/  NOP ;  /* 0x0000000000007918 */ /* 0x000fcc0000000000 */
[----:B------:R-:W-:Y:S06]  /*3270*/  BAR.ARV 0x6, 0xa0 ;  /* 0x0182800000007b1d */ /* 0x000fec0000002000 */
[----:B------:R-:W4:Y:S01]  /*3280*/  LDCU UR8, c[0x0][0x38c] ;  /* 0x00007180ff0877ac */ /* 0x000f220008000800 */
[----:B------:R-:W-:Y:S01]  /*3290*/  LOP3.LUT R0, R0, 0xffff, RZ, 0xc0, !PT ;  /* 0x0000ffff00007812 */ /* 0x000fe200078ec0ff */
[----:B-1----:R-:W-:Y:S01]  /*32a0*/  IMAD.MOV.U32 R9, RZ, RZ, 0x1 ;  /* 0x00000001ff097424 */ /* 0x002fe200078e00ff */
[----:B------:R-:W-:Y:S01]  /*32b0*/  LOP3.LUT R8, R8, 0xffff, RZ, 0xc0, !PT ;  /* 0x0000ffff08087812 */ /* 0x000fe200078ec0ff */
[----:B------:R-:W-:Y:S01]  /*32c0*/  UMOV UR19, URZ ;  /* 0x000000ff00137c82 */ /* 0x000fe20008000000 */
[----:B------:R-:W-:Y:S01]  /*32d0*/  R2UR UR10, R0 ;  /* 0x00000000000a72ca */ /* 0x000fe200000e0000 */
[----:B------:R-:W-:Y:S01]  /*32e0*/  UMOV UR18, URZ ;  /* 0x000000ff00127c82 */ /* 0x000fe20008000000 */
[----:B------:R-:W-:Y:S01]  /*32f0*/  R2UR UR11, R8 ;  /* 0x00000000080b72ca */ /* 0x000fe200000e0000 */
[----:B------:R-:W-:Y:S01]  /*3300*/  IMAD.MOV.U32 R8, RZ, RZ, RZ ;  /* 0x000000ffff087224 */ /* 0x000fe200078e00ff */
[----:B------:R-:W-:Y:S01]  /*3310*/  UMOV UR17, URZ ;  /* 0x000000ff00117c82 */ /* 0x000fe20008000000 */
[----:B---3--:R-:W-:-:S02]  /*3320*/  ULEA UR7, UR7, UR6, 0x18 ;  /* 0x0000000607077291 */ /* 0x008fc4000f8ec0ff */
[----:B------:R-:W-:Y:S02]  /*3330*/  UISETP.NE.AND UP2, UPT, UR5, URZ, UPT ;  /* 0x000000ff0500728c */ /* 0x000fe4000bf45270 */
[----:B------:R-:W-:Y:S02]  /*3340*/  UIADD3 UR12, UPT, UPT, UR7, 0x10800, URZ ;  /* 0x00010800070c7890 */ /* 0x000fe4000fffe0ff */
[----:B------:R-:W-:Y:S02]  /*3350*/  UIADD3 UR13, UPT, UPT, UR7, 0x20800, URZ ;  /* 0x00020800070d7890 */ /* 0x000fe4000fffe0ff */
[----:B----4-:R-:W-:Y:S01]  /*3360*/  UIADD3 UR8, UPT, UPT, UR8, 0x3f, URZ ;  /* 0x0000003f08087890 */ /* 0x010fe2000fffe0ff */
[----:B--2---:R-:W1:Y:S01]  /*3370*/  LDS R2, [UR7+0x100] ;  /* 0x00010007ff027984 */ /* 0x004e620008000800 */
[----:B------:R-:W-:Y:S02]  /*3380*/  USHF.R.U32.HI UR12, URZ, 0x4, UR12 ;  /* 0x00000004ff0c7899 */ /* 0x000fe4000801160c */
[----:B------:R-:W-:-:S02]  /*3390*/  USHF.R.S32.HI UR6, URZ, 0x1f, UR8 ;  /* 0x0000001fff067899 */ /* 0x000fc40008011408 */
[----:B------:R-:W-:Y:S02]  /*33a0*/  USHF.R.U32.HI UR13, URZ, 0x4, UR13 ;  /* 0x00000004ff0d7899 */ /* 0x000fe4000801160d */
[----:B------:R-:W-:Y:S02]  /*33b0*/  ULEA.HI UR6, UR6, UR8, URZ, 0x6 ;  /* 0x0000000806067291 */ /* 0x000fe4000f8f30ff */
[----:B------:R-:W-:Y:S02]  /*33c0*/  ULOP3.LUT UR12, UR12, 0x3fff, URZ, 0xc0, !UPT ;  /* 0x00003fff0c0c7892 */ /* 0x000fe4000f8ec0ff */
[----:B------:R-:W-:Y:S02]  /*33d0*/  USHF.R.S32.HI UR6, URZ, 0x6, UR6 ;  /* 0x00000006ff067899 */ /* 0x000fe40008011406 */
[----:B------:R-:W-:Y:S02]  /*33e0*/  ULOP3.LUT UR13, UR13, 0x3fff, URZ, 0xc0, !UPT ;  /* 0x00003fff0d0d7892 */ /* 0x000fe4000f8ec0ff */
[----:B------:R-:W-:Y:S01]  /*33f0*/  UISETP.LT.AND UP0, UPT, UR6, 0x1, UPT ;  /* 0x000000010600788c */ /* 0x000fe2000bf01270 */
[----:B------:R-:W-:Y:S01]  /*3400*/  UMOV UR36, 0x0 ;  /* 0x0000000000247882 */ /* 0x000fe20000000000 */
        /* <DEDUP_REMOVED lines=9> */
[----:B------:R-:W-:-:S02]  /*34a0*/  ULOP3.LUT UR12, UR12, 0x10000, URZ, 0xfc, !UPT ;  /* 0x000100000c0c7892 */ /* 0x000fc4000f8efcff */
[----:B------:R-:W-:Y:S02]  /*34b0*/  ULOP3.LUT UR13, UR13, 0x10000, URZ, 0xfc, !UPT ;  /* 0x000100000d0d7892 */ /* 0x000fe4000f8efcff */
[----:B------:R-:W-:Y:S01]  /*34c0*/  USEL UR20, UR6, 0x1, !UP0 ;  /* 0x0000000106147887 */ /* 0x000fe2000c000000 */
[----:B------:R-:W-:Y:S01]  /*34d0*/  UMOV UR26, 0x0 ;  /* 0x00000000001a7882 */ /* 0x000fe20000000000 */
[----:B------:R-:W-:Y:S01]  /*34e0*/  UMOV UR27, 0x10400910 ;  /* 0x10400910001b7882 */ /* 0x000fe20000000000 */
[----:B------:R-:W-:Y:S01]  /*34f0*/  UMOV UR24, 0x0 ;  /* 0x0000000000187882 */ /* 0x000fe20000000000 */
[----:B------:R-:W-:Y:S01]  /*3500*/  UMOV UR25, 0x10400910 ;  /* 0x1040091000197882 */ /* 0x000fe20000000000 */
[----:B------:R-:W-:Y:S01]  /*3510*/  UMOV UR22, 0x0 ;  /* 0x0000000000167882 */ /* 0x000fe20000000000 */
[----:B------:R-:W-:Y:S01]  /*3520*/  UMOV UR23, 0x10400910 ;  /* 0x1040091000177882 */ /* 0x000fe20000000000 */
[----:B-1----:R-:W-:Y:S02]  /*3530*/  R2UR UR21, R2 ;  /* 0x00000000021572ca */ /* 0x002fe400000e0000 */
[----:B------:R-:W-:-:S13]  /*3540*/  CS2R R2, SRZ ;  /* 0x0000000000027805 */ /* 0x000fda000001ff00 */
.L_x_72:
[C---:B------:R-:W-:Y:S02]  /*3550*/  LEA R0, R8.reuse, UR7, 0x3 ;  /* 0x0000000708007c11 */ /* 0x040fe4000f8e18ff */
[----:B------:R-:W-:Y:S02]  /*3560*/  SHF.L.U32 R5, R3, 0x1f, RZ ;  /* 0x0000001f03057819 */ /* 0x000fe400000006ff */
[----:B------:R-:W-:Y:S02]  /*3570*/  LEA R4, R8, UR7, 0x4 ;  /* 0x0000000708047c11 */ /* 0x000fe4000f8e20ff */
[----:B------:R-:W1:Y:S02]  /*3580*/  SYNCS.PHASECHK.TRANS64.TRYWAIT P0, [R0+URZ+0x70], R5 ;  /* 0x00007005000075a7 */ /* 0x000e6400080011ff */
[----:B-1-3--:R-:W-:Y:S05]  /*3590*/  @!P0 BRA `(.L_x_65) ;  /* 0x000000a800f48947 */ /* 0x00afea0003800000 */
.L_x_195:
[----:B-1----:R-:W1:Y:S01]  /*35a0*/  LDS.128 R4, [R4+0xe0] ;  /* 0x0000e00004047984 */ /* 0x002e620000000c00 */
[----:B------:R-:W-:Y:S02]  /*35b0*/  VIADD R0, R0, 0x80 ;  /* 0x0000008000007836 */ /* 0x000fe40000000000 */
[----:B------:R-:W-:Y:S01]  /*35c0*/  VIADD R8, R8, 0x1 ;  /* 0x0000000108087836 */ /* 0x000fe20000000000 */
[----:B------:R-:W-:Y:S01]  /*35d0*/  @!PT LDS RZ, [RZ] ;  /* 0x00000000fffff984 */ /* 0x000fe20000000800 */
[----:B------:R-:W-:Y:S01]  /*35e0*/  @!PT LDS RZ, [RZ] ;  /* 0x00000000fffff984 */ /* 0x000fe20000000800 */
[----:B------:R-:W-:Y:S01]  /*35f0*/  @!PT LDS RZ, [RZ] ;  /* 0x00000000fffff984 */ /* 0x000fe20000000800 */
[----:B------:R-:W-:Y:S01]  /*3600*/  @!PT LDS RZ, [RZ] ;  /* 0x00000000fffff984 */ /* 0x000fe20000000800 */
[----:B------:R2:W-:Y:S06]  /*3610*/  MEMBAR.ALL.CTA ;  /* 0x0000000000007992 */ /* 0x0005ec0000008000 */
[----:B--2---:R-:W2:Y:S01]  /*3620*/  FENCE.VIEW.ASYNC.S ;  /* 0x00000000000073c6 */ /* 0x004ea20000000000 */
[----:B------:R-:W-:-:S04]  /*3630*/  PRMT R0, RZ, 0x654, R0 ;  /* 0x00000654ff007816 */ /* 0x000fc80000000000 */
[----:B--2---:R2:W-:Y:S01]  /*3640*/  SYNCS.ARRIVE.TRANS64.RED.A1T0 RZ, [R0+URZ], RZ ;  /* 0x000000ff00ff79a7 */ /* 0x0045e200081004ff */
[----:B-1----:R-:W-:Y:S01]  /*3650*/  LOP3.LUT P1, RZ, R6, 0x1, RZ, 0xc0, !PT ;  /* 0x0000000106ff7812 */ /* 0x002fe2000782c0ff */
[----:B--2---:R-:W-:-:S12]  /*3660*/  BRA.U UP2, `(.L_x_66) ;  /* 0x0000000502587547 */ /* 0x004fd8000b800000 */
[----:B------:R-:W1:Y:S01]  /*3670*/  LDCU UR8, c[0x0][0x38c] ;  /* 0x00007180ff0877ac */ /* 0x000e620008000800 */
[----:B------:R-:W-:Y:S02]  /*3680*/  PLOP3.LUT P2, PT, PT, PT, PT, 0x80, 0x8 ;  /* 0x000000000008781c */ /* 0x000fe40003f4f070 */
[----:B------:R-:W-:Y:S01]  /*3690*/  SHF.L.U32 R5, R9, 0x1f, RZ ;  /* 0x0000001f09057819 */ /* 0x000fe200000006ff */
[----:B-1----:R-:W-:Y:S02]  /*36a0*/  UISETP.GE.AND UP0, UPT, UR8, 0x1, UPT ;  /* 0x000000010800788c */ /* 0x002fe4000bf06270 */
[----:B------:R-:W-:-:S04]  /*36b0*/  ULEA UR8, UR19, UR7, 0x3 ;  /* 0x0000000713087291 */ /* 0x000fc8000f8e18ff */
[----:B------:R-:W-:-:S05]  /*36c0*/  PLOP3.LUT P0, PT, PT, PT, UP0, 0x80, 0x8 ;  /* 0x000000000008781c */ /* 0x000fca0003f0f008 */
[----:B------:R-:W-:-:S08]  /*36d0*/  @UP0 ULEA UR9, UR18, UR7, 0x3 ;  /* 0x0000000712090291 */ /* 0x000fd0000f8e18ff */
[----:B------:R-:W-:-:S04]  /*36e0*/  @P0 SHF.L.U32 R0, R2, 0x1f, RZ ;  /* 0x0000001f02000819 */ /* 0x000fc800000006ff */
[----:B------:R1:W2:Y:S01]  /*36f0*/  @P0 SYNCS.PHASECHK.TRANS64.TRYWAIT P2, [UR9], R0 ;  /* 0x00000000ff0005a7 */ /* 0x0002a20008041109 */
[----:B------:R-:W-:Y:S01]  /*3700*/  ULEA UR9, UR19, UR21, 0x8 ;  /* 0x0000001513097291 */ /* 0x000fe2000f8e40ff */
[----:B------:R-:W3:Y:S02]  /*3710*/  SYNCS.PHASECHK.TRANS64.TRYWAIT P0, [UR8+0xa0], R5 ;  /* 0x0000a005ff0075a7 */ /* 0x000ee40008001108 */
[----:B-123--:R-:W-:Y:S09]  /*3720*/  @!P0 BRA `(.L_x_67) ;  /* 0x000000a800a48947 */ /* 0x00eff20003800000 */
.L_x_197:
[----:B------:R-:W-:Y:S01]  /*3730*/  UMOV UR16, UR17 ;  /* 0x0000001100107c82 */ /* 0x000fe20008000000 */
[----:B------:R-:W-:Y:S05]  /*3740*/  BRA.U !UP0, `(.L_x_68) ;  /* 0x0000000508107547 */ /* 0x000fea000b800000 */
[----:B------:R-:W-:Y:S02]  /*3750*/  UIADD3 UR16, UPT, UPT, UR20, UR17, URZ ;  /* 0x0000001114107290 */ /* 0x000fe4000fffe0ff */
[----:B------:R-:W-:Y:S01]  /*3760*/  UPLOP3.LUT UP3, UPT, UPT, UPT, UPT, 0x40, 0x4 ;  /* 0x000000000004789c */ /* 0x000fe20003f6e870 */
[----:B------:R-:W-:Y:S01]  /*3770*/  UMOV UR15, UR6 ;  /* 0x00000006000f7c82 */ /* 0x000fe20008000000 */
[----:B------:R-:W-:-:S09]  /*3780*/  UMOV UR58, UR18 ;  /* 0x00000012003a7c82 */ /* 0x000fd20008000000 */
.L_x_71:
[----:B--2---:R-:W-:Y:S01]  /*3790*/  ULEA UR14, UR58, UR7, 0x3 ;  /* 0x000000073a0e7291 */ /* 0x004fe2000f8e18ff */
[----:B---3--:R-:W-:Y:S11]  /*37a0*/  @P2 BRA `(.L_x_69) ;  /* 0x00000000000c2947 */ /* 0x008ff60003800000 */
[----:B-1----:R-:W-:Y:S04]  /*37b0*/  SHF.L.U32 R5, R2, 0x1f, RZ ;  /* 0x0000001f02057819 */ /* 0x002fe800000006ff */
[----:B------:R-:W1:Y:S02]  /*37c0*/  SYNCS.PHASECHK.TRANS64.TRYWAIT P0, [UR14], R5 ;  /* 0x00000005ff0075a7 */ /* 0x000e64000800110e */
[----:B-1----:R-:W-:Y:S05]  /*37d0*/  @!P0 BRA `(.L_x_70) ;  /* 0x000000a800908947 */ /* 0x002fea0003800000 */
.L_x_69:
[----:B------:R-:W-:Y:S01]  /*37e0*/  UISETP.NE.AND UP0, UPT, UR15, 0x1, UPT ;  /* 0x000000010f00788c */ /* 0x000fe2000bf05270 */
[----:B------:R-:W-:Y:S01]  /*37f0*/  PLOP3.LUT P2, PT, PT, PT, PT, 0x80, 0x8 ;  /* 0x000000000008781c */ /* 0x000fe20003f4f070 */
[----:B------:R-:W-:Y:S02]  /*3800*/  UIADD3 UR18, UPT, UPT, UR58, 0x1, URZ ;  /* 0x000000013a127890 */ /* 0x000fe4000fffe0ff */
[----:B------:R-:W-:Y:S02]  /*3810*/  ULEA UR68, UR58, UR13, 0xb ;  /* 0x0000000d3a447291 */ /* 0x000fe4000f8e58ff */
[----:B------:R-:W-:Y:S01]  /*3820*/  UISETP.NE.AND UP1, UPT, UR18, 0x2, UPT ;  /* 0x000000021200788c */ /* 0x000fe2000bf25270 */
[----:B------:R-:W-:Y:S01]  /*3830*/  PLOP3.LUT P0, PT, PT, PT, UP0, 0x80, 0x8 ;  /* 0x000000000008781c */ /* 0x000fe20003f0f008 */
[----:B------:R-:W-:Y:S02]  /*3840*/  ULEA UR66, UR58, UR12, 0xb ;  /* 0x0000000c3a427291 */ /* 0x000fe4000f8e58ff */
[----:B------:R-:W-:Y:S02]  /*3850*/  USEL UR39, URZ, 0x1, UP1 ;  /* 0x00000001ff277887 */ /* 0x000fe40008800000 */
[----:B------:R-:W-:Y:S02]  /*3860*/  USEL UR18, UR18, URZ, UP1 ;  /* 0x000000ff12127287 */ /* 0x000fe40008800000 */
[----:B------:R-:W-:Y:S02]  /*3870*/  UIADD3 UR64, UPT, UPT, UR68, 0x2, URZ ;  /* 0x0000000244407890 */ /* 0x000fe4000fffe0ff */
[----:B------:R-:W-:Y:S01]  /*3880*/  @UP0 ULEA UR38, UR18, UR7, 0x3 ;  /* 0x0000000712260291 */ /* 0x000fe2000f8e18ff */
[----:B------:R-:W-:Y:S01]  /*3890*/  LOP3.LUT R2, R2, UR39, RZ, 0x3c, !PT ;  /* 0x0000002702027c12 */ /* 0x000fe2000f8e3cff */
[----:B------:R-:W-:Y:S02]  /*38a0*/  UIADD3 UR62, UPT, UPT, UR66, 0x2, URZ ;  /* 0x00000002423e7890 */ /* 0x000fe4000fffe0ff */
[----:B------:R-:W-:Y:S01]  /*38b0*/  UIADD3 UR60, UPT, UPT, UR68, 0x4, URZ ;  /* 0x00000004443c7890 */ /* 0x000fe2000fffe0ff */
[----:B-1----:R-:W-:Y:S01]  /*38c0*/  @P0 SHF.L.U32 R0, R2, 0x1f, RZ ;  /* 0x0000001f02000819 */ /* 0x002fe200000006ff */
[----:B------:R-:W-:Y:S02]  /*38d0*/  UIADD3 UR58, UPT, UPT, UR66, 0x4, URZ ;  /* 0x00000004423a7890 */ /* 0x000fe4000fffe0ff */
[----:B------:R-:W-:Y:S01]  /*38e0*/  UIADD3 UR56, UPT, UPT, UR68, 0x6, URZ ;  /* 0x0000000644387890 */ /* 0x000fe2000fffe0ff */
[----:B------:R2:W3:Y:S01]  /*38f0*/  @P0 SYNCS.PHASECHK.TRANS64.TRYWAIT P2, [UR38], R0 ;  /* 0x00000000ff0005a7 */ /* 0x0004e20008041126 */
[----:B------:R-:W-:Y:S02]  /*3900*/  UIADD3 UR54, UPT, UPT, UR66, 0x6, URZ ;  /* 0x0000000642367890 */ /* 0x000fe4000fffe0ff */
        /* <DEDUP_REMOVED lines=10> */
[----:B------:R-:W-:Y:S02]  /*39b0*/  UIADD3 UR15, UPT, UPT, UR15, -0x1, URZ ;  /* 0xffffffff0f0f7890 */ /* 0x000fe4000fffe0ff */
[----:B------:R-:W-:Y:S01]  /*39c0*/  UISETP.NE.AND UP0, UPT, UR17, UR16, UPT ;  /* 0x000000101100728c */ /* 0x000fe2000bf05270 */
[----:B------:R-:W-:Y:S01]  /*39d0*/  UMOV UR69, 0x40004040 ;  /* 0x4000404000457882 */ /* 0x000fe20000000000 */
[----:B------:R-:W-:Y:S01]  /*39e0*/  UMOV UR67, 0x40004040 ;  /* 0x4000404000437882 */ /* 0x000fe20000000000 */
[----:B------:R-:W-:Y:S01]  /*39f0*/  UMOV UR65, 0x40004040 ;  /* 0x4000404000417882 */ /* 0x000fe20000000000 */
[----:B------:R-:W-:Y:S01]  /*3a00*/  UTCHMMA.2CTA gdesc[UR66], gdesc[UR68], tmem[UR9], tmem[UR36], idesc[UR37], UP3 ;  /* 0x00ff2444420075ea */ /* 0x000fe20009a00009 */
[----:B------:R-:W-:Y:S01]  /*3a10*/  UPLOP3.LUT UP3, UPT, UPT, UPT, UPT, 0x80, 0x8 ;  /* 0x000000000008789c */ /* 0x000fe20003f6f070 */
[----:B------:R-:W-:Y:S01]  /*3a20*/  UMOV UR63, 0x40004040 ;  /* 0x40004040003f7882 */ /* 0x000fe20000000000 */
[----:B------:R-:W-:Y:S01]  /*3a30*/  UMOV UR61, 0x40004040 ;  /* 0x40004040003d7882 */ /* 0x000fe20000000000 */
[----:B------:R-:W-:Y:S01]  /*3a40*/  UTCHMMA.2CTA gdesc[UR62], gdesc[UR64], tmem[UR9], tmem[UR34], idesc[UR35], UPT ;  /* 0x00ff22403e0075ea */ /* 0x000fe2000ba00009 */
[----:B------:R-:W-:Y:S01]  /*3a50*/  UMOV UR59, 0x40004040 ;  /* 0x40004040003b7882 */ /* 0x000fe20000000000 */
[----:B------:R-:W-:Y:S01]  /*3a60*/  UMOV UR57, 0x40004040 ;  /* 0x4000404000397882 */ /* 0x000fe20000000000 */
[----:B------:R1:W-:Y:S01]  /*3a70*/  UTCHMMA.2CTA gdesc[UR58], gdesc[UR60], tmem[UR9], tmem[UR32], idesc[UR33], UPT ;  /* 0x00ff203c3a0075ea */ /* 0x0003e2000ba00009 */
        /* <DEDUP_REMOVED lines=11> */
[----:B------:R-:W-:Y:S01]  /*3b30*/  UMOV UR39, 0x40004040 ;  /* 0x4000404000277882 */ /* 0x000fe20000000000 */
[----:B------:R2:W-:Y:S01]  /*3b40*/  UTCHMMA.2CTA gdesc[UR42], gdesc[UR44], tmem[UR9], tmem[UR24], idesc[UR25], UPT ;  /* 0x00ff182c2a0075ea */ /* 0x0005e2000ba00009 */
[----:B------:R2:W-:Y:S01]  /*3b50*/  UTCHMMA.2CTA gdesc[UR38], gdesc[UR40], tmem[UR9], tmem[UR22], idesc[UR23], UPT ;  /* 0x00ff1628260075ea */ /* 0x0005e2000ba00009 */
[----:B------:R2:W-:Y:S01]  /*3b60*/  UTCBAR.2CTA.MULTICAST [UR14], URZ, UR11 ;  /* 0x000000ff0e0073e9 */ /* 0x0005e2000820080b */
[----:B-1----:R-:W-:Y:S01]  /*3b70*/  UMOV UR58, UR18 ;  /* 0x00000012003a7c82 */ /* 0x002fe20008000000 */
[----:B------:R-:W-:Y:S05]  /*3b80*/  BRA.U UP0, `(.L_x_71) ;  /* 0xfffffffd00007547 */ /* 0x000fea000b83ffff */
.L_x_68:
[----:B------:R-:W-:Y:S01]  /*3b90*/  UIADD3 UR8, UPT, UPT, UR8, 0x90, URZ ;  /* 0x0000009008087890 */ /* 0x000fe2000fffe0ff */
[----:B------:R-:W-:-:S08]  /*3ba0*/  UMOV UR17, UR16 ;  /* 0x0000001000117c82 */ /* 0x000fd00008000000 */
[----:B------:R4:W-:Y:S01]  /*3bb0*/  UTCBAR.2CTA.MULTICAST [UR8], URZ, UR10 ;  /* 0x000000ff080073e9 */ /* 0x0009e2000820080a */
[----:B------:R-:W-:Y:S02]  /*3bc0*/  NOP ;  /* 0x0000000000007918 */ /* 0x000fe40000000000 */
.L_x_66:
[----:B------:R-:W-:Y:S01]  /*3bd0*/  UIADD3 UR19, UPT, UPT, UR19, 0x1, URZ ;  /* 0x0000000113137890 */ /* 0x000fe2000fffe0ff */
[----:B------:R-:W-:-:S03]  /*3be0*/  ISETP.NE.AND P0, PT, R8, 0x2, PT ;  /* 0x000000020800780c */ /* 0x000fc60003f05270 */
[----:B------:R-:W-:Y:S01]  /*3bf0*/  UISETP.NE.AND UP0, UPT, UR19, 0x2, UPT ;  /* 0x000000021300788c */ /* 0x000fe2000bf05270 */
[----:B-12---:R-:W-:Y:S02]  /*3c00*/  SEL R0, RZ, 0x1, P0 ;  /* 0x00000001ff007807 */ /* 0x006fe40000000000 */
[----:B------:R-:W-:Y:S01]  /*3c10*/  SEL R8, R8, RZ, P0 ;  /* 0x000000ff08087207 */ /* 0x000fe20000000000 */
[----:B----4-:R-:W-:Y:S01]  /*3c20*/  USEL UR8, URZ, 0x1, UP0 ;  /* 0x00000001ff087887 */ /* 0x010fe20008000000 */
[----:B------:R-:W-:Y:S01]  /*3c30*/  LOP3.LUT R3, R3, R0, RZ, 0x3c, !PT ;  /* 0x0000000003037212 */ /* 0x000fe200078e3cff */
[----:B------:R-:W-:-:S04]  /*3c40*/  USEL UR19, UR19, URZ, UP0 ;  /* 0x000000ff13137287 */ /* 0x000fc80008000000 */
[----:B------:R-:W-:Y:S01]  /*3c50*/  LOP3.LUT R9, R9, UR8, RZ, 0x3c, !PT ;  /* 0x0000000809097c12 */ /* 0x000fe2000f8e3cff */
[----:B------:R-:W-:Y:S07]  /*3c60*/  @P1 BRA `(.L_x_72) ;  /* 0xfffffff800381947 */ /* 0x000fee000383ffff */
[----:B------:R-:W1:Y:S01]  /*3c70*/  S2UR UR6, SR_CgaCtaId ;  /* 0x00000000000679c3 */ /* 0x000e620000008800 */
[----:B------:R-:W-:Y:S01]  /*3c80*/  ELECT P0, URZ, PT ;  /* 0x0000000000ff782f */ /* 0x000fe20003800000 */
[----:B------:R-:W-:Y:S01]  /*3c90*/  HFMA2 R0, -RZ, RZ, 0, 5.9604644775390625e-08 ;  /* 0x00000001ff007431 */ /* 0x000fe200000001ff */
[----:B------:R-:W-:-:S05]  /*3ca0*/  UMOV UR8, 0x40 ;  /* 0x0000004000087882 */ /* 0x000fca0000000000 */
[----:B------:R-:W-:Y:S01]  /*3cb0*/  UVIRTCOUNT.DEALLOC.SMPOOL 0x80 ;  /* 0x000000800000784c */ /* 0x000fe20000000000 */
[----:B------:R-:W-:Y:S02]  /*3cc0*/  UISETP.NE.AND UP0, UPT, UR5, URZ, UPT ;  /* 0x000000ff0500728c */ /* 0x000fe4000bf05270 */
[----:B-1----:R-:W-:-:S09]  /*3cd0*/  ULEA UR6, UR6, UR8, 0x18 ;  /* 0x0000000806067291 */ /* 0x002fd2000f8ec0ff */
[----:B------:R1:W-:Y:S01]  /*3ce0*/  @P0 STS.U8 [UR6+0x1c], R0 ;  /* 0x00001c00ff000988 */ /* 0x0003e20008000006 */
[----:B------:R-:W-:Y:S05]  /*3cf0*/  BRA.U UP0, `(.L_x_73) ;  /* 0x0000000100587547 */ /* 0x000fea000b800000 */
[----:B------:R-:W-:Y:S01]  /*3d00*/  UIADD3 UR8, UPT, UPT, UR7, 0xa0, URZ ;  /* 0x000000a007087890 */ /* 0x000fe2000fffe0ff */
[----:B------:R-:W-:-:S03]  /*3d10*/  SHF.L.U32 R3, R9, 0x1f, RZ ;  /* 0x0000001f09037819 */ /* 0x000fc600000006ff */
[----:B------:R-:W-:-:S09]  /*3d20*/  ULEA UR5, UR19, UR8, 0x3 ;  /* 0x0000000813057291 */ /* 0x000fd2000f8e18ff */
[----:B------:R-:W2:Y:S02]  /*3d30*/  SYNCS.PHASECHK.TRANS64.TRYWAIT P0, [UR5], R3 ;  /* 0x00000003ff0075a7 */ /* 0x000ea40008001105 */
[----:B--2---:R-:W-:Y:S05]  /*3d40*/  @!P0 BRA `(.L_x_74) ;  /* 0x000000a4004c8947 */ /* 0x004fea0003800000 */
.L_x_200:
[----:B------:R-:W-:-:S04]  /*3d50*/  UIADD3 UR9, UPT, UPT, UR19, 0x1, URZ ;  /* 0x0000000113097890 */ /* 0x000fc8000fffe0ff */
[----:B------:R-:W-:-:S04]  /*3d60*/  UISETP.NE.AND UP1, UPT, UR9, 0x2, UPT ;  /* 0x000000020900788c */ /* 0x000fc8000bf25270 */
[----:B------:R-:W-:Y:S02]  /*3d70*/  USEL UR5, URZ, 0x1, UP1 ;  /* 0x00000001ff057887 */ /* 0x000fe40008800000 */
[----:B------:R-:W-:-:S04]  /*3d80*/  USEL UR9, UR9, URZ, UP1 ;  /* 0x000000ff09097287 */ /* 0x000fc80008800000 */
[----:B------:R-:W-:Y:S01]  /*3d90*/  ULEA UR9, UR9, UR8, 0x3 ;  /* 0x0000000809097291 */ /* 0x000fe2000f8e18ff */
[----:B-1----:R-:W-:-:S04]  /*3da0*/  LOP3.LUT R3, R9, UR5, RZ, 0x3c, !PT ;  /* 0x0000000509037c12 */ /* 0x002fc8000f8e3cff */
[----:B------:R-:W-:Y:S01]  /*3db0*/  SHF.L.U32 R3, R3, 0x1f, RZ ;  /* 0x0000001f03037819 */ /* 0x000fe200000006ff */
[----:B------:R-:W-:-:S04]  /*3dc0*/  IMAD.U32 R0, RZ, RZ, UR9 ;  /* 0x00000009ff007e24 */ /* 0x000fc8000f8e00ff */
[----:B------:R1:W2:Y:S03]  /*3dd0*/  SYNCS.PHASECHK.TRANS64.TRYWAIT P0, [R0+URZ], R3 ;  /* 0x00000003000075a7 */ /* 0x0002a600080011ff */
[----:B--2---:R-:W-:Y:S05]  /*3de0*/  @!P0 NANOSLEEP.SYNCS 0x989680 ;  /* 0x009896800000895d */ /* 0x004fea0003900000 */
[----:B------:R-:W2:Y:S02]  /*3df0*/  @!P0 SYNCS.PHASECHK.TRANS64 P0, [R0+URZ], R3 ;  /* 0x00000003000085a7 */ /* 0x000ea400080010ff */
[----:B--2---:R-:W-:Y:S05]  /*3e00*/  @P0 BRA `(.L_x_75) ;  /* 0x0000000000200947 */ /* 0x004fea0003800000 */
.L_x_76:
[----:B--2---:R2:W4:Y:S02]  /*3e10*/  SYNCS.PHASECHK.TRANS64.TRYWAIT P0, [R0+URZ], R3 ;  /* 0x00000003000075a7 */ /* 0x00452400080011ff */
[----:B----4-:R-:W-:Y:S05]  /*3e20*/  @!P0 NANOSLEEP.SYNCS 0x989680 ;  /* 0x009896800000895d */ /* 0x010fea0003900000 */
[----:B------:R-:W4:Y:S02]  /*3e30*/  @!P0 SYNCS.PHASECHK.TRANS64 P0, [R0+URZ], R3 ;  /* 0x00000003000085a7 */ /* 0x000f2400080010ff */
[----:B----4-:R-:W-:Y:S05]  /*3e40*/  @!P0 BRA `(.L_x_76) ;  /* 0xfffffffc00f08947 */ /* 0x010fea000383ffff */
[----:B------:R-:W-:Y:S05]  /*3e50*/  BRA `(.L_x_75) ;  /* 0x00000000000c7947 */ /* 0x000fea0003800000 */
.L_x_73:
[----:B------:R-:W-:-:S04]  /*3e60*/  UIADD3 UR5, UPT, UPT, UR7, 0xd0, URZ ;  /* 0x000000d007057890 */ /* 0x000fc8000fffe0ff */
[----:B------:R-:W-:-:S09]  /*3e70*/  UPRMT UR5, UR4, 0x654, UR5 ;  /* 0x0000065404057896 */ /* 0x000fd20008000005 */
[----:B------:R-:W-:Y:S03]  /*3e80*/  SYNCS.ARRIVE.TRANS64.RED.A1T0 RZ, [UR5], RZ ;  /* 0x000000ffffff79a7 */ /* 0x000fe60008100405 */
.L_x_75:
[----:B-12---:R-:W-:Y:S01]  /*3e90*/  SHF.L.U32 R3, RZ, 0x1f, RZ ;  /* 0x0000001fff037819 */ /* 0x006fe200000006ff */
[----:B------:R-:W-:Y:S01]  /*3ea0*/  UIADD3 UR5, UPT, UPT, UR7, 0xd0, URZ ;  /* 0x000000d007057890 */ /* 0x000fe2000fffe0ff */
[----:B------:R-:W-:Y:S02]  /*3eb0*/  PLOP3.LUT P0, PT, PT, PT, UP0, 0x80, 0x8 ;  /* 0x000000000008781c */ /* 0x000fe40003f0f008 */
[----:B------:R-:W1:Y:S02]  /*3ec0*/  SYNCS.PHASECHK.TRANS64.TRYWAIT P1, [UR7+0xd0], R3 ;  /* 0x0000d003ff0075a7 */ /* 0x000e640008021107 */
[----:B-1----:R-:W-:Y:S09]  /*3ed0*/  @!P1 BRA `(.L_x_77) ;  /* 0x000000a400009947 */ /* 0x002ff20003800000 */
.L_x_202:
[----:B------:R-:W-:Y:S01]  /*3ee0*/  @!UP0 UPRMT UR5, UR4, 0x654, UR5 ;  /* 0x0000065404058896 */ /* 0x000fe20008000005 */
[----:B------:R-:W-:Y:S02]  /*3ef0*/  UMOV UR8, 0xffff ;  /* 0x0000ffff00087882 */ /* 0x000fe40000000000 */
[----:B------:R-:W-:-:S06]  /*3f00*/  UMOV UR4, 0x1 ;  /* 0x0000000100047882 */ /* 0x000fcc0000000000 */
[----:B------:R-:W-:Y:S01]  /*3f10*/  @!P0 SYNCS.ARRIVE.TRANS64.RED.A1T0 RZ, [UR5], RZ ;  /* 0x000000ffffff89a7 */ /* 0x000fe20008100405 */
[----:B------:R-:W-:Y:S01]  /*3f20*/  NOP ;  /* 0x0000000000007918 */ /* 0x000fe20000000000 */
[----:B-1----:R-:W1:Y:S01]  /*3f30*/  LDS R0, [UR6+0x14] ;  /* 0x00001406ff007984 */ /* 0x002e620008000800 */
[----:B------:R-:W-:-:S04]  /*3f40*/  ULOP3.LUT UR5, UR21, 0xffff, URZ, 0xc0, !UPT ;  /* 0x0000ffff15057892 */ /* 0x000fc8000f8ec0ff */
[----:B------:R-:W-:-:S04]  /*3f50*/  USHF.R.U32.HI UR5, URZ, 0x5, UR5 ;  /* 0x00000005ff057899 */ /* 0x000fc80008011605 */
[----:B------:R-:W-:Y:S02]  /*3f60*/  USHF.L.U32 UR8, UR8, UR5, URZ ;  /* 0x0000000508087299 */ /* 0x000fe400080006ff */
[----:B------:R-:W-:-:S04]  /*3f70*/  USHF.L.U32 UR4, UR4, UR5, URZ ;  /* 0x0000000504047299 */ /* 0x000fc800080006ff */
[----:B-1----:R-:W-:-:S04]  /*3f80*/  LOP3.LUT R0, R0, UR8, RZ, 0xc0, !PT ;  /* 0x0000000800007c12 */ /* 0x002fc8000f8ec0ff */
[----:B------:R-:W-:-:S13]  /*3f90*/  ISETP.NE.AND P0, PT, R0, UR8, PT ;  /* 0x0000000800007c0c */ /* 0x000fda000bf05270 */
[----:B------:R-:W-:Y:S05]  /*3fa0*/  @P0 BRA `(.L_x_78) ;  /* 0x0000000000580947 */ /* 0x000fea0003800000 */
[----:B------:R-:W1:Y:S02]  /*3fb0*/  LDS R0, [UR6+0x18] ;  /* 0x00001806ff007984 */ /* 0x000e640008000800 */
[----:B-1----:R-:W-:-:S04]  /*3fc0*/  LOP3.LUT R0, R0, UR4, RZ, 0xc0, !PT ;  /* 0x0000000400007c12 */ /* 0x002fc8000f8ec0ff */
[----:B------:R-:W-:-:S13]  /*3fd0*/  ISETP.NE.AND P0, PT, R0, UR4, PT ;  /* 0x0000000400007c0c */ /* 0x000fda000bf05270 */
[----:B------:R-:W-:Y:S05]  /*3fe0*/  @P0 BRA `(.L_x_79) ;  /* 0x00000000003c0947 */ /* 0x000fea0003800000 */
[----:B------:R-:W1:Y:S01]  /*3ff0*/  S2R R2, SR_LANEID ;  /* 0x0000000000027919 */ /* 0x000e620000000000 */
[----:B------:R-:W-:Y:S01]  /*4000*/  ULOP3.LUT UR8, URZ, UR8, URZ, 0x33, !UPT ;  /* 0x00000008ff087292 */ /* 0x000fe2000f8e33ff */
[----:B------:R-:W-:Y:S01]  /*4010*/  LOP3.LUT R4, RZ, UR4, RZ, 0x33, !PT ;  /* 0x00000004ff047c12 */ /* 0x000fe2000f8e33ff */
[----:B------:R-:W-:Y:S02]  /*4020*/  VOTEU.ANY UR7, UPT, PT ;  /* 0x0000000000077886 */ /* 0x000fe400038e0100 */
[----:B------:R-:W-:Y:S01]  /*4030*/  UFLO.U32 UR7, UR7 ;  /* 0x00000007000772bd */ /* 0x000fe200080e0000 */
[----:B------:R-:W2:Y:S01]  /*4040*/  REDUX UR4, R4 ;  /* 0x00000000040473c4 */ /* 0x000ea20000000000 */
[----:B------:R-:W-:-:S06]  /*4050*/  IMAD.U32 R0, RZ, RZ, UR8 ;  /* 0x00000008ff007e24 */ /* 0x000fcc000f8e00ff */
[----:B------:R4:W-:Y:S01]  /*4060*/  UTCATOMSWS.AND URZ, UR8 ;  /* 0x0000000800ff79e3 */ /* 0x0009e20008000000 */
[----:B------:R-:W3:Y:S01]  /*4070*/  REDUX UR5, R0 ;  /* 0x00000000000573c4 */ /* 0x000ee20000000000 */
[----:B-1----:R-:W-:Y:S01]  /*4080*/  ISETP.EQ.U32.AND P0, PT, R2, UR7, PT ;  /* 0x0000000702007c0c */ /* 0x002fe2000bf02070 */
[----:B--2---:R-:W-:Y:S01]  /*4090*/  IMAD.U32 R2, RZ, RZ, UR4 ;  /* 0x00000004ff027e24 */ /* 0x004fe2000f8e00ff */
[----:B---3--:R-:W-:-:S11]  /*40a0*/  MOV R3, UR5 ;  /* 0x0000000500037c02 */ /* 0x008fd60008000f00 */
[----:B------:R4:W-:Y:S04]  /*40b0*/  @P0 ATOMS.AND RZ, [UR6+0x14], R3 ;  /* 0x00001403ffff098c */ /* 0x0009e8000a800006 */
[----:B------:R4:W-:Y:S01]  /*40c0*/  @P0 ATOMS.AND RZ, [UR6+0x18], R2 ;  /* 0x00001802ffff098c */ /* 0x0009e2000a800006 */
[----:B------:R-:W-:Y:S05]  /*40d0*/  BRA `(.L_x_80) ;  /* 0x0000000000147947 */ /* 0x000fea0003800000 */
.L_x_79:
[----:B------:R-:W-:Y:S02]  /*40e0*/  MOV R2, 0x4100 ;  /* 0x0000410000027802 */ /* 0x000fe40000000f00 */
[----:B---3-5:R-:W-:Y:S05]  /*40f0*/  CALL.REL.NOINC `($__internal_0_$__cuda_sm10x_tcgen05_guardrail_trap_col_being_dealloced_not_returned_by_alloc) ;  /* 0x000000a800907944 */ /* 0x028fea0003c00000 */
[----:B------:R-:W-:Y:S05]  /*4100*/  BRA `(.L_x_80) ;  /* 0x0000000000087947 */ /* 0x000fea0003800000 */
.L_x_78:
[----:B------:R-:W-:Y:S02]  /*4110*/  MOV R2, 0x4130 ;  /* 0x0000413000027802 */ /* 0x000fe40000000f00 */
[----:B---3-5:R-:W-:Y:S05]  /*4120*/  CALL.REL.NOINC `($__internal_2_$__cuda_sm10x_tcgen05_guardrail_trap_unallocated_columns_being_dealloced) ;  /* 0x000000a8009c7944 */ /* 0x028fea0003c00000 */
.L_x_80:
[----:B------:R-:W-:Y:S01]  /*4130*/  NOP ;  /* 0x0000000000007918 */ /* 0x000fe20000000000 */
[----:B----4-:R-:W-:Y:S05]  /*4140*/  EXIT ;  /* 0x000000000000794d */ /* 0x010fea0003800000 */
.L_x_53:
[----:B------:R-:W-:-:S09]  /*4150*/  UISETP.NE.OR UP5, UPT, UR10, 0x3, !UP5 ;  /* 0x000000030a00788c */ /* 0x000fd2000efa5670 */
[----:B------:R-:W-:Y:S05]  /*4160*/  BRA.U UP5, `(.L_x_81) ;  /* 0x0000001505907547 */ /* 0x000fea000b800000 */
[----:B------:R-:W1:Y:S01]  /*4170*/  LDC R0, c[0x0][0xb30] ;  /* 0x0002cc00ff007b82 */ /* 0x000e620000000800 */
[----:B------:R-:W2:Y:S01]  /*4180*/  LDCU.64 UR8, c[0x0][0x888] ;  /* 0x00011100ff0877ac */ /* 0x000ea20008000a00 */
[----:B------:R-:W-:Y:S02]  /*4190*/  HFMA2 R29, -RZ, RZ, 0, 0 ;  /* 0x00000000ff1d7431 */ /* 0x000fe400000001ff */
[----:B------:R-:W-:Y:S01]  /*41a0*/  IMAD.MOV.U32 R30, RZ, RZ, RZ ;  /* 0x000000ffff1e7224 */ /* 0x000fe200078e00ff */
[----:B------:R-:W3:Y:S01]  /*41b0*/  LDCU.64 UR4, c[0x0][0x890] ;  /* 0x00011200ff0477ac */ /* 0x000ee20008000a00 */
[----:B------:R-:W-:Y:S02]  /*41c0*/  IMAD.MOV.U32 R23, RZ, RZ, 0x4000 ;  /* 0x00004000ff177424 */ /* 0x000fe400078e00ff */
[----:B------:R-:W4:Y:S01]  /*41d0*/  LDC R19, c[0x0][0x370] ;  /* 0x0000dc00ff137b82 */ /* 0x000f220000000800 */
[----:B------:R-:W-:Y:S01]  /*41e0*/  UMOV UR7, 0x400 ;  /* 0x0000040000077882 */ /* 0x000fe20000000000 */
[----:B------:R-:W-:-:S02]  /*41f0*/  UPLOP3.LUT UP1, UPT, UPT, UPT, UPT, 0x40, 0x4 ;  /* 0x000000000004789c */ /* 0x000fc40003f2e870 */
[----:B------:R-:W-:-:S04]  /*4200*/  ULEA UR7, UR37, UR7, 0x18 ;  /* 0x0000000725077291 */ /* 0x000fc8000f8ec0ff */
[----:B------:R-:W4:Y:S01]  /*4210*/  LDC R2, c[0x0][0xb0c] ;  /* 0x0002c300ff027b82 */ /* 0x000f220000000800 */
[----:B------:R-:W-:Y:S02]  /*4220*/  UIADD3 UR41, UPT, UPT, UR7, 0x20, URZ ;  /* 0x0000002007297890 */ /* 0x000fe4000fffe0ff */
[----:B--2---:R-:W-:Y:S02]  /*4230*/  UISETP.NE.U32.AND UP2, UPT, UR8, URZ, UPT ;  /* 0x000000ff0800728c */ /* 0x004fe4000bf45070 */
[----:B------:R-:W-:Y:S02]  /*4240*/  UIADD3 UR33, UPT, UPT, UR7, 0x28, URZ ;  /* 0x0000002807217890 */ /* 0x000fe4000fffe0ff */
[----:B---3--:R-:W-:Y:S01]  /*4250*/  UISETP.NE.U32.AND UP3, UPT, UR4, URZ, UPT ;  /* 0x000000ff0400728c */ /* 0x008fe2000bf65070 */
[----:B------:R-:W2:Y:S01]  /*4260*/  LDC R18, c[0x0][0xb20] ;  /* 0x0002c800ff127b82 */ /* 0x000ea20000000800 */
[----:B-1----:R-:W-:Y:S01]  /*4270*/  ISETP.NE.AND P1, PT, R0, 0x1, PT ;  /* 0x000000010000780c */ /* 0x002fe20003f25270 */
[----:B------:R-:W-:-:S02]  /*4280*/  UISETP.NE.AND.EX UP2, UPT, UR9, URZ, UPT, UP2 ;  /* 0x000000ff0900728c */ /* 0x000fc4000bf45320 */
[----:B------:R-:W-:Y:S02]  /*4290*/  UIADD3 UR25, UPT, UPT, UR7, 0x30, URZ ;  /* 0x0000003007197890 */ /* 0x000fe4000fffe0ff */
[----:B------:R-:W-:Y:S02]  /*42a0*/  UIADD3 UR17, UPT, UPT, UR7, 0x38, URZ ;  /* 0x0000003807117890 */ /* 0x000fe4000fffe0ff */
[----:B------:R-:W1:Y:S01]  /*42b0*/  LDC.64 R32, c[0x0][0x348] ;  /* 0x0000d200ff207b82 */ /* 0x000e620000000a00 */
[----:B------:R-:W-:-:S07]  /*42c0*/  UISETP.NE.AND.EX UP3, UPT, UR5, URZ, UPT, UP3 ;  /* 0x000000ff0500728c */ /* 0x000fce000bf65330 */
[----:B------:R-:W3:Y:S08]  /*42d0*/  LDC.64 R16, c[0x0][0xb10] ;  /* 0x0002c400ff107b82 */ /* 0x000ef00000000a00 */
[----:B------:R-:W1:Y:S08]  /*42e0*/  LDC.64 R6, c[0x0][0xb18] ;  /* 0x0002c600ff067b82 */ /* 0x000e700000000a00 */
[----:B------:R-:W1:Y:S08]  /*42f0*/  LDC.64 R4, c[0x0][0xb28] ;  /* 0x0002ca00ff047b82 */ /* 0x000e700000000a00 */
[----:B--2-4-:R-:W1:Y:S02]  /*4300*/  LDC R22, c[0x0][0x374] ;  /* 0x0000dd00ff167b82 */ /* 0x014e640000000800 */
.L_x_96:
[C---:B------:R-:W-:Y:S02]  /*4310*/  LEA R0, R30.reuse, UR7, 0x3 ;  /* 0x000000071e007c11 */ /* 0x040fe4000f8e18ff */
[----:B------:R-:W-:Y:S02]  /*4320*/  SHF.L.U32 R3, R29, 0x1f, RZ ;  /* 0x0000001f1d037819 */ /* 0x000fe400000006ff */
[----:B------:R-:W-:Y:S02]  /*4330*/  LEA R24, R30, UR7, 0x4 ;  /* 0x000000071e187c11 */ /* 0x000fe4000f8e20ff */
[----:B--2---:R-:W2:Y:S02]  /*4340*/  SYNCS.PHASECHK.TRANS64.TRYWAIT P0, [R0+URZ+0x70], R3 ;  /* 0x00007003000075a7 */ /* 0x004ea400080011ff */
[----:B--2---:R-:W-:Y:S05]  /*4350*/  @!P0 BRA `(.L_x_82) ;  /* 0x0000009c00f88947 */ /* 0x004fea0003800000 */
.L_x_203:
[----:B------:R-:W-:Y:S01]  /*4360*/  ISETP.GE.AND P0, PT, R40, 0x1, PT ;  /* 0x000000012800780c */ /* 0x000fe20003f06270 */
[----:B------:R-:W4:Y:S01]  /*4370*/  LDS.128 R24, [R24+0xe0] ;  /* 0x0000e00018187984 */ /* 0x000f220000000c00 */
[----:B--2---:R-:W-:Y:S01]  /*4380*/  VIADD R0, R0, 0x80 ;  /* 0x0000008000007836 */ /* 0x004fe20000000000 */
[----:B------:R-:W-:Y:S01]  /*4390*/  @!PT LDS RZ, [RZ] ;  /* 0x00000000fffff984 */ /* 0x000fe20000000800 */
[----:B------:R-:W-:Y:S01]  /*43a0*/  @!PT LDS RZ, [RZ] ;  /* 0x00000000fffff984 */ /* 0x000fe20000000800 */
[----:B------:R-:W-:Y:S01]  /*43b0*/  @!PT LDS RZ, [RZ] ;  /* 0x00000000fffff984 */ /* 0x000fe20000000800 */
[----:B------:R-:W-:Y:S01]  /*43c0*/  @!PT LDS RZ, [RZ] ;  /* 0x00000000fffff984 */ /* 0x000fe20000000800 */
[----:B------:R2:W-:Y:S06]  /*43d0*/  MEMBAR.ALL.CTA ;  /* 0x0000000000007992 */ /* 0x0005ec0000008000 */
[----:B--2---:R-:W2:Y:S01]  /*43e0*/  FENCE.VIEW.ASYNC.S ;  /* 0x00000000000073c6 */ /* 0x004ea20000000000 */
[----:B------:R-:W-:Y:S04]  /*43f0*/  PRMT R0, RZ, 0x654, R0 ;  /* 0x00000654ff007816 */ /* 0x000fe80000000000 */
[----:B--2---:R2:W-:Y:S01]  /*4400*/  SYNCS.ARRIVE.TRANS64.RED.A1T0 RZ, [R0+URZ], RZ ;  /* 0x000000ff00ff79a7 */ /* 0x0045e200081004ff */
[----:B----4-:R-:W-:Y:S11]  /*4410*/  LOP3.LUT P3, RZ, R26, 0x1, RZ, 0xc0, !PT ;  /* 0x000000011aff7812 */ /* 0x010ff6000786c0ff */
[----:B------:R-:W-:Y:S02]  /*4420*/  @!UPT UIADD3 URZ, UPT, UPT, URZ, URZ, URZ ;  /* 0x000000fffffff290 */ /* 0x000fe4000fffe0ff */
[----:B------:R-:W-:Y:S02]  /*4430*/  @P3 MOV R13, R24 ;  /* 0x00000018000d3202 */ /* 0x000fe40000000f00 */
[----:B------:R-:W-:Y:S01]  /*4440*/  @P3 LOP3.LUT R8, R25, 0xffff, RZ, 0xc0, !PT ;  /* 0x0000ffff19083812 */ /* 0x000fe200078ec0ff */
[----:B--2---:R-:W-:Y:S06]  /*4450*/  @!P0 BRA `(.L_x_83) ;  /* 0x0000000000a48947 */ /* 0x004fec0003800000 */
[----:B-1----:R-:W-:Y:S01]  /*4460*/  IMAD.HI.U32 R31, R22, R7, RZ ;  /* 0x00000007161f7227 */ /* 0x002fe200078e00ff */
[----:B------:R-:W-:Y:S02]  /*4470*/  ISETP.NE.AND P0, PT, R6, 0x1, PT ;  /* 0x000000010600780c */ /* 0x000fe40003f05270 */
[----:B------:R-:W-:Y:S01]  /*4480*/  ISETP.NE.AND P2, PT, R40, 0x1, PT ;  /* 0x000000012800780c */ /* 0x000fe20003f45270 */
[----:B---3--:R-:W-:Y:S01]  /*4490*/  IMAD.HI.U32 R34, R19, R16, RZ ;  /* 0x0000001013227227 */ /* 0x008fe200078e00ff */
[----:B------:R-:W-:Y:S02]  /*44a0*/  SHF.R.U32.HI R31, RZ, R18, R31 ;  /* 0x00000012ff1f7219 */ /* 0x000fe4000001161f */
[----:B------:R-:W-:Y:S01]  /*44b0*/  ISETP.NE.AND P4, PT, R2, 0x1, PT ;  /* 0x000000010200780c */ /* 0x000fe20003f85270 */
[----:B------:R-:W-:Y:S01]  /*44c0*/  IMAD.HI.U32 R36, R13, R16, RZ ;  /* 0x000000100d247227 */ /* 0x000fe200078e00ff */
[----:B------:R-:W-:Y:S02]  /*44d0*/  SHF.R.U32.HI R34, RZ, R17, R34 ;  /* 0x00000011ff227219 */ /* 0x000fe40000011622 */
[----:B------:R-:W-:Y:S01]  /*44e0*/  SEL R3, R22, R31, !P0 ;  /* 0x0000001f16037207 */ /* 0x000fe20004000000 */
[C---:B------:R-:W-:Y:S01]  /*44f0*/  IMAD.HI.U32 R31, R8.reuse, R7, RZ ;  /* 0x00000007081f7227 */ /* 0x040fe200078e00ff */
[----:B------:R-:W-:Y:S02]  /*4500*/  SEL R11, R19, R34, !P4 ;  /* 0x00000022130b7207 */ /* 0x000fe40006000000 */
[----:B------:R-:W-:Y:S01]  /*4510*/  SHF.R.U32.HI R36, RZ, R17, R36 ;  /* 0x00000011ff247219 */ /* 0x000fe20000011624 */
[----:B------:R-:W-:Y:S01]  /*4520*/  IMAD.HI.U32 R38, R3, R4, RZ ;  /* 0x0000000403267227 */ /* 0x000fe200078e00ff */
[----:B------:R-:W-:Y:S03]  /*4530*/  SHF.R.U32.HI R31, RZ, R18, R31 ;  /* 0x00000012ff1f7219 */ /* 0x000fe6000001161f */
[----:B------:R-:W-:Y:S01]  /*4540*/  IMAD.HI.U32 R34, R11, R4, RZ ;  /* 0x000000040b227227 */ /* 0x000fe200078e00ff */
[----:B------:R-:W-:Y:S02]  /*4550*/  @P2 SHF.R.U32.HI R3, RZ, R5, R38 ;  /* 0x00000005ff032219 */ /* 0x000fe40000011626 */
[----:B------:R-:W-:Y:S02]  /*4560*/  SEL R9, R8, R31, !P0 ;  /* 0x0000001f08097207 */ /* 0x000fe40004000000 */
[----:B------:R-:W-:Y:S01]  /*4570*/  @P2 SHF.R.U32.HI R11, RZ, R5, R34 ;  /* 0x00000005ff0b2219 */ /* 0x000fe20000011622 */
[C---:B------:R-:W-:Y:S01]  /*4580*/  IMAD R10, R40.reuse, R3, RZ ;  /* 0x00000003280a7224 */ /* 0x040fe200078e02ff */
[----:B------:R-:W-:Y:S01]  /*4590*/  SEL R3, R13, R36, !P4 ;  /* 0x000000240d037207 */ /* 0x000fe20006000000 */
[C---:B------:R-:W-:Y:S03]  /*45a0*/  IMAD.HI.U32 R14, R9.reuse, R4, RZ ;  /* 0x00000004090e7227 */ /* 0x040fe600078e00ff */
[----:B------:R-:W-:Y:S01]  /*45b0*/  ISETP.GE.AND P0, PT, R9, R10, PT ;  /* 0x0000000a0900720c */ /* 0x000fe20003f06270 */
[C---:B------:R-:W-:Y:S01]  /*45c0*/  IMAD R12, R40.reuse, R11, RZ ;  /* 0x0000000b280c7224 */ /* 0x040fe200078e02ff */
[-C--:B------:R-:W-:Y:S04]  /*45d0*/  SHF.R.U32.HI R14, RZ, R5.reuse, R14 ;  /* 0x00000005ff0e7219 */ /* 0x080fe8000001160e */
[----:B------:R-:W-:Y:S02]  /*45e0*/  ISETP.GE.OR P0, PT, R3, R12, P0 ;  /* 0x0000000c0300720c */ /* 0x000fe40000706670 */
[----:B------:R-:W-:Y:S05]  /*45f0*/  SEL R15, R9, R14, !P2 ;  /* 0x0000000e090f7207 */ /* 0x000fea0005000000 */
[----:B------:R-:W-:Y:S04]  /*4600*/  IMAD.MOV R14, RZ, RZ, -R15 ;  /* 0x000000ffff0e7224 */ /* 0x000fe800078e0a0f */
[----:B------:R-:W-:Y:S02]  /*4610*/  IMAD R14, R40, R14, R9 ;  /* 0x0000000e280e7224 */ /* 0x000fe400078e0209 */
[C---:B------:R-:W-:Y:S05]  /*4620*/  @!P0 IMAD.HI.U32 R10, R3.reuse, R4, RZ ;  /* 0x00000004030a8227 */ /* 0x040fea00078e00ff */
[----:B------:R-:W-:Y:S04]  /*4630*/  @!P0 SHF.R.U32.HI R10, RZ, R5, R10 ;  /* 0x00000005ff0a8219 */ /* 0x000fe8000001160a */
[----:B------:R-:W-:Y:S01]  /*4640*/  @!P0 SEL R0, R3, R10, !P2 ;  /* 0x0000000a03008207 */ /* 0x000fe20005000000 */
[----:B------:R-:W-:Y:S03]  /*4650*/  IMAD.MOV R10, RZ, RZ, -R3 ;  /* 0x000000ffff0a7224 */ /* 0x000fe600078e0a03 */
[----:B------:R-:W-:Y:S01]  /*4660*/  @!P0 IADD3 R15, PT, PT, R15, -R0, RZ ;  /* 0x800000000f0f8210 */ /* 0x000fe20007ffe0ff */
[----:B------:R-:W-:Y:S01]  /*4670*/  @!P0 IMAD R0, R11, R14, R0 ;  /* 0x0000000e0b008224 */ /* 0x000fe200078e0200 */
[----:B------:R-:W-:Y:S01]  /*4680*/  IADD3 R11, PT, PT, -R9, RZ, RZ ;  /* 0x000000ff090b7210 */ /* 0x000fe20007ffe1ff */
[----:B------:R-:W-:Y:S02]  /*4690*/  IMAD R13, R2, R10, R13 ;  /* 0x0000000a020d7224 */ /* 0x000fe400078e020d */
[----:B------:R-:W-:Y:S02]  /*46a0*/  @!P0 IMAD R9, R15, R40, R3 ;  /* 0x000000280f098224 */ /* 0x000fe400078e0203 */
[----:B------:R-:W-:Y:S02]  /*46b0*/  @!P0 IMAD.MOV.U32 R3, RZ, RZ, R0 ;  /* 0x000000ffff038224 */ /* 0x000fe400078e0000 */
[----:B------:R-:W-:Y:S02]  /*46c0*/  IMAD R8, R6, R11, R8 ;  /* 0x0000000b06087224 */ /* 0x000fe400078e0208 */
[----:B------:R-:W-:Y:S02]  /*46d0*/  IMAD R13, R3, R2, R13 ;  /* 0x00000002030d7224 */ /* 0x000fe400078e020d */
[----:B------:R-:W-:Y:S02]  /*46e0*/  IMAD R8, R9, R6, R8 ;  /* 0x0000000609087224 */ /* 0x000fe400078e0208 */
.L_x_83:
[----:B------:R-:W-:Y:S05]  /*46f0*/  BRA.U UP1, `(.L_x_84) ;  /* 0x0000000101107547 */ /* 0x000fea000b800000 */
[----:B------:R-:W-:Y:S04]  /*4700*/  MOV R0, UR6 ;  /* 0x0000000600007c02 */ /* 0x000fe80008000f00 */
[----:B------:R-:W-:Y:S04]  /*4710*/  SHF.L.U32 R3, R0, 0x1f, RZ ;  /* 0x0000001f00037819 */ /* 0x000fe800000006ff */
[----:B------:R-:W2:Y:S02]  /*4720*/  SYNCS.PHASECHK.TRANS64.TRYWAIT P0, [UR7+0x68], R3 ;  /* 0x00006803ff0075a7 */ /* 0x000ea40008001107 */
[----:B--2---:R-:W-:Y:S05]  /*4730*/  @!P0 BRA `(.L_x_85) ;  /* 0x0000009c00148947 */ /* 0x004fea0003800000 */
.L_x_84:
[----:B------:R-:W-:Y:S01]  /*4740*/  R2UR UR43, R21 ;  /* 0x00000000152b72ca */ /* 0x000fe200000e0000 */
[----:B------:R-:W-:Y:S01]  /*4750*/  IMAD.MOV.U32 R12, RZ, RZ, 0x1 ;  /* 0x00000001ff0c7424 */ /* 0x000fe200078e00ff */
[----:B------:R-:W-:Y:S02]  /*4760*/  R2UR UR42, R20 ;  /* 0x00000000142a72ca */ /* 0x000fe400000e0000 */
[----:B------:R-:W-:Y:S02]  /*4770*/  ISETP.NE.U32.AND P2, PT, RZ, UR4, PT ;  /* 0x00000004ff007c0c */ /* 0x000fe4000bf45070 */
[----:B------:R-:W-:Y:S02]  /*4780*/  SHF.L.U32 R12, R12, 0x1f, RZ ;  /* 0x0000001f0c0c7819 */ /* 0x000fe400000006ff */
[----:B------:R-:W-:Y:S05]  /*4790*/  ISETP.NE.AND.EX P2, PT, RZ, UR5, PT, P2 ;  /* 0x00000005ff007c0c */ /* 0x000fea000bf45320 */
[----:B------:R-:W-:Y:S02]  /*47a0*/  USHF.L.U32 UR43, UR43, 0x7, URZ ;  /* 0x000000072b2b7899 */ /* 0x000fe400080006ff */
[----:B------:R-:W-:Y:S01]  /*47b0*/  USHF.L.U32 UR42, UR42, 0x8, URZ ;  /* 0x000000082a2a7899 */ /* 0x000fe200080006ff */
[----:B------:R-:W-:Y:S11]  /*47c0*/  BRA.U !UP3, `(.L_x_86) ;  /* 0x000000010b347547 */ /* 0x000ff6000b800000 */
[----:B------:R-:W-:Y:S01]  /*47d0*/  UPLOP3.LUT UP0, UPT, UPT, UPT, UP2, 0x80, 0x8 ;  /* 0x000000000008789c */ /* 0x000fe20003f0f020 */
[----:B--2---:R-:W-:Y:S02]  /*47e0*/  HFMA2 R0, -RZ, RZ, 0, 5.9604644775390625e-08 ;  /* 0x00000001ff007431 */ /* 0x004fe400000001ff */
[----:B------:R-:W-:Y:S03]  /*47f0*/  IMAD.MOV.U32 R103, RZ, RZ, 0x1 ;  /* 0x00000001ff677424 */ /* 0x000fe600078e00ff */
[----:B------:R-:W-:Y:S05]  /*4800*/  PLOP3.LUT P0, PT, PT, PT, UP0, 0x80, 0x8 ;  /* 0x000000000008781c */ /* 0x000fea0003f0f008 */
[----:B------:R-:W2:Y:S01]  /*4810*/  @UP0 LDCU.64 UR10, c[0x0][0x888] ;  /* 0x00011100ff0a07ac */ /* 0x000ea20008000a00 */
[----:B------:R-:W-:Y:S07]  /*4820*/  @UP0 UIMAD UR8, UR36, UR4, URZ ;  /* 0x00000004240802a4 */ /* 0x000fee000f8e02ff */
[----:B------:R-:W-:Y:S01]  /*4830*/  @!P0 PRMT R103, R0, 0x7610, R103 ;  /* 0x0000761000678816 */ /* 0x000fe20000000067 */
[----:B--2---:R-:W-:Y:S03]  /*4840*/  @UP0 UIMAD.WIDE UR10, UR8, 0x4, UR10 ;  /* 0x00000004080a08a5 */ /* 0x004fe6000f8e020a */
[----:B------:R-:W2:Y:S03]  /*4850*/  @!UP0 LDCU UR8, c[0x0][0x880] ;  /* 0x00011000ff0887ac */ /* 0x000ea60008000800 */
[----:B------:R-:W-:Y:S01]  /*4860*/  IMAD.U32 R10, RZ, RZ, UR10 ;  /* 0x0000000aff0a7e24 */ /* 0x000fe2000f8e00ff */
[----:B------:R-:W-:Y:S05]  /*4870*/  MOV R11, UR11 ;  /* 0x0000000b000b7c02 */ /* 0x000fea0008000f00 */
[----:B-----5:R4:W5:Y:S02]  /*4880*/  @P0 LDG.E R49, desc[UR46][R10.64] ;  /* 0x0000002e0a310981 */ /* 0x020964000c1e1900 */
[----:B--2-4-:R-:W-:Y:S07]  /*4890*/  @!P0 IMAD.U32 R49, RZ, RZ, UR8 ;  /* 0x00000008ff318e24 */ /* 0x014fee000f8e00ff */
.L_x_86:
[----:B-----5:R-:W-:Y:S01]  /*48a0*/  @!P2 FSETP.EQ.AND P0, PT, R49, RZ, PT ;  /* 0x000000ff3100a20b */ /* 0x020fe20003f02000 */
[----:B------:R-:W-:Y:S01]  /*48b0*/  @!UPT UIADD3 URZ, UPT, UPT, URZ, URZ, URZ ;  /* 0x000000fffffff290 */ /* 0x000fe2000fffe0ff */
[----:B------:R-:W-:Y:S11]  /*48c0*/  @!P2 BRA `(.L_x_87) ;  /* 0x000000000014a947 */ /* 0x000ff60003800000 */
[----:B------:R-:W-:Y:S02]  /*48d0*/  LOP3.LUT P2, RZ, R103, 0xff, RZ, 0xc0, !PT ;  /* 0x000000ff67ff7812 */ /* 0x000fe4000784c0ff */
[----:B------:R-:W-:Y:S04]  /*48e0*/  PLOP3.LUT P0, PT, PT, PT, UP0, 0x80, 0x8 ;  /* 0x000000000008781c */ /* 0x000fe80003f0f008 */
[----:B------:R-:W-:Y:S07]  /*48f0*/  PLOP3.LUT P0, PT, P0, PT, PT, 0x8, 0x80 ;  /* 0x000000000080781c */ /* 0x000fee000070e170 */
[----:B------:R-:W-:Y:S11]  /*4900*/  @P2 FSETP.EQ.AND P0, PT, R49, RZ, PT ;  /* 0x000000ff3100220b */ /* 0x000ff60003f02000 */
[----:B------:R-:W-:Y:S02]  /*4910*/  @!UPT UIADD3 URZ, UPT, UPT, URZ, URZ, URZ ;  /* 0x000000fffffff290 */ /* 0x000fe4000fffe0ff */
.L_x_87:
[----:B------:R-:W4:Y:S01]  /*4920*/  SYNCS.PHASECHK.TRANS64.TRYWAIT P2, [UR7+0x40], R12 ;  /* 0x0000400cff0075a7 */ /* 0x000f220008041107 */
[----:B------:R-:W-:Y:S04]  /*4930*/  ELECT P4, URZ, PT ;  /* 0x0000000000ff782f */ /* 0x000fe80003880000 */
[----:B------:R-:W-:Y:S11]  /*4940*/  PLOP3.LUT P4, PT, P0, P4, PT, 0xf2, 0x2f ;  /* 0x00000000002f781c */ /* 0x000ff60000789e72 */
[----:B------:R-:W-:Y:S02]  /*4950*/  @!UPT UIADD3 URZ, UPT, UPT, URZ, URZ, URZ ;  /* 0x000000fffffff290 */ /* 0x000fe4000fffe0ff */
[----:B-1----:R-:W-:Y:S05]  /*4960*/  @!P4 IADD3 R9, P0, PT, R32, 0x580, RZ ;  /* 0x000005802009c810 */ /* 0x002fea0007f1e0ff */
[----:B--2---:R-:W-:Y:S01]  /*4970*/  @!P4 IMAD.X R0, RZ, RZ, R33, P0 ;  /* 0x000000ffff00c224 */ /* 0x004fe200000e0621 */
[----:B----4-:R-:W-:Y:S07]  /*4980*/  @!P2 BRA `(.L_x_88) ;  /* 0x000000980098a947 */ /* 0x010fee0003800000 */
.L_x_206:
[----:B------:R-:W-:Y:S01]  /*4990*/  @!P4 R2UR UR9, R9 ;  /* 0x000000000909c2ca */ /* 0x000fe200000e0000 */
[----:B------:R-:W-:Y:S01]  /*49a0*/  VOTEU.ALL UP1, P4 ;  /* 0x0000000000ff7886 */ /* 0x000fe20002020000 */
[----:B------:R-:W-:Y:S01]  /*49b0*/  @!P4 R2UR UR8, R0 ;  /* 0x000000000008c2ca */ /* 0x000fe200000e0000 */
[----:B------:R-:W-:Y:S01]  /*49c0*/  @!P4 IMAD.MOV.U32 R0, RZ, RZ, 0x4000 ;  /* 0x00004000ff00c424 */ /* 0x000fe200078e00ff */
[----:B------:R-:W-:Y:S01]  /*49d0*/  UMOV UR44, UR36 ;  /* 0x00000024002c7c82 */ /* 0x000fe20008000000 */
[----:B------:R-:W-:Y:S01]  /*49e0*/  UPRMT UR21, UR37, 0x654, UR41 ;  /* 0x0000065425157896 */ /* 0x000fe20008000029 */
[----:B------:R-:W-:Y:S01]  /*49f0*/  @!P4 IADD3 R9, P0, PT, R32, 0x580, RZ ;  /* 0x000005802009c810 */ /* 0x000fe20007f1e0ff */
[----:B------:R-:W-:Y:S01]  /*4a00*/  @!UP1 UIADD3 UR40, UPT, UPT, UR7, 0x400, URZ ;  /* 0x0000040007289890 */ /* 0x000fe2000fffe0ff */
[----:B------:R-:W-:Y:S05]  /*4a10*/  VOTEU.ALL UP1, P4 ;  /* 0x0000000000ff7886 */ /* 0x000fea0002020000 */
[----:B------:R-:W-:Y:S01]  /*4a20*/  IMAD.U32 R10, RZ, RZ, UR9 ;  /* 0x00000009ff0a7e24 */ /* 0x000fe2000f8e00ff */
[----:B------:R-:W-:Y:S01]  /*4a30*/  UMOV UR9, 0x10000000 ;  /* 0x1000000000097882 */ /* 0x000fe20000000000 */
[----:B------:R-:W-:Y:S01]  /*4a40*/  IMAD.U32 R11, RZ, RZ, UR8 ;  /* 0x00000008ff0b7e24 */ /* 0x000fe2000f8e00ff */
[----:B------:R-:W-:Y:S02]  /*4a50*/  UMOV UR8, 0x0 ;  /* 0x0000000000087882 */ /* 0x000fe40000000000 */
[----:B------:R-:W-:Y:S02]  /*4a60*/  @!P4 R2UR UR10, R10 ;  /* 0x000000000a0ac2ca */ /* 0x000fe400000e0000 */
[----:B------:R-:W-:Y:S11]  /*4a70*/  @!P4 R2UR UR11, R11 ;  /* 0x000000000b0bc2ca */ /* 0x000ff600000e0000 */
[----:B------:R-:W-:Y:S02]  /*4a80*/  @!UPT UIADD3 URZ, UPT, UPT, URZ, URZ, URZ ;  /* 0x000000fffffff290 */ /* 0x000fe4000fffe0ff */
[----:B------:R2:W-:Y:S01]  /*4a90*/  @!UP1 UTMALDG.3D [UR40], [UR10], desc[UR8] ;  /* 0x000008280a0095b4 */ /* 0x0005e20008011000 */
[----:B------:R4:W-:Y:S01]  /*4aa0*/  @!P4 SYNCS.ARRIVE.TRANS64.RED.A0TR RZ, [UR7+0x20], R0 ;  /* 0x00002000ffffc9a7 */ /* 0x0009e20008300407 */
[----:B------:R-:W-:Y:S01]  /*4ab0*/  SYNCS.ARRIVE.TRANS64.RED.A1T0 RZ, [UR21], RZ ;  /* 0x000000ffffff79a7 */ /* 0x000fe20008100415 */
[----:B----4-:R-:W-:Y:S01]  /*4ac0*/  @!P4 IMAD.X R0, RZ, RZ, R33, P0 ;  /* 0x000000ffff00c224 */ /* 0x010fe200000e0621 */
[----:B------:R-:W4:Y:S02]  /*4ad0*/  SYNCS.PHASECHK.TRANS64.TRYWAIT P2, [UR7+0x48], R12 ;  /* 0x0000480cff0075a7 */ /* 0x000f240008041107 */
[----:B--2-4-:R-:W-:Y:S05]  /*4ae0*/  @!P2 BRA `(.L_x_89) ;  /* 0x000000980058a947 */ /* 0x014fea0003800000 */
.L_x_208:
[----:B------:R-:W-:Y:S01]  /*4af0*/  @!P4 R2UR UR9, R9 ;  /* 0x000000000909c2ca */ /* 0x000fe200000e0000 */
[----:B------:R-:W-:Y:S01]  /*4b00*/  VOTEU.ALL UP1, P4 ;  /* 0x0000000000ff7886 */ /* 0x000fe20002020000 */
[----:B------:R-:W-:Y:S01]  /*4b10*/  @!P4 R2UR UR8, R0 ;  /* 0x000000000008c2ca */ /* 0x000fe200000e0000 */
[----:B------:R-:W-:Y:S01]  /*4b20*/  @!P4 IMAD.MOV.U32 R0, RZ, RZ, 0x4000 ;  /* 0x00004000ff00c424 */ /* 0x000fe200078e00ff */
[----:B------:R-:W-:Y:S01]  /*4b30*/  UMOV UR35, UR43 ;  /* 0x0000002b00237c82 */ /* 0x000fe20008000000 */
[----:B------:R-:W-:Y:S01]  /*4b40*/  UPRMT UR15, UR37, 0x654, UR33 ;  /* 0x00000654250f7896 */ /* 0x000fe20008000021 */
[----:B------:R-:W-:Y:S01]  /*4b50*/  @!P4 IADD3 R9, P0, PT, R32, 0x580, RZ ;  /* 0x000005802009c810 */ /* 0x000fe20007f1e0ff */
[----:B------:R-:W-:Y:S02]  /*4b60*/  @!UP1 UIADD3 UR34, UPT, UPT, UR42, 0x20, URZ ;  /* 0x000000202a229890 */ /* 0x000fe4000fffe0ff */
[----:B------:R-:W-:Y:S01]  /*4b70*/  @!UP1 UIADD3 UR32, UPT, UPT, UR7, 0x4400, URZ ;  /* 0x0000440007209890 */ /* 0x000fe2000fffe0ff */
[----:B------:R-:W-:Y:S03]  /*4b80*/  VOTEU.ALL UP1, P4 ;  /* 0x0000000000ff7886 */ /* 0x000fe60002020000 */
        /* <DEDUP_REMOVED lines=13> */
.L_x_210:
[----:B------:R-:W-:Y:S01]  /*4c60*/  @!P4 R2UR UR9, R9 ;  /* 0x000000000909c2ca */ /* 0x000fe200000e0000 */
[----:B------:R-:W-:Y:S01]  /*4c70*/  VOTEU.ALL UP1, P4 ;  /* 0x0000000000ff7886 */ /* 0x000fe20002020000 */
[----:B------:R-:W-:Y:S01]  /*4c80*/  @!P4 R2UR UR8, R0 ;  /* 0x000000000008c2ca */ /* 0x000fe200000e0000 */
[----:B------:R-:W-:Y:S01]  /*4c90*/  @!P4 IMAD.MOV.U32 R0, RZ, RZ, 0x4000 ;  /* 0x00004000ff00c424 */ /* 0x000fe200078e00ff */
[----:B------:R-:W-:Y:S01]  /*4ca0*/  UMOV UR27, UR43 ;  /* 0x0000002b001b7c82 */ /* 0x000fe20008000000 */
[----:B------:R-:W-:Y:S01]  /*4cb0*/  UMOV UR28, UR36 ;  /* 0x00000024001c7c82 */ /* 0x000fe20008000000 */
[----:B------:R-:W-:Y:S01]  /*4cc0*/  @!UP1 UIADD3 UR26, UPT, UPT, UR42, 0x40, URZ ;  /* 0x000000402a1a9890 */ /* 0x000fe2000fffe0ff */
[----:B------:R-:W-:Y:S01]  /*4cd0*/  @!P4 IADD3 R9, P0, PT, R32, 0x580, RZ ;  /* 0x000005802009c810 */ /* 0x000fe20007f1e0ff */
[----:B------:R-:W-:Y:S01]  /*4ce0*/  @!UP1 UIADD3 UR24, UPT, UPT, UR7, 0x8400, URZ ;  /* 0x0000840007189890 */ /* 0x000fe2000fffe0ff */
[----:B------:R-:W-:Y:S01]  /*4cf0*/  VOTEU.ALL UP1, P4 ;  /* 0x0000000000ff7886 */ /* 0x000fe20002020000 */
[----:B------:R-:W-:Y:S03]  /*4d00*/  UPRMT UR14, UR37, 0x654, UR25 ;  /* 0x00000654250e7896 */ /* 0x000fe60008000019 */
        /* <DEDUP_REMOVED lines=13> */
.L_x_212:
[----:B------:R-:W-:Y:S01]  /*4de0*/  @!P4 R2UR UR9, R9 ;  /* 0x000000000909c2ca */ /* 0x000fe200000e0000 */
[----:B------:R-:W-:Y:S01]  /*4df0*/  VOTEU.ALL UP1, P4 ;  /* 0x0000000000ff7886 */ /* 0x000fe20002020000 */
[----:B------:R-:W-:Y:S01]  /*4e00*/  @!P4 R2UR UR8, R0 ;  /* 0x000000000008c2ca */ /* 0x000fe200000e0000 */
[----:B------:R-:W-:Y:S01]  /*4e10*/  @!P4 IMAD.MOV.U32 R0, RZ, RZ, 0x4000 ;  /* 0x00004000ff00c424 */ /* 0x000fe200078e00ff */
[----:B------:R-:W-:Y:S01]  /*4e20*/  UMOV UR19, UR43 ;  /* 0x0000002b00137c82 */ /* 0x000fe20008000000 */
[----:B------:R-:W-:Y:S01]  /*4e30*/  UMOV UR20, UR36 ;  /* 0x0000002400147c82 */ /* 0x000fe20008000000 */
[----:B------:R-:W-:Y:S01]  /*4e40*/  @!UP1 UIADD3 UR18, UPT, UPT, UR42, 0x60, URZ ;  /* 0x000000602a129890 */ /* 0x000fe2000fffe0ff */
[----:B------:R-:W-:Y:S01]  /*4e50*/  SHF.L.U32 R20, RZ, 0x1f, RZ ;  /* 0x0000001fff147819 */ /* 0x000fe200000006ff */
[----:B------:R-:W-:Y:S01]  /*4e60*/  @!UP1 UIADD3 UR16, UPT, UPT, UR7, 0xc400, URZ ;  /* 0x0000c40007109890 */ /* 0x000fe2000fffe0ff */
[----:B------:R-:W-:Y:S01]  /*4e70*/  @!P4 IADD3 R9, P0, PT, R32, 0x580, RZ ;  /* 0x000005802009c810 */ /* 0x000fe20007f1e0ff */
[----:B------:R-:W-:Y:S01]  /*4e80*/  VOTEU.ALL UP1, P4 ;  /* 0x0000000000ff7886 */ /* 0x000fe20002020000 */
[----:B------:R-:W-:Y:S02]  /*4e90*/  UPRMT UR13, UR37, 0x654, UR17 ;  /* 0x00000654250d7896 */ /* 0x000fe40008000011 */
        /* <DEDUP_REMOVED lines=13> */
.L_x_214:
[----:B------:R-:W-:Y:S01]  /*4f70*/  @!P4 R2UR UR9, R9 ;  /* 0x000000000909c2ca */ /* 0x000fe200000e0000 */
[----:B------:R-:W-:Y:S01]  /*4f80*/  VOTEU.ALL UP1, P4 ;  /* 0x0000000000ff7886 */ /* 0x000fe20002020000 */
[----:B------:R-:W-:Y:S01]  /*4f90*/  @!P4 R2UR UR8, R0 ;  /* 0x000000000008c2ca */ /* 0x000fe200000e0000 */
[----:B------:R-:W-:Y:S01]  /*4fa0*/  @!P4 IMAD.MOV.U32 R0, RZ, RZ, 0x4000 ;  /* 0x00004000ff00c424 */ /* 0x000fe200078e00ff */
[----:B------:R-:W-:Y:S01]  /*4fb0*/  UMOV UR18, 0x0 ;  /* 0x0000000000127882 */ /* 0x000fe20000000000 */
[----:B------:R-:W-:Y:S01]  /*4fc0*/  UMOV UR19, 0x10000000 ;  /* 0x1000000000137882 */ /* 0x000fe20000000000 */
[----:B------:R-:W-:Y:S01]  /*4fd0*/  @!UP1 UIADD3 UR10, UPT, UPT, UR42, 0x80, URZ ;  /* 0x000000802a0a9890 */ /* 0x000fe2000fffe0ff */
[----:B------:R-:W-:Y:S01]  /*4fe0*/  @!P4 IADD3 R9, P0, PT, R32, 0x580, RZ ;  /* 0x000005802009c810 */ /* 0x000fe20007f1e0ff */
[----:B------:R-:W-:Y:S01]  /*4ff0*/  UMOV UR11, UR43 ;  /* 0x0000002b000b7c82 */ /* 0x000fe20008000000 */
[----:B------:R-:W-:Y:S04]  /*5000*/  UMOV UR12, UR36 ;  /* 0x00000024000c7c82 */ /* 0x000fe80008000000 */
[----:B------:R-:W-:Y:S01]  /*5010*/  IMAD.U32 R10, RZ, RZ, UR9 ;  /* 0x00000009ff0a7e24 */ /* 0x000fe2000f8e00ff */
[----:B------:R-:W-:Y:S01]  /*5020*/  UMOV UR9, UR41 ;  /* 0x0000002900097c82 */ /* 0x000fe20008000000 */
[----:B------:R-:W-:Y:S01]  /*5030*/  IMAD.U32 R11, RZ, RZ, UR8 ;  /* 0x00000008ff0b7e24 */ /* 0x000fe2000f8e00ff */
[----:B------:R-:W-:Y:S02]  /*5040*/  @!UP1 UIADD3 UR8, UPT, UPT, UR7, 0x400, URZ ;  /* 0x0000040007089890 */ /* 0x000fe4000fffe0ff */
[----:B------:R-:W-:Y:S01]  /*5050*/  @!P4 R2UR UR22, R10 ;  /* 0x000000000a16c2ca */ /* 0x000fe200000e0000 */
[----:B------:R-:W-:Y:S01]  /*5060*/  VOTEU.ALL UP1, P4 ;  /* 0x0000000000ff7886 */ /* 0x000fe20002020000 */
        /* <DEDUP_REMOVED lines=8> */
.L_x_216:
        /* <DEDUP_REMOVED lines=9> */
[----:B------:R-:W-:Y:S03]  /*5180*/  UMOV UR12, UR36 ;  /* 0x00000024000c7c82 */ /* 0x000fe60008000000 */
[----:B------:R-:W-:Y:S02]  /*5190*/  @!P4 IMAD.X R21, RZ, RZ, R33, P0 ;  /* 0x000000ffff15c224 */ /* 0x000fe400000e0621 */
        /* <DEDUP_REMOVED lines=11> */
[----:B------:R-:W4:Y:S02]  /*5250*/  SYNCS.PHASECHK.TRANS64.TRYWAIT P2, [UR7+0x50], R20 ;  /* 0x00005014ff0075a7 */ /* 0x000f240008041107 */
[----:B--2-4-:R-:W-:Y:S05]  /*5260*/  @!P2 BRA `(.L_x_94) ;  /* 0x0000009000f0a947 */ /* 0x014fea0003800000 */
.L_x_218:
[----:B------:R-:W2:Y:S01]  /*5270*/  LDC.64 R14, c[0x0][0xb10] ;  /* 0x0002c400ff0e7b82 */ /* 0x000ea20000000a00 */
[----:B------:R-:W-:Y:S01]  /*5280*/  @!P4 R2UR UR9, R31 ;  /* 0x000000001f09c2ca */ /* 0x000fe200000e0000 */
[----:B------:R-:W-:Y:S01]  /*5290*/  VOTEU.ALL UP1, P4 ;  /* 0x0000000000ff7886 */ /* 0x000fe20002020000 */
[----:B------:R-:W-:Y:S01]  /*52a0*/  @!P4 R2UR UR8, R21 ;  /* 0x000000001508c2ca */ /* 0x000fe200000e0000 */
[----:B------:R-:W-:Y:S01]  /*52b0*/  @!P4 IMAD.MOV.U32 R21, RZ, RZ, 0x4000 ;  /* 0x00004000ff15c424 */ /* 0x000fe200078e00ff */
[----:B------:R-:W-:Y:S03]  /*52c0*/  UMOV UR18, 0x0 ;  /* 0x0000000000127882 */ /* 0x000fe60000000000 */
[----:B------:R-:W4:Y:S01]  /*52d0*/  LDC.64 R10, c[0x0][0xb18] ;  /* 0x0002c600ff0a7b82 */ /* 0x000f220000000a00 */
[----:B------:R-:W-:Y:S01]  /*52e0*/  @!UP1 UIADD3 UR10, UPT, UPT, UR42, 0xc0, URZ ;  /* 0x000000c02a0a9890 */ /* 0x000fe2000fffe0ff */
[----:B------:R-:W-:Y:S01]  /*52f0*/  @P3 SHF.R.U32.HI R28, RZ, 0x10, R25 ;  /* 0x00000010ff1c3819 */ /* 0x000fe20000011619 */
[----:B------:R-:W-:Y:S01]  /*5300*/  UMOV UR19, 0x10000000 ;  /* 0x1000000000137882 */ /* 0x000fe20000000000 */
[----:B------:R-:W-:Y:S01]  /*5310*/  UMOV UR11, UR43 ;  /* 0x0000002b000b7c82 */ /* 0x000fe20008000000 */
[----:B------:R-:W-:Y:S03]  /*5320*/  UMOV UR12, UR36 ;  /* 0x00000024000c7c82 */ /* 0x000fe60008000000 */
[----:B------:R-:W5:Y:S01]  /*5330*/  @!P1 LDC R0, c[0x0][0xb20] ;  /* 0x0002c800ff009b82 */ /* 0x000f620000000800 */
[----:B------:R-:W-:Y:S02]  /*5340*/  VIADD R30, R30, 0x1 ;  /* 0x000000011e1e7836 */ /* 0x000fe40000000000 */
[----:B------:R-:W-:Y:S05]  /*5350*/  IMAD.U32 R34, RZ, RZ, UR9 ;  /* 0x00000009ff227e24 */ /* 0x000fea000f8e00ff */
[----:B-1----:R-:W1:Y:S01]  /*5360*/  @!P1 LDC R3, c[0x0][0xb0c] ;  /* 0x0002c300ff039b82 */ /* 0x002e620000000800 */
[----:B------:R-:W-:Y:S01]  /*5370*/  IMAD.U32 R35, RZ, RZ, UR8 ;  /* 0x00000008ff237e24 */ /* 0x000fe2000f8e00ff */
[----:B------:R-:W-:Y:S01]  /*5380*/  @!UP1 UIADD3 UR8, UPT, UPT, UR7, 0x8400, URZ ;  /* 0x0000840007089890 */ /* 0x000fe2000fffe0ff */
[----:B------:R-:W-:Y:S01]  /*5390*/  @!P4 R2UR UR20, R34 ;  /* 0x000000002214c2ca */ /* 0x000fe200000e0000 */
[----:B------:R-:W-:Y:S02]  /*53a0*/  VOTEU.ALL UP1, P4 ;  /* 0x0000000000ff7886 */ /* 0x000fe40002020000 */
[----:B------:R-:W-:Y:S01]  /*53b0*/  @!P4 R2UR UR21, R35 ;  /* 0x000000002315c2ca */ /* 0x000fe200000e0000 */
[----:B------:R-:W-:Y:S11]  /*53c0*/  UMOV UR9, UR25 ;  /* 0x0000001900097c82 */ /* 0x000ff60008000000 */
[----:B------:R-:W-:Y:S01]  /*53d0*/  @!UPT UIADD3 URZ, UPT, UPT, URZ, URZ, URZ ;  /* 0x000000fffffff290 */ /* 0x000fe2000fffe0ff */
[----:B------:R1:W-:Y:S01]  /*53e0*/  @!UP1 UTMALDG.3D [UR8], [UR20], desc[UR18] ;  /* 0x00001208140095b4 */ /* 0x0003e20008011000 */
[----:B------:R1:W-:Y:S02]  /*53f0*/  @!P4 SYNCS.ARRIVE.TRANS64.RED.A0TR RZ, [UR7+0x30], R21 ;  /* 0x00003015ffffc9a7 */ /* 0x0003e40008300407 */
[----:B-1----:R-:W-:Y:S01]  /*5400*/  @!P1 ISETP.NE.AND P2, PT, R3, 0x1, PT ;  /* 0x000000010300980c */ /* 0x002fe20003f45270 */
[C---:B--2---:R-:W-:Y:S01]  /*5410*/  @!P1 IMAD.HI.U32 R14, R13.reuse, R14, RZ ;  /* 0x0000000e0d0e9227 */ /* 0x044fe200078e00ff */
[----:B----4-:R-:W-:Y:S03]  /*5420*/  @!P1 ISETP.NE.AND P0, PT, R10, 0x1, PT ;  /* 0x000000010a00980c */ /* 0x010fe60003f05270 */
[C---:B------:R-:W-:Y:S01]  /*5430*/  @!P1 IMAD.HI.U32 R11, R8.reuse, R11, RZ ;  /* 0x0000000b080b9227 */ /* 0x040fe200078e00ff */
[----:B------:R-:W-:Y:S04]  /*5440*/  @!P1 SHF.R.U32.HI R14, RZ, R15, R14 ;  /* 0x0000000fff0e9219 */ /* 0x000fe8000001160e */
[----:B-----5:R-:W-:Y:S01]  /*5450*/  @!P1 SHF.R.U32.HI R9, RZ, R0, R11 ;  /* 0x00000000ff099219 */ /* 0x020fe2000001160b */
[----:B------:R-:W-:Y:S01]  /*5460*/  SYNCS.ARRIVE.TRANS64.RED.A1T0 RZ, [UR14], RZ ;  /* 0x000000ffffff79a7 */ /* 0x000fe2000810040e */
[----:B------:R-:W-:Y:S02]  /*5470*/  @!P1 SEL R14, R13, R14, !P2 ;  /* 0x0000000e0d0e9207 */ /* 0x000fe40005000000 */
[----:B------:R-:W-:Y:S01]  /*5480*/  @!P1 SEL R9, R8, R9, !P0 ;  /* 0x0000000908099207 */ /* 0x000fe20004000000 */
[----:B------:R-:W1:Y:S04]  /*5490*/  SYNCS.PHASECHK.TRANS64.TRYWAIT P5, [UR7+0x58], R20 ;  /* 0x00005814ff0075a7 */ /* 0x000e6800080a1107 */
[----:B------:R-:W-:Y:S02]  /*54a0*/  @!P1 IMAD.IADD R0, R9, 0x1, -R14 ;  /* 0x0000000109009824 */ /* 0x000fe400078e0a0e */
[----:B------:R-:W-:Y:S02]  /*54b0*/  @!P1 IMAD.IADD R9, R14, 0x1, -R9 ;  /* 0x000000010e099824 */ /* 0x000fe400078e0a09 */
[----:B------:R-:W-:Y:S02]  /*54c0*/  @!P1 IMAD R13, R0, R3, R13 ;  /* 0x00000003000d9224 */ /* 0x000fe400078e020d */
[----:B------:R-:W-:Y:S01]  /*54d0*/  @!P1 IMAD R8, R9, R10, R8 ;  /* 0x0000000a09089224 */ /* 0x000fe200078e0208 */
[----:B-1----:R-:W-:Y:S06]  /*54e0*/  @!P5 BRA `(.L_x_95) ;  /* 0x000000900068d947 */ /* 0x002fec0003800000 */
.L_x_220:
[----:B-1----:R-:W-:Y:S01]  /*54f0*/  @!P4 IADD3 R3, P0, PT, R32, 0x580, RZ ;  /* 0x000005802003c810 */ /* 0x002fe20007f1e0ff */
[----:B------:R-:W-:Y:S01]  /*5500*/  VOTEU.ALL UP1, P4 ;  /* 0x0000000000ff7886 */ /* 0x000fe20002020000 */
[----:B------:R-:W-:Y:S01]  /*5510*/  UMOV UR18, 0x0 ;  /* 0x0000000000127882 */ /* 0x000fe20000000000 */
[----:B------:R-:W-:Y:S01]  /*5520*/  UMOV UR19, 0x10000000 ;  /* 0x1000000000137882 */ /* 0x000fe20000000000 */
[----:B------:R-:W-:Y:S01]  /*5530*/  @!P4 R2UR UR9, R3 ;  /* 0x000000000309c2ca */ /* 0x000fe200000e0000 */
[----:B------:R-:W-:Y:S01]  /*5540*/  @!P4 IMAD.X R0, RZ, RZ, R33, P0 ;  /* 0x000000ffff00c224 */ /* 0x000fe200000e0621 */
[----:B------:R-:W-:Y:S01]  /*5550*/  @!UP1 UIADD3 UR10, UPT, UPT, UR42, 0xe0, URZ ;  /* 0x000000e02a0a9890 */ /* 0x000fe2000fffe0ff */
[----:B------:R-:W-:Y:S01]  /*5560*/  ISETP.NE.AND P0, PT, R30, 0x2, PT ;  /* 0x000000021e00780c */ /* 0x000fe20003f05270 */
[----:B------:R-:W-:Y:S01]  /*5570*/  UMOV UR11, UR43 ;  /* 0x0000002b000b7c82 */ /* 0x000fe20008000000 */
[----:B------:R-:W-:Y:S01]  /*5580*/  UMOV UR12, UR36 ;  /* 0x00000024000c7c82 */ /* 0x000fe20008000000 */
[----:B------:R-:W-:Y:S01]  /*5590*/  @!P4 R2UR UR8, R0 ;  /* 0x000000000008c2ca */ /* 0x000fe200000e0000 */
[----:B------:R-:W-:Y:S01]  /*55a0*/  IMAD.IADD R20, R8, 0x1, R102 ;  /* 0x0000000108147824 */ /* 0x000fe200078e0266 */
[----:B------:R-:W-:Y:S01]  /*55b0*/  @P3 R2UR UR36, R28 ;  /* 0x000000001c2432ca */ /* 0x000fe200000e0000 */
[----:B------:R-:W-:Y:S01]  /*55c0*/  IMAD.IADD R21, R13, 0x1, R104 ;  /* 0x000000010d157824 */ /* 0x000fe200078e0268 */
[----:B------:R-:W-:Y:S02]  /*55d0*/  SEL R0, RZ, 0x1, P0 ;  /* 0x00000001ff007807 */ /* 0x000fe40000000000 */
[----:B------:R-:W-:Y:S01]  /*55e0*/  SEL R30, R30, RZ, P0 ;  /* 0x000000ff1e1e7207 */ /* 0x000fe20000000000 */
[----:B------:R-:W-:Y:S01]  /*55f0*/  IMAD.U32 R10, RZ, RZ, UR9 ;  /* 0x00000009ff0a7e24 */ /* 0x000fe2000f8e00ff */
[----:B------:R-:W-:Y:S01]  /*5600*/  UMOV UR9, UR17 ;  /* 0x0000001100097c82 */ /* 0x000fe20008000000 */
[----:B------:R-:W-:Y:S03]  /*5610*/  LOP3.LUT R29, R29, R0, RZ, 0x3c, !PT ;  /* 0x000000001d1d7212 */ /* 0x000fe600078e3cff */
[----:B------:R-:W-:Y:S01]  /*5620*/  @!P4 R2UR UR14, R10 ;  /* 0x000000000a0ec2ca */ /* 0x000fe200000e0000 */
[----:B------:R-:W-:Y:S01]  /*5630*/  IMAD.U32 R11, RZ, RZ, UR8 ;  /* 0x00000008ff0b7e24 */ /* 0x000fe2000f8e00ff */
[----:B------:R-:W-:Y:S01]  /*5640*/  @!UP1 UIADD3 UR8, UPT, UPT, UR7, 0xc400, URZ ;  /* 0x0000c40007089890 */ /* 0x000fe2000fffe0ff */
[----:B------:R-:W-:Y:S03]  /*5650*/  VOTEU.ALL UP1, P4 ;  /* 0x0000000000ff7886 */ /* 0x000fe60002020000 */
[----:B------:R-:W-:Y:S11]  /*5660*/  @!P4 R2UR UR15, R11 ;  /* 0x000000000b0fc2ca */ /* 0x000ff600000e0000 */
[----:B------:R-:W-:Y:S02]  /*5670*/  @!UPT UIADD3 URZ, UPT, UPT, URZ, URZ, URZ ;  /* 0x000000fffffff290 */ /* 0x000fe4000fffe0ff */
[----:B------:R2:W-:Y:S01]  /*5680*/  @!UP1 UTMALDG.3D [UR8], [UR14], desc[UR18] ;  /* 0x000012080e0095b4 */ /* 0x0005e20008011000 */
[----:B------:R2:W-:Y:S01]  /*5690*/  @!P4 SYNCS.ARRIVE.TRANS64.RED.A0TR RZ, [UR7+0x38], R23 ;  /* 0x00003817ffffc9a7 */ /* 0x0005e20008300407 */
[----:B------:R-:W-:Y:S01]  /*56a0*/  UPLOP3.LUT UP1, UPT, UPT, UPT, UPT, 0x80, 0x8 ;  /* 0x000000000008789c */ /* 0x000fe20003f2f070 */
[----:B------:R-:W-:Y:S01]  /*56b0*/  SYNCS.ARRIVE.TRANS64.RED.A1T0 RZ, [UR13], RZ ;  /* 0x000000ffffff79a7 */ /* 0x000fe2000810040d */
[----:B------:R-:W-:Y:S09]  /*56c0*/  @P3 BRA `(.L_x_96) ;  /* 0xffffffec00103947 */ /* 0x000ff2000383ffff */
[----:B------:R-:W1:Y:S02]  /*56d0*/  SYNCS.PHASECHK.TRANS64.TRYWAIT P0, [UR7+0x40], R12 ;  /* 0x0000400cff0075a7 */ /* 0x000e640008001107 */
[----:B-1----:R-:W-:Y:S05]  /*56e0*/  @!P0 BRA `(.L_x_97) ;  /* 0x0000009000008947 */ /* 0x002fea0003800000 */
.L_x_222:
[----:B------:R-:W4:Y:S02]  /*56f0*/  SYNCS.PHASECHK.TRANS64.TRYWAIT P0, [UR7+0x48], R12 ;  /* 0x0000480cff0075a7 */ /* 0x000f240008001107 */
[----:B----4-:R-:W-:Y:S05]  /*5700*/  @!P0 BRA `(.L_x_98) ;  /* 0x0000009000108947 */ /* 0x010fea0003800000 */
.L_x_224:
[----:B------:R-:W4:Y:S01]  /*5710*/  SYNCS.PHASECHK.TRANS64.TRYWAIT P0, [UR7+0x50], R12 ;  /* 0x0000500cff0075a7 */ /* 0x000f220008001107 */
[----:B------:R-:W-:Y:S01]  /*5720*/  HFMA2 R0, -RZ, RZ, 0, 5.9604644775390625e-08 ;  /* 0x00000001ff007431 */ /* 0x000fe200000001ff */
[----:B----4-:R-:W-:Y:S06]  /*5730*/  @!P0 BRA `(.L_x_99) ;  /* 0x00000090001c8947 */ /* 0x010fec0003800000 */
.L_x_226:
[----:B------:R-:W-:Y:S02]  /*5740*/  MOV R2, UR7 ;  /* 0x0000000700027c02 */ /* 0x000fe40008000f00 */
[----:B-1----:R-:W-:-:S07]  /*5750*/  SHF.L.U32 R3, R0, 0x1f, RZ ;  /* 0x0000001f00037819 */ /* 0x002fce00000006ff */
.L_x_100:
[----:B-1----:R1:W4:Y:S02]  /*5760*/  SYNCS.PHASECHK.TRANS64.TRYWAIT P0, [R2+URZ+0x58], R3 ;  /* 0x00005803020075a7 */ /* 0x00232400080011ff */
[----:B----4-:R-:W-:Y:S05]  /*5770*/  @!P0 NANOSLEEP.SYNCS 0x989680 ;  /* 0x009896800000895d */ /* 0x010fea0003900000 */
[----:B------:R-:W4:Y:S02]  /*5780*/  @!P0 SYNCS.PHASECHK.TRANS64 P0, [R2+URZ+0x58], R3 ;  /* 0x00005803020085a7 */ /* 0x000f2400080010ff */
[----:B--2-4-:R-:W-:Y:S05]  /*5790*/  @P0 EXIT ;  /* 0x000000000000094d */ /* 0x014fea0003800000 */
[----:B------:R-:W-:Y:S05]  /*57a0*/  BRA `(.L_x_100) ;  /* 0xfffffffc00ec7947 */ /* 0x000fea000383ffff */
.L_x_81:
[----:B------:R-:W-:-:S06]  /*57b0*/  UISETP.GE.AND UP1, UPT, UR10, 0x4, UPT ;  /* 0x000000040a00788c */ /* 0x000fcc000bf26270 */
[----:B------:R-:W-:-:S13]  /*57c0*/  PLOP3.LUT P0, PT, PT, PT, UP1, 0x80, 0x8 ;  /* 0x000000000008781c */ /* 0x000fda0003f0f018 */
[----:B------:R-:W-:Y:S05]  /*57d0*/  @!P0 EXIT ;  /* 0x000000000000894d */ /* 0x000fea0003800000 */
[----:B------:R-:W-:Y:S01]  /*57e0*/  BAR.SYNC.DEFER_BLOCKING 0x6, 0xa0 ;  /* 0x0182800000007b1d */ /* 0x000fe20000010000 */
[C---:B------:R-:W-:Y:S01]  /*57f0*/  IMAD.SHL.U32 R3, R117.reuse, 0x20, RZ ;  /* 0x0000002075037824 */ /* 0x040fe200078e00ff */
[C---:B------:R-:W-:Y:S01]  /*5800*/  LOP3.LUT R109, R117.reuse, 0x1, RZ, 0xc0, !PT ;  /* 0x00000001756d7812 */ /* 0x040fe200078ec0ff */
[C---:B------:R-:W-:Y:S02]  /*5810*/  IMAD.U32 R47, R117.reuse, 0x10000, RZ ;  /* 0x00010000752f7824 */ /* 0x040fe400078e00ff */
[----:B------:R-:W-:Y:S01]  /*5820*/  IMAD.SHL.U32 R108, R117, 0x4, RZ ;  /* 0x00000004756c7824 */ /* 0x000fe200078e00ff */
[----:B------:R-:W-:Y:S02]  /*5830*/  UMOV UR48, 0x400 ;  /* 0x0000040000307882 */ /* 0x000fe40000000000 */
[----:B------:R-:W1:Y:S01]  /*5840*/  LDC R107, c[0x0][0x370] ;  /* 0x0000dc00ff6b7b82 */ /* 0x000e620000000800 */
[----:B------:R-:W-:Y:S01]  /*5850*/  ULEA UR48, UR37, UR48, 0x18 ;  /* 0x0000003025307291 */ /* 0x000fe2000f8ec0ff */
[----:B------:R-:W-:Y:S01]  /*5860*/  ISETP.NE.U32.AND P0, PT, R109, 0x1, PT ;  /* 0x000000016d00780c */ /* 0x000fe20003f05070 */
[----:B------:R-:W-:Y:S01]  /*5870*/  IMAD.MOV.U32 R116, RZ, RZ, 0x2 ;  /* 0x00000002ff747424 */ /* 0x000fe200078e00ff */
[----:B------:R-:W-:Y:S01]  /*5880*/  LOP3.LUT R5, R3, 0xe0, RZ, 0xc0, !PT ;  /* 0x000000e003057812 */ /* 0x000fe200078ec0ff */
[----:B------:R-:W-:Y:S01]  /*5890*/  UIADD3 UR4, UPT, UPT, UR48, 0x400, URZ ;  /* 0x0000040030047890 */ /* 0x000fe2000fffe0ff */
[----:B------:R-:W-:Y:S01]  /*58a0*/  LOP3.LUT R47, R47, 0x600000, RZ, 0xc0, !PT ;  /* 0x006000002f2f7812 */ /* 0x000fe200078ec0ff */
[----:B------:R-:W-:Y:S01]  /*58b0*/  IMAD.MOV.U32 R115, RZ, RZ, 0x4 ;  /* 0x00000004ff737424 */ /* 0x000fe200078e00ff */
[----:B------:R-:W2:Y:S01]  /*58c0*/  LDC R42, c[0x0][0xb0c] ;  /* 0x0002c300ff2a7b82 */ /* 0x000ea20000000800 */
[----:B------:R-:W-:Y:S01]  /*58d0*/  R2P PR, R117, 0x6 ;  /* 0x0000000675007804 */ /* 0x000fe20000000000 */
[----:B------:R-:W-:Y:S01]  /*58e0*/  IMAD.MOV.U32 R44, RZ, RZ, RZ ;  /* 0x000000ffff2c7224 */ /* 0x000fe200078e00ff */
[----:B------:R-:W-:Y:S01]  /*58f0*/  LOP3.LUT R108, R5, 0x1c, R108, 0xf8, !PT ;  /* 0x0000001c056c7812 */ /* 0x000fe200078ef86c */
[----:B------:R-:W-:Y:S01]  /*5900*/  IMAD.MOV.U32 R114, RZ, RZ, RZ ;  /* 0x000000ffff727224 */ /* 0x000fe200078e00ff */
[----:B------:R-:W-:Y:S01]  /*5910*/  P2R R2, PR, RZ, 0x1 ;  /* 0x00000001ff027803 */ /* 0x000fe20000000000 */
[----:B------:R-:W-:Y:S01]  /*5920*/  IMAD.MOV.U32 R120, RZ, RZ, RZ ;  /* 0x000000ffff787224 */ /* 0x000fe200078e00ff */
[----:B------:R-:W-:Y:S01]  /*5930*/  LOP3.LUT R108, R108, 0xf00, R3, 0xf8, !PT ;  /* 0x00000f006c6c7812 */ /* 0x000fe200078ef803 */
[----:B------:R-:W3:Y:S01]  /*5940*/  LDC R105, c[0x0][0xb20] ;  /* 0x0002c800ff697b82 */ /* 0x000ee20000000800 */
[----:B------:R-:W4:Y:S01]  /*5950*/  LDS R0, [UR48+0x100] ;  /* 0x00010030ff007984 */ /* 0x000f220008000800 */
[----:B------:R-:W-:Y:S01]  /*5960*/  LOP3.LUT R117, R117, 0x60, RZ, 0xc0, !PT ;  /* 0x0000006075757812 */ /* 0x000fe200078ec0ff */
[----:B------:R-:W-:Y:S01]  /*5970*/  IMAD.MOV.U32 R113, RZ, RZ, RZ ;  /* 0x000000ffff717224 */ /* 0x000fe200078e00ff */
[----:B------:R-:W-:Y:S01]  /*5980*/  SEL R116, R116, 0xfffffffe, !P1 ;  /* 0xfffffffe74747807 */ /* 0x000fe20004800000 */
[----:B------:R-:W-:Y:S01]  /*5990*/  IMAD.U32 R111, RZ, RZ, UR4 ;  /* 0x00000004ff6f7e24 */ /* 0x000fe2000f8e00ff */
[----:B------:R-:W-:Y:S01]  /*59a0*/  SEL R115, R115, 0xfffffffc, !P2 ;  /* 0xfffffffc73737807 */ /* 0x000fe20005000000 */
[----:B------:R-:W1:Y:S01]  /*59b0*/  LDCU.64 UR52, c[0x0][0x348] ;  /* 0x00006900ff3477ac */ /* 0x000e620008000a00 */
[----:B------:R-:W1:Y:S01]  /*59c0*/  LDC R41, c[0x0][0xb30] ;  /* 0x0002cc00ff297b82 */ /* 0x000e620000000800 */
[----:B------:R-:W1:Y:S01]  /*59d0*/  LDCU.64 UR38, c[0x0][0x888] ;  /* 0x00011100ff2677ac */ /* 0x000e620008000a00 */
[----:B------:R-:W1:Y:S06]  /*59e0*/  LDCU.64 UR44, c[0x0][0x890] ;  /* 0x00011200ff2c77ac */ /* 0x000e6c0008000a00 */
[----:B------:R-:W1:Y:S01]  /*59f0*/  LDC.64 R100, c[0x0][0xb10] ;  /* 0x0002c400ff647b82 */ /* 0x000e620000000a00 */
[----:B------:R-:W-:Y:S01]  /*5a00*/  UMOV UR49, URZ ;  /* 0x000000ff00317c82 */ /* 0x000fe20008000000 */
[----:B------:R-:W-:-:S06]  /*5a10*/  UMOV UR51, URZ ;  /* 0x000000ff00337c82 */ /* 0x000fcc0008000000 */
[----:B------:R-:W1:Y:S08]  /*5a20*/  LDC.64 R38, c[0x0][0xb18] ;  /* 0x0002c600ff267b82 */ /* 0x000e700000000a00 */
[----:B------:R-:W1:Y:S08]  /*5a30*/  LDC.64 R36, c[0x0][0xb28] ;  /* 0x0002ca00ff247b82 */ /* 0x000e700000000a00 */
[----:B------:R-:W1:Y:S01]  /*5a40*/  LDC.64 R98, c[0x0][0x8b0] ;  /* 0x00022c00ff627b82 */ /* 0x000e620000000a00 */
[----:B----4-:R-:W-:-:S07]  /*5a50*/  IMAD.IADD R47, R0, 0x1, R47 ;  /* 0x00000001002f7824 */ /* 0x010fce00078e022f */
[----:B------:R-:W4:Y:S08]  /*5a60*/  LDC.64 R96, c[0x0][0x8a8] ;  /* 0x00022a00ff607b82 */ /* 0x000f300000000a00 */
[----:B--23--:R-:W1:Y:S02]  /*5a70*/  LDC R106, c[0x0][0x374] ;  /* 0x0000dd00ff6a7b82 */ /* 0x00ce640000000800 */
.L_x_176:
[C---:B------:R-:W-:Y:S02]  /*5a80*/  LEA R0, R120.reuse, UR48, 0x3 ;  /* 0x0000003078007c11 */ /* 0x040fe4000f8e18ff */
[----:B------:R-:W-:Y:S02]  /*5a90*/  SHF.L.U32 R3, R113, 0x1f, RZ ;  /* 0x0000001f71037819 */ /* 0x000fe400000006ff */
[----:B------:R-:W-:Y:S02]  /*5aa0*/  LEA R16, R120, UR48, 0x4 ;  /* 0x0000003078107c11 */ /* 0x000fe4000f8e20ff */
[----:B------:R-:W2:Y:S02]  /*5ab0*/  SYNCS.PHASECHK.TRANS64.TRYWAIT P0, [R0+URZ+0x70], R3 ;  /* 0x00007003000075a7 */ /* 0x000ea400080011ff */
[----:B--2---:R-:W-:Y:S05]  /*5ac0*/  @!P0 BRA `(.L_x_101) ;  /* 0x0000008c00508947 */ /* 0x004fea0003800000 */
.L_x_227:
[----:B------:R-:W3:Y:S01]  /*5ad0*/  LDC.64 R12, c[0x0][0xb10] ;  /* 0x0002c400ff0c7b82 */ /* 0x000ee20000000a00 */
[----:B------:R-:W4:Y:S01]  /*5ae0*/  LDS.128 R16, [R16+0xe0] ;  /* 0x0000e00010107984 */ /* 0x000f220000000c00 */
[----:B-1----:R-:W-:Y:S01]  /*5af0*/  ISETP.NE.AND P1, PT, R41, 0x1, PT ;  /* 0x000000012900780c */ /* 0x002fe20003f25270 */
[----:B--2---:R-:W-:Y:S01]  /*5b00*/  VIADD R0, R0, 0x80 ;  /* 0x0000008000007836 */ /* 0x004fe20000000000 */
[----:B------:R-:W-:Y:S04]  /*5b10*/  ISETP.GE.AND P0, PT, R40, 0x1, PT ;  /* 0x000000012800780c */ /* 0x000fe80003f06270 */
[----:B------:R-:W1:Y:S01]  /*5b20*/  LDC.64 R10, c[0x0][0xb18] ;  /* 0x0002c600ff0a7b82 */ /* 0x000e620000000a00 */
[----:B------:R-:W-:Y:S01]  /*5b30*/  PRMT R0, RZ, 0x654, R0 ;  /* 0x00000654ff007816 */ /* 0x000fe20000000000 */
[----:B------:R-:W-:Y:S01]  /*5b40*/  @!PT LDS RZ, [RZ] ;  /* 0x00000000fffff984 */ /* 0x000fe20000000800 */
[----:B------:R-:W-:Y:S01]  /*5b50*/  @!PT LDS RZ, [RZ] ;  /* 0x00000000fffff984 */ /* 0x000fe20000000800 */
[----:B------:R-:W-:Y:S01]  /*5b60*/  @!PT LDS RZ, [RZ] ;  /* 0x00000000fffff984 */ /* 0x000fe20000000800 */
[----:B------:R-:W-:Y:S01]  /*5b70*/  @!PT LDS RZ, [RZ] ;  /* 0x00000000fffff984 */ /* 0x000fe20000000800 */
[----:B------:R2:W-:Y:S06]  /*5b80*/  MEMBAR.ALL.CTA ;  /* 0x0000000000007992 */ /* 0x0005ec0000008000 */
[----:B--2---:R-:W2:Y:S01]  /*5b90*/  FENCE.VIEW.ASYNC.S ;  /* 0x00000000000073c6 */ /* 0x004ea20000000000 */
[----:B------:R-:W1:Y:S08]  /*5ba0*/  @!P1 LDC R14, c[0x0][0xb20] ;  /* 0x0002c800ff0e9b82 */ /* 0x000e700000000800 */
[----:B------:R-:W1:Y:S01]  /*5bb0*/  @!P1 LDC R9, c[0x0][0xb0c] ;  /* 0x0002c300ff099b82 */ /* 0x000e620000000800 */
[----:B--2---:R2:W-:Y:S01]  /*5bc0*/  SYNCS.ARRIVE.TRANS64.RED.A1T0 RZ, [R0+URZ], RZ ;  /* 0x000000ff00ff79a7 */ /* 0x0045e200081004ff */
[----:B----4-:R-:W-:Y:S04]  /*5bd0*/  LOP3.LUT P4, RZ, R18, 0x1, RZ, 0xc0, !PT ;  /* 0x0000000112ff7812 */ /* 0x010fe8000788c0ff */
[----:B------:R-:W-:Y:S09]  /*5be0*/  P2R R118, PR, RZ, 0x10 ;  /* 0x00000010ff767803 */ /* 0x000ff20000000000 */
[----:B------:R-:W-:Y:S02]  /*5bf0*/  @P4 MOV R45, R16 ;  /* 0x00000010002d4202 */ /* 0x000fe40000000f00 */
[----:B------:R-:W-:Y:S01]  /*5c00*/  @P4 LOP3.LUT R43, R17, 0xffff, RZ, 0xc0, !PT ;  /* 0x0000ffff112b4812 */ /* 0x000fe200078ec0ff */
[----:B--23--:R-:W-:Y:S06]  /*5c10*/  @!P0 BRA `(.L_x_102) ;  /* 0x0000000000a48947 */ /* 0x00cfec0003800000 */
[----:B------:R-:W-:Y:S01]  /*5c20*/  IMAD.HI.U32 R24, R106, R39, RZ ;  /* 0x000000276a187227 */ /* 0x000fe200078e00ff */
[----:B------:R-:W-:Y:S02]  /*5c30*/  ISETP.NE.AND P0, PT, R38, 0x1, PT ;  /* 0x000000012600780c */ /* 0x000fe40003f05270 */
[----:B------:R-:W-:Y:S01]  /*5c40*/  ISETP.NE.AND P2, PT, R40, 0x1, PT ;  /* 0x000000012800780c */ /* 0x000fe20003f45270 */
[-C--:B------:R-:W-:Y:S01]  /*5c50*/  IMAD.HI.U32 R22, R107, R100.reuse, RZ ;  /* 0x000000646b167227 */ /* 0x080fe200078e00ff */
[----:B------:R-:W-:Y:S02]  /*5c60*/  SHF.R.U32.HI R23, RZ, R105, R24 ;  /* 0x00000069ff177219 */ /* 0x000fe40000011618 */
[----:B------:R-:W-:Y:S01]  /*5c70*/  ISETP.NE.AND P3, PT, R42, 0x1, PT ;  /* 0x000000012a00780c */ /* 0x000fe20003f65270 */
[----:B------:R-:W-:Y:S01]  /*5c80*/  IMAD.HI.U32 R28, R43, R39, RZ ;  /* 0x000000272b1c7227 */ /* 0x000fe200078e00ff */
[----:B------:R-:W-:Y:S02]  /*5c90*/  SHF.R.U32.HI R22, RZ, R101, R22 ;  /* 0x00000065ff167219 */ /* 0x000fe40000011616 */
[----:B------:R-:W-:Y:S01]  /*5ca0*/  SEL R3, R106, R23, !P0 ;  /* 0x000000176a037207 */ /* 0x000fe20004000000 */
[----:B------:R-:W-:Y:S01]  /*5cb0*/  IMAD.HI.U32 R26, R45, R100, RZ ;  /* 0x000000642d1a7227 */ /* 0x000fe200078e00ff */
[----:B------:R-:W-:Y:S03]  /*5cc0*/  SEL R7, R107, R22, !P3 ;  /* 0x000000166b077207 */ /* 0x000fe60005800000 */
[-C--:B------:R-:W-:Y:S01]  /*5cd0*/  IMAD.HI.U32 R22, R3, R36.reuse, RZ ;  /* 0x0000002403167227 */ /* 0x080fe200078e00ff */
[----:B------:R-:W-:Y:S03]  /*5ce0*/  SHF.R.U32.HI R26, RZ, R101, R26 ;  /* 0x00000065ff1a7219 */ /* 0x000fe6000001161a */
[----:B------:R-:W-:Y:S01]  /*5cf0*/  IMAD.HI.U32 R24, R7, R36, RZ ;  /* 0x0000002407187227 */ /* 0x000fe200078e00ff */
[----:B------:R-:W-:Y:S02]  /*5d00*/  @P2 SHF.R.U32.HI R3, RZ, R37, R22 ;  /* 0x00000025ff032219 */ /* 0x000fe40000011616 */
[----:B------:R-:W-:Y:S02]  /*5d10*/  SHF.R.U32.HI R22, RZ, R105, R28 ;  /* 0x00000069ff167219 */ /* 0x000fe4000001161c */
[----:B------:R-:W-:Y:S01]  /*5d20*/  @P2 SHF.R.U32.HI R7, RZ, R37, R24 ;  /* 0x00000025ff072219 */ /* 0x000fe20000011618 */
[C---:B------:R-:W-:Y:S01]  /*5d30*/  IMAD R2, R40.reuse, R3, RZ ;  /* 0x0000000328027224 */ /* 0x040fe200078e02ff */
[----:B------:R-:W-:Y:S02]  /*5d40*/  SEL R5, R43, R22, !P0 ;  /* 0x000000162b057207 */ /* 0x000fe40004000000 */
[----:B------:R-:W-:Y:S01]  /*5d50*/  SEL R3, R45, R26, !P3 ;  /* 0x0000001a2d037207 */ /* 0x000fe20005800000 */
[----:B------:R-:W-:Y:S01]  /*5d60*/  IMAD R4, R40, R7, RZ ;  /* 0x0000000728047224 */ /* 0x000fe200078e02ff */
[C---:B------:R-:W-:Y:S01]  /*5d70*/  ISETP.GE.AND P0, PT, R5.reuse, R2, PT ;  /* 0x000000020500720c */ /* 0x040fe20003f06270 */
[----:B------:R-:W-:Y:S03]  /*5d80*/  IMAD.HI.U32 R6, R5, R36, RZ ;  /* 0x0000002405067227 */ /* 0x000fe600078e00ff */
[----:B------:R-:W-:Y:S01]  /*5d90*/  ISETP.GE.OR P0, PT, R3, R4, P0 ;  /* 0x000000040300720c */ /* 0x000fe20000706670 */
[----:B------:R-:W-:Y:S01]  /*5da0*/  IMAD.MOV R4, RZ, RZ, -R3 ;  /* 0x000000ffff047224 */ /* 0x000fe200078e0a03 */
[-C--:B------:R-:W-:Y:S03]  /*5db0*/  SHF.R.U32.HI R6, RZ, R37.reuse, R6 ;  /* 0x00000025ff067219 */ /* 0x080fe60000011606 */
[----:B------:R-:W-:Y:S01]  /*5dc0*/  IMAD R45, R42, R4, R45 ;  /* 0x000000042a2d7224 */ /* 0x000fe200078e022d */
[----:B------:R-:W-:Y:S05]  /*5dd0*/  SEL R15, R5, R6, !P2 ;  /* 0x00000006050f7207 */ /* 0x000fea0005000000 */
[----:B------:R-:W-:Y:S02]  /*5de0*/  IMAD.MOV R6, RZ, RZ, -R15 ;  /* 0x000000ffff067224 */ /* 0x000fe400078e0a0f */
[C---:B------:R-:W-:Y:S04]  /*5df0*/  @!P0 IMAD.HI.U32 R2, R3.reuse, R36, RZ ;  /* 0x0000002403028227 */ /* 0x040fe800078e00ff */
[----:B------:R-:W-:Y:S01]  /*5e00*/  IMAD R6, R40, R6, R5 ;  /* 0x0000000628067224 */ /* 0x000fe200078e0205 */
[----:B------:R-:W-:Y:S04]  /*5e10*/  @!P0 SHF.R.U32.HI R2, RZ, R37, R2 ;  /* 0x00000025ff028219 */ /* 0x000fe80000011602 */
[----:B------:R-:W-:Y:S02]  /*5e20*/  @!P0 SEL R0, R3, R2, !P2 ;  /* 0x0000000203008207 */ /* 0x000fe40005000000 */
[----:B------:R-:W-:Y:S02]  /*5e30*/  IADD3 R2, PT, PT, -R5, RZ, RZ ;  /* 0x000000ff05027210 */ /* 0x000fe40007ffe1ff */
[----:B------:R-:W-:Y:S01]  /*5e40*/  @!P0 IADD3 R8, PT, PT, R15, -R0, RZ ;  /* 0x800000000f088210 */ /* 0x000fe20007ffe0ff */
[----:B------:R-:W-:Y:S02]  /*5e50*/  @!P0 IMAD R0, R7, R6, R0 ;  /* 0x0000000607008224 */ /* 0x000fe400078e0200 */
[----:B------:R-:W-:Y:S02]  /*5e60*/  IMAD R43, R38, R2, R43 ;  /* 0x00000002262b7224 */ /* 0x000fe400078e022b */
[----:B------:R-:W-:Y:S02]  /*5e70*/  @!P0 IMAD R5, R8, R40, R3 ;  /* 0x0000002808058224 */ /* 0x000fe400078e0203 */
[----:B------:R-:W-:Y:S04]  /*5e80*/  @!P0 IMAD.MOV.U32 R3, RZ, RZ, R0 ;  /* 0x000000ffff038224 */ /* 0x000fe800078e0000 */
[----:B------:R-:W-:Y:S02]  /*5e90*/  IMAD R45, R3, R42, R45 ;  /* 0x0000002a032d7224 */ /* 0x000fe400078e022d */
[----:B------:R-:W-:Y:S07]  /*5ea0*/  IMAD R43, R5, R38, R43 ;  /* 0x00000026052b7224 */ /* 0x000fee00078e022b */
.L_x_102:
[----:B-1----:R-:W-:Y:S01]  /*5eb0*/  @!P1 ISETP.NE.AND P0, PT, R10, 0x1, PT ;  /* 0x000000010a00980c */ /* 0x002fe20003f05270 */
[----:B------:R-:W-:Y:S01]  /*5ec0*/  @!P1 IMAD.HI.U32 R3, R43, R11, RZ ;  /* 0x0000000b2b039227 */ /* 0x000fe200078e00ff */
[----:B------:R-:W-:Y:S01]  /*5ed0*/  R2UR UR42, R21 ;  /* 0x00000000152a72ca */ /* 0x000fe200000e0000 */
[----:B------:R-:W-:Y:S01]  /*5ee0*/  BSSY.RECONVERGENT B6, `(.L_x_103) ;  /* 0x0000031000067945 */ /* 0x000fe20003800200 */
[----:B------:R-:W-:Y:S01]  /*5ef0*/  R2UR UR41, R20 ;  /* 0x00000000142972ca */ /* 0x000fe200000e0000 */
[----:B------:R-:W-:Y:S01]  /*5f00*/  @!P1 IMAD.HI.U32 R0, R45, R12, RZ ;  /* 0x0000000c2d009227 */ /* 0x000fe200078e00ff */
[----:B------:R-:W-:Y:S02]  /*5f10*/  @!P1 SHF.R.U32.HI R2, RZ, R14, R3 ;  /* 0x0000000eff029219 */ /* 0x000fe40000011603 */
[----:B------:R-:W-:Y:S01]  /*5f20*/  @!P1 ISETP.NE.AND P2, PT, R9, 0x1, PT ;  /* 0x000000010900980c */ /* 0x000fe20003f45270 */
[----:B------:R-:W-:Y:S01]  /*5f30*/  VIADD R120, R120, 0x1 ;  /* 0x0000000178787836 */ /* 0x000fe20000000000 */
[----:B------:R-:W-:Y:S02]  /*5f40*/  @!P1 SEL R2, R43, R2, !P0 ;  /* 0x000000022b029207 */ /* 0x000fe40004000000 */
[----:B------:R-:W-:Y:S02]  /*5f50*/  @!P1 SHF.R.U32.HI R0, RZ, R13, R0 ;  /* 0x0000000dff009219 */ /* 0x000fe40000011600 */
[----:B------:R-:W-:Y:S01]  /*5f60*/  LOP3.LUT P0, RZ, R111, 0x3f0, RZ, 0xc0, !PT ;  /* 0x000003f06fff7812 */ /* 0x000fe2000780c0ff */
[----:B------:R-:W-:Y:S01]  /*5f70*/  USHF.L.U32 UR42, UR42, 0x7, URZ ;  /* 0x000000072a2a7899 */ /* 0x000fe200080006ff */
[----:B------:R-:W-:Y:S01]  /*5f80*/  @!P1 SEL R3, R45, R0, !P2 ;  /* 0x000000002d039207 */ /* 0x000fe20005000000 */
[----:B------:R-:W-:Y:S01]  /*5f90*/  USHF.L.U32 UR41, UR41, 0x8, URZ ;  /* 0x0000000829297899 */ /* 0x000fe200080006ff */
[----:B------:R-:W-:Y:S03]  /*5fa0*/  @P4 SHF.R.U32.HI R112, RZ, 0x10, R17 ;  /* 0x00000010ff704819 */ /* 0x000fe60000011611 */
[----:B------:R-:W-:Y:S02]  /*5fb0*/  @!P1 IMAD.IADD R0, R2, 0x1, -R3 ;  /* 0x0000000102009824 */ /* 0x000fe400078e0a03 */
[----:B------:R-:W-:Y:S02]  /*5fc0*/  @!P1 IMAD.IADD R2, R3, 0x1, -R2 ;  /* 0x0000000103029824 */ /* 0x000fe400078e0a02 */
[----:B------:R-:W-:Y:S02]  /*5fd0*/  @!P1 IMAD R45, R0, R9, R45 ;  /* 0x00000009002d9224 */ /* 0x000fe400078e022d */
[----:B------:R-:W-:Y:S01]  /*5fe0*/  @!P1 IMAD R43, R2, R10, R43 ;  /* 0x0000000a022b9224 */ /* 0x000fe200078e022b */
[----:B------:R-:W-:Y:S06]  /*5ff0*/  @!P0 BRA `(.L_x_104) ;  /* 0x00000000007c8947 */ /* 0x000fec0003800000 */
[----:B------:R-:W1:Y:S01]  /*6000*/  LDCU.64 UR8, c[0x4][0x80] ;  /* 0x01001000ff0877ac */ /* 0x000e620008000a00 */
[----:B------:R-:W-:Y:S01]  /*6010*/  MOV R2, 0x0 ;  /* 0x0000000000027802 */ /* 0x000fe20000000f00 */
[----:B------:R-:W-:Y:S02]  /*6020*/  HFMA2 R12, -RZ, RZ, 0, 5.9604644775390625e-08 ;  /* 0x00000001ff0c7431 */ /* 0x000fe400000001ff */
[----:B------:R-:W-:Y:S01]  /*6030*/  IMAD.MOV.U32 R8, RZ, RZ, 0x70 ;  /* 0x00000070ff087424 */ /* 0x000fe200078e00ff */
[----:B------:R2:W3:Y:S01]  /*6040*/  LDC.64 R14, c[0x4][R2] ;  /* 0x01000000020e7b82 */ /* 0x0004e20000000a00 */
[----:B------:R-:W4:Y:S01]  /*6050*/  LDCU.64 UR6, c[0x4][0x88] ;  /* 0x01001100ff0677ac */ /* 0x000f220008000a00 */
[----:B------:R-:W-:Y:S01]  /*6060*/  IMAD.MOV.U32 R13, RZ, RZ, RZ ;  /* 0x000000ffff0d7224 */ /* 0x000fe200078e00ff */
[----:B------:R-:W2:Y:S01]  /*6070*/  LDCU.64 UR4, c[0x4][0x8] ;  /* 0x01000100ff0477ac */ /* 0x000ea20008000a00 */
[----:B-1----:R-:W-:Y:S01]  /*6080*/  MOV R5, UR9 ;  /* 0x0000000900057c02 */ /* 0x002fe20008000f00 */
[----:B------:R-:W-:Y:S01]  /*6090*/  IMAD.U32 R4, RZ, RZ, UR8 ;  /* 0x00000008ff047e24 */ /* 0x000fe2000f8e00ff */
[----:B----4-:R-:W-:Y:S01]  /*60a0*/  MOV R7, UR7 ;  /* 0x0000000700077c02 */ /* 0x010fe20008000f00 */
[----:B------:R-:W-:Y:S01]  /*60b0*/  IMAD.U32 R6, RZ, RZ, UR6 ;  /* 0x00000006ff067e24 */ /* 0x000fe2000f8e00ff */
[----:B--2---:R-:W-:Y:S01]  /*60c0*/  MOV R11, UR5 ;  /* 0x00000005000b7c02 */ /* 0x004fe20008000f00 */
[----:B------:R-:W-:Y:S02]  /*60d0*/  IMAD.U32 R10, RZ, RZ, UR4 ;  /* 0x00000004ff0a7e24 */ /* 0x000fe4000f8e00ff */
[----:B------:R-:W-:Y:S07]  /*60e0*/  LEPC R20, `(.L_x_105) ;  /* 0x000000001014794e */ /* 0x000fee0000000000 */
[----:B---3-5:R-:W-:Y:S05]  /*60f0*/  CALL.ABS.NOINC R14 ;  /* 0x000000000e007343 */ /* 0x028fea0003c00000 */
.L_x_105:
[----:B------:R-:W1:Y:S01]  /*6100*/  LDCU.64 UR8, c[0x4][0x80] ;  /* 0x01001000ff0877ac */ /* 0x000e620008000a00 */
[----:B------:R-:W2:Y:S01]  /*6110*/  LDC.64 R2, c[0x4][R2] ;  /* 0x0100000002027b82 */ /* 0x000ea20000000a00 */
[----:B------:R-:W-:Y:S02]  /*6120*/  HFMA2 R12, -RZ, RZ, 0, 5.9604644775390625e-08 ;  /* 0x00000001ff0c7431 */ /* 0x000fe400000001ff */
[----:B------:R-:W-:Y:S02]  /*6130*/  IMAD.MOV.U32 R8, RZ, RZ, 0x70 ;  /* 0x00000070ff087424 */ /* 0x000fe400078e00ff */
[----:B------:R-:W-:Y:S01]  /*6140*/  IMAD.MOV.U32 R13, RZ, RZ, RZ ;  /* 0x000000ffff0d7224 */ /* 0x000fe200078e00ff */
[----:B------:R-:W3:Y:S01]  /*6150*/  LDCU.64 UR6, c[0x4][0x88] ;  /* 0x01001100ff0677ac */ /* 0x000ee20008000a00 */
[----:B------:R-:W4:Y:S01]  /*6160*/  LDCU.64 UR4, c[0x4][0x8] ;  /* 0x01000100ff0477ac */ /* 0x000f220008000a00 */
[----:B-1----:R-:W-:Y:S02]  /*6170*/  MOV R4, UR8 ;  /* 0x0000000800047c02 */ /* 0x002fe40008000f00 */
[----:B------:R-:W-:Y:S02]  /*6180*/  MOV R5, UR9 ;  /* 0x0000000900057c02 */ /* 0x000fe40008000f00 */
[----:B---3--:R-:W-:Y:S01]  /*6190*/  MOV R7, UR7 ;  /* 0x0000000700077c02 */ /* 0x008fe20008000f00 */
[----:B------:R-:W-:Y:S01]  /*61a0*/  IMAD.U32 R6, RZ, RZ, UR6 ;  /* 0x00000006ff067e24 */ /* 0x000fe2000f8e00ff */
[----:B----4-:R-:W-:Y:S01]  /*61b0*/  MOV R11, UR5 ;  /* 0x00000005000b7c02 */ /* 0x010fe20008000f00 */
[----:B------:R-:W-:Y:S02]  /*61c0*/  IMAD.U32 R10, RZ, RZ, UR4 ;  /* 0x00000004ff0a7e24 */ /* 0x000fe4000f8e00ff */
[----:B------:R-:W-:Y:S07]  /*61d0*/  LEPC R20, `(.L_x_104) ;  /* 0x000000001014794e */ /* 0x000fee0000000000 */
[----:B--2---:R-:W-:Y:S05]  /*61e0*/  CALL.ABS.NOINC R2 ;  /* 0x0000000002007343 */ /* 0x004fea0003c00000 */
.L_x_104:
[----:B------:R-:W-:Y:S05]  /*61f0*/  BSYNC.RECONVERGENT B6 ;  /* 0x0000000000067941 */ /* 0x000fea0003800200 */
.L_x_103:
[----:B------:R-:W-:Y:S01]  /*6200*/  ISETP.NE.U32.AND P4, PT, R98, RZ, PT ;  /* 0x000000ff6200720c */ /* 0x000fe20003f85070 */
[----:B------:R-:W-:Y:S01]  /*6210*/  UISETP.NE.AND UP2, UPT, UR50, URZ, UPT ;  /* 0x000000ff3200728c */ /* 0x000fe2000bf45270 */
[----:B------:R-:W-:Y:S01]  /*6220*/  ISETP.NE.U32.AND P2, PT, RZ, UR38, PT ;  /* 0x00000026ff007c0c */ /* 0x000fe2000bf45070 */
[----:B------:R-:W-:Y:S01]  /*6230*/  UISETP.NE.U32.AND UP1, UPT, UR44, URZ, UPT ;  /* 0x000000ff2c00728c */ /* 0x000fe2000bf25070 */
[----:B------:R-:W-:Y:S01]  /*6240*/  ISETP.NE.AND.EX P4, PT, R99, RZ, PT, P4 ;  /* 0x000000ff6300720c */ /* 0x000fe20003f85340 */
[----:B------:R-:W-:Y:S01]  /*6250*/  UPLOP3.LUT UP0, UPT, UPT, UPT, UPT, 0x40, 0x4 ;  /* 0x000000000004789c */ /* 0x000fe20003f0e870 */
[----:B------:R-:W-:Y:S01]  /*6260*/  ISETP.NE.AND.EX P2, PT, RZ, UR39, PT, P2 ;  /* 0x00000027ff007c0c */ /* 0x000fe2000bf45320 */
[----:B------:R-:W-:Y:S01]  /*6270*/  UISETP.NE.AND.EX UP1, UPT, UR45, URZ, UPT, UP1 ;  /* 0x000000ff2d00728c */ /* 0x000fe2000bf25310 */
[----:B------:R-:W-:Y:S04]  /*6280*/  PLOP3.LUT P1, PT, PT, PT, UP2, 0x80, 0x8 ;  /* 0x000000000008781c */ /* 0x000fe80003f2f028 */
[----:B------:R-:W-:Y:S06]  /*6290*/  @UP2 UPLOP3.LUT UP0, UPT, UPT, UPT, UP1, 0x80, 0x8 ;  /* 0x000000000008289c */ /* 0x000fec0003f0f010 */
[----:B------:R-:W-:Y:S01]  /*62a0*/  PLOP3.LUT P0, PT, PT, PT, UP0, 0x80, 0x8 ;  /* 0x000000000008781c */ /* 0x000fe20003f0f008 */
[----:B------:R-:W-:Y:S01]  /*62b0*/  @!UPT UIADD3 URZ, UPT, UPT, URZ, URZ, URZ ;  /* 0x000000fffffff290 */ /* 0x000fe2000fffe0ff */
[----:B------:R-:W-:Y:S11]  /*62c0*/  BRA.U !UP1, `(.L_x_106) ;  /* 0x0000000109387547 */ /* 0x000ff6000b800000 */
[----:B------:R-:W-:Y:S01]  /*62d0*/  UISETP.NE.U32.AND UP0, UPT, UR38, URZ, UPT ;  /* 0x000000ff2600728c */ /* 0x000fe2000bf05070 */
[----:B------:R-:W-:Y:S02]  /*62e0*/  HFMA2 R0, -RZ, RZ, 0, 5.9604644775390625e-08 ;  /* 0x00000001ff007431 */ /* 0x000fe400000001ff */
[----:B------:R-:W-:Y:S01]  /*62f0*/  IMAD.MOV.U32 R103, RZ, RZ, 0x1 ;  /* 0x00000001ff677424 */ /* 0x000fe200078e00ff */
[----:B------:R-:W-:Y:S06]  /*6300*/  UISETP.NE.AND.EX UP0, UPT, UR39, URZ, UPT, UP0 ;  /* 0x000000ff2700728c */ /* 0x000fec000bf05300 */
[----:B------:R-:W-:Y:S05]  /*6310*/  PLOP3.LUT P3, PT, PT, PT, UP0, 0x80, 0x8 ;  /* 0x000000000008781c */ /* 0x000fea0003f6f008 */
[----:B------:R-:W1:Y:S01]  /*6320*/  @UP0 LDCU.64 UR6, c[0x0][0x888] ;  /* 0x00011100ff0607ac */ /* 0x000e620008000a00 */
[----:B------:R-:W-:Y:S07]  /*6330*/  @UP0 UIMAD UR4, UR36, UR44, URZ ;  /* 0x0000002c240402a4 */ /* 0x000fee000f8e02ff */
[----:B------:R-:W-:Y:S01]  /*6340*/  @!P3 PRMT R103, R0, 0x7610, R103 ;  /* 0x000076100067b816 */ /* 0x000fe20000000067 */
[----:B-1----:R-:W-:Y:S03]  /*6350*/  @UP0 UIMAD.WIDE UR6, UR4, 0x4, UR6 ;  /* 0x00000004040608a5 */ /* 0x002fe6000f8e0206 */
[----:B------:R-:W1:Y:S03]  /*6360*/  @!UP0 LDCU UR4, c[0x0][0x880] ;  /* 0x00011000ff0487ac */ /* 0x000e660008000800 */
[----:B------:R-:W-:Y:S01]  /*6370*/  IMAD.U32 R2, RZ, RZ, UR6 ;  /* 0x00000006ff027e24 */ /* 0x000fe2000f8e00ff */
[----:B------:R-:W-:Y:S05]  /*6380*/  MOV R3, UR7 ;  /* 0x0000000700037c02 */ /* 0x000fea0008000f00 */
[----:B-----5:R2:W5:Y:S02]  /*6390*/  @P3 LDG.E R49, desc[UR46][R2.64] ;  /* 0x0000002e02313981 */ /* 0x020564000c1e1900 */
[----:B-12---:R-:W-:Y:S02]  /*63a0*/  @!P3 IMAD.U32 R49, RZ, RZ, UR4 ;  /* 0x00000004ff31be24 */ /* 0x006fe4000f8e00ff */
.L_x_106:
[----:B------:R-:W-:Y:S05]  /*63b0*/  @!P4 BRA `(.L_x_107) ;  /* 0x000000000020c947 */ /* 0x000fea0003800000 */
[----:B------:R-:W-:Y:S04]  /*63c0*/  ISETP.NE.U32.AND P3, PT, R96, RZ, PT ;  /* 0x000000ff6000720c */ /* 0x000fe80003f65070 */
[----:B------:R-:W-:Y:S11]  /*63d0*/  ISETP.NE.AND.EX P3, PT, R97, RZ, PT, P3 ;  /* 0x000000ff6100720c */ /* 0x000ff60003f65330 */
[----:B------:R-:W-:Y:S02]  /*63e0*/  @!UPT UIADD3 URZ, UPT, UPT, URZ, URZ, URZ ;  /* 0x000000fffffff290 */ /* 0x000fe4000fffe0ff */
[----:B------:R-:W1:Y:S01]  /*63f0*/  @P3 LDC.64 R2, c[0x0][0x8a8] ;  /* 0x00022a00ff023b82 */ /* 0x000e620000000a00 */
[----:B------:R-:W-:Y:S04]  /*6400*/  @P3 IMAD R0, R98, UR36, RZ ;  /* 0x0000002462003c24 */ /* 0x000fe8000f8e02ff */
[----:B-1----:R-:W-:Y:S05]  /*6410*/  @P3 IMAD.WIDE R2, R0, 0x4, R2 ;  /* 0x0000000400023825 */ /* 0x002fea00078e0202 */
[----:B-----5:R1:W5:Y:S02]  /*6420*/  @P3 LDG.E R46, desc[UR46][R2.64] ;  /* 0x0000002e022e3981 */ /* 0x020364000c1e1900 */
[----:B-1----:R-:W2:Y:S02]  /*6430*/  @!P3 LDC R46, c[0x0][0x8a0] ;  /* 0x00022800ff2ebb82 */ /* 0x002ea40000000800 */
.L_x_107:
[----:B-----5:R-:W-:Y:S01]  /*6440*/  FSETP.NEU.AND P3, PT, R49, RZ, PT ;  /* 0x000000ff3100720b */ /* 0x020fe20003f6d000 */
[----:B------:R-:W-:Y:S01]  /*6450*/  IMAD.SHL.U32 R129, R108, 0x4, RZ ;  /* 0x000000046c817824 */ /* 0x000fe200078e00ff */
[----:B------:R-:W-:Y:S01]  /*6460*/  SEL R5, RZ, 0xffffffff, P2 ;  /* 0xffffffffff057807 */ /* 0x000fe20001000000 */
[----:B------:R-:W-:Y:S01]  /*6470*/  IMAD.SHL.U32 R59, R115, 0x10, RZ ;  /* 0x00000010733b7824 */ /* 0x000fe200078e00ff */
[----:B------:R-:W-:Y:S01]  /*6480*/  @P1 LOP3.LUT P2, RZ, R103, 0xff, RZ, 0xc0, !PT ;  /* 0x000000ff67ff1812 */ /* 0x000fe2000784c0ff */
[----:B------:R-:W-:Y:S01]  /*6490*/  VIADD R128, R129, UR48 ;  /* 0x0000003081807c36 */ /* 0x000fe20008000000 */
[----:B------:R-:W-:Y:S01]  /*64a0*/  @P1 SEL R0, RZ, 0xffffffff, P3 ;  /* 0xffffffffff001807 */ /* 0x000fe20001800000 */
[----:B------:R-:W-:Y:S01]  /*64b0*/  IMAD.MOV.U32 R63, RZ, RZ, -0x10 ;  /* 0xfffffff0ff3f7424 */ /* 0x000fe200078e00ff */
[----:B------:R-:W-:Y:S01]  /*64c0*/  LEA R130, R44, UR48, 0x3 ;  /* 0x000000302c827c11 */ /* 0x000fe2000f8e18ff */
[----:B------:R-:W-:Y:S01]  /*64d0*/  IMAD.SHL.U32 R61, R116, 0x10, RZ ;  /* 0x00000010743d7824 */ /* 0x000fe200078e00ff */
[----:B------:R-:W-:Y:S01]  /*64e0*/  @P0 SEL R0, R5, R0, !P2 ;  /* 0x0000000005000207 */ /* 0x000fe20005000000 */
[----:B------:R-:W-:Y:S01]  /*64f0*/  IMAD.IADD R124, R128, 0x1, R59 ;  /* 0x00000001807c7824 */ /* 0x000fe200078e023b */
[----:B------:R-:W-:Y:S01]  /*6500*/  SHF.L.U32 R3, R114, 0x1f, RZ ;  /* 0x0000001f72037819 */ /* 0x000fe200000006ff */
[----:B------:R-:W-:Y:S01]  /*6510*/  IMAD.IADD R127, R128, 0x1, R61 ;  /* 0x00000001807f7824 */ /* 0x000fe200078e023d */
[----:B------:R-:W-:Y:S01]  /*6520*/  @P1 LOP3.LUT R0, R0, 0x1, RZ, 0xc0, !PT ;  /* 0x0000000100001812 */ /* 0x000fe200078ec0ff */
[--C-:B------:R-:W-:Y:S01]  /*6530*/  IMAD.IADD R122, R61, 0x1, R124.reuse ;  /* 0x000000013d7a7824 */ /* 0x100fe200078e027c */
[----:B------:R-:W-:Y:S01]  /*6540*/  PLOP3.LUT P2, PT, PT, PT, UP1, 0x80, 0x8 ;  /* 0x000000000008781c */ /* 0x000fe20003f4f018 */
[----:B------:R-:W-:Y:S01]  /*6550*/  BSSY B1, `(.L_x_108) ;  /* 0x0000049000017945 */ /* 0x000fe20003800000 */
[----:B------:R-:W-:Y:S01]  /*6560*/  ISETP.NE.U32.OR P4, PT, R0, 0x1, !P1 ;  /* 0x000000010000780c */ /* 0x000fe20004f85470 */
[----:B------:R-:W-:Y:S01]  /*6570*/  IMAD.MOV.U32 R131, RZ, RZ, 0x1 ;  /* 0x00000001ff837424 */ /* 0x000fe200078e00ff */
[----:B------:R-:W-:Y:S01]  /*6580*/  SEL R0, RZ, 0xffffffff, P3 ;  /* 0xffffffffff007807 */ /* 0x000fe20001800000 */
[----:B------:R-:W-:Y:S01]  /*6590*/  IMAD R48, R44, 0x100, R47 ;  /* 0x000001002c307824 */ /* 0x000fe200078e022f */
[----:B------:R-:W-:Y:S01]  /*65a0*/  LOP3.LUT P3, R119, R103, 0xff, RZ, 0xc0, !PT ;  /* 0x000000ff67777812 */ /* 0x000fe2000786c0ff */
[----:B------:R-:W-:Y:S01]  /*65b0*/  IMAD.MOV.U32 R62, RZ, RZ, RZ ;  /* 0x000000ffff3e7224 */ /* 0x000fe200078e00ff */
[----:B------:R-:W-:Y:S02]  /*65c0*/  P2R R126, PR, RZ, 0x10 ;  /* 0x00000010ff7e7803 */ /* 0x000fe40000000000 */
[----:B------:R-:W-:Y:S02]  /*65d0*/  CS2R R78, SRZ ;  /* 0x00000000004e7805 */ /* 0x000fe4000001ff00 */
[----:B------:R-:W-:Y:S02]  /*65e0*/  CS2R R76, SRZ ;  /* 0x00000000004c7805 */ /* 0x000fe4000001ff00 */
[----:B------:R-:W-:Y:S02]  /*65f0*/  CS2R R74, SRZ ;  /* 0x00000000004a7805 */ /* 0x000fe4000001ff00 */
[----:B------:R-:W-:Y:S02]  /*6600*/  CS2R R72, SRZ ;  /* 0x0000000000487805 */ /* 0x000fe4000001ff00 */
[----:B------:R-:W-:Y:S02]  /*6610*/  @P2 SEL R0, R5, R0, !P3 ;  /* 0x0000000005002207 */ /* 0x000fe40005800000 */
[----:B------:R-:W-:Y:S02]  /*6620*/  CS2R R70, SRZ ;  /* 0x0000000000467805 */ /* 0x000fe4000001ff00 */
[----:B------:R-:W-:Y:S02]  /*6630*/  @P4 SHF.L.U32 R2, RZ, 0x1f, RZ ;  /* 0x0000001fff024819 */ /* 0x000fe400000006ff */
[----:B------:R-:W-:Y:S02]  /*6640*/  CS2R R68, SRZ ;  /* 0x0000000000447805 */ /* 0x000fe4000001ff00 */
[----:B------:R-:W-:Y:S02]  /*6650*/  LOP3.LUT R0, R0, 0x1, RZ, 0xc0, !PT ;  /* 0x0000000100007812 */ /* 0x000fe400078ec0ff */
[----:B------:R-:W-:Y:S01]  /*6660*/  CS2R R66, SRZ ;  /* 0x0000000000427805 */ /* 0x000fe2000001ff00 */
[----:B------:R-:W1:Y:S01]  /*6670*/  @P4 SYNCS.PHASECHK.TRANS64.TRYWAIT P1, [UR48+0x20], R2 ;  /* 0x00002002ff0045a7 */ /* 0x000e620008021130 */
[----:B------:R-:W-:Y:S02]  /*6680*/  CS2R R64, SRZ ;  /* 0x0000000000407805 */ /* 0x000fe4000001ff00 */
[----:B------:R-:W-:Y:S02]  /*6690*/  ISETP.NE.U32.AND P2, PT, R0, 0x1, PT ;  /* 0x000000010000780c */ /* 0x000fe40003f45070 */
[----:B------:R-:W-:Y:S02]  /*66a0*/  CS2R R82, SRZ ;  /* 0x0000000000527805 */ /* 0x000fe4000001ff00 */
[----:B------:R-:W-:Y:S02]  /*66b0*/  CS2R R80, SRZ ;  /* 0x0000000000507805 */ /* 0x000fe4000001ff00 */
[----:B------:R-:W-:Y:S02]  /*66c0*/  CS2R R86, SRZ ;  /* 0x0000000000567805 */ /* 0x000fe4000001ff00 */
[----:B------:R-:W-:Y:S02]  /*66d0*/  P2R R132, PR, RZ, 0x4 ;  /* 0x00000004ff847803 */ /* 0x000fe40000000000 */
[----:B------:R-:W-:Y:S02]  /*66e0*/  CS2R R84, SRZ ;  /* 0x0000000000547805 */ /* 0x000fe4000001ff00 */
[----:B------:R-:W-:Y:S02]  /*66f0*/  ISETP.NE.U32.AND P2, PT, R109, 0x1, PT ;  /* 0x000000016d00780c */ /* 0x000fe40003f45070 */
[----:B------:R-:W-:Y:S02]  /*6700*/  CS2R R90, SRZ ;  /* 0x00000000005a7805 */ /* 0x000fe4000001ff00 */
[----:B------:R-:W-:Y:S02]  /*6710*/  CS2R R88, SRZ ;  /* 0x0000000000587805 */ /* 0x000fe4000001ff00 */
[----:B------:R-:W-:Y:S02]  /*6720*/  CS2R R94, SRZ ;  /* 0x00000000005e7805 */ /* 0x000fe4000001ff00 */
[----:B------:R-:W-:Y:S02]  /*6730*/  SEL R63, R63, 0x10, !P2 ;  /* 0x000000103f3f7807 */ /* 0x000fe40005000000 */
[----:B------:R-:W-:Y:S01]  /*6740*/  CS2R R92, SRZ ;  /* 0x00000000005c7805 */ /* 0x000fe2000001ff00 */
[----:B------:R3:W4:Y:S02]  /*6750*/  SYNCS.PHASECHK.TRANS64.TRYWAIT P0, [R130+URZ+0x90], R3 ;  /* 0x00009003820075a7 */ /* 0x00072400080011ff */
[----:B------:R-:W-:Y:S02]  /*6760*/  IMAD.IADD R128, R128, 0x1, R63 ;  /* 0x0000000180807824 */ /* 0x000fe400078e023f */
[C---:B------:R-:W-:Y:S02]  /*6770*/  IMAD.IADD R125, R63.reuse, 0x1, R127 ;  /* 0x000000013f7d7824 */ /* 0x040fe400078e027f */
[C---:B------:R-:W-:Y:S02]  /*6780*/  IMAD.IADD R123, R63.reuse, 0x1, R124 ;  /* 0x000000013f7b7824 */ /* 0x040fe400078e027c */
[----:B------:R-:W-:Y:S01]  /*6790*/  IMAD.IADD R121, R63, 0x1, R122 ;  /* 0x000000013f797824 */ /* 0x000fe200078e027a */
[----:B-1----:R-:W-:Y:S01]  /*67a0*/  @P4 SEL R131, RZ, 0x1, !P1 ;  /* 0x00000001ff834807 */ /* 0x002fe20004800000 */
[----:B---3--:R-:W-:Y:S06]  /*67b0*/  @!P4 BRA `(.L_x_109) ;  /* 0x000000000088c947 */ /* 0x008fec0003800000 */
[----:B------:R-:W-:Y:S01]  /*67c0*/  IMAD.MOV.U32 R79, RZ, RZ, RZ ;  /* 0x000000ffff4f7224 */ /* 0x000fe200078e00ff */
[----:B------:R-:W-:Y:S01]  /*67d0*/  ISETP.NE.AND P1, PT, R131, RZ, PT ;  /* 0x000000ff8300720c */ /* 0x000fe20003f25270 */
[----:B------:R-:W-:Y:S01]  /*67e0*/  BSSY B0, `(.L_x_110) ;  /* 0x0000014000007945 */ /* 0x000fe20003800000 */
[----:B------:R-:W-:Y:S02]  /*67f0*/  CS2R R94, SRZ ;  /* 0x00000000005e7805 */ /* 0x000fe4000001ff00 */
        /* <DEDUP_REMOVED lines=13> */
[----:B------:R-:W-:Y:S01]  /*68d0*/  CS2R R76, SRZ ;  /* 0x00000000004c7805 */ /* 0x000fe2000001ff00 */
[----:B------:R-:W-:Y:S06]  /*68e0*/  @P1 BRA `(.L_x_111) ;  /* 0x00000000000c1947 */ /* 0x000fec0003800000 */
[----:B------:R-:W-:Y:S04]  /*68f0*/  SHF.L.U32 R5, RZ, 0x1f, RZ ;  /* 0x0000001fff057819 */ /* 0x000fe800000006ff */
[----:B------:R-:W1:Y:S02]  /*6900*/  SYNCS.PHASECHK.TRANS64.TRYWAIT P1, [UR48+0x20], R5 ;  /* 0x00002005ff0075a7 */ /* 0x000e640008021130 */
[----:B-1----:R-:W-:Y:S05]  /*6910*/  @!P1 BRA `(.L_x_112) ;  /* 0x0000007c00d09947 */ /* 0x002fea0003800000 */
.L_x_111:
[----:B------:R-:W-:Y:S05]  /*6920*/  BSYNC B0 ;  /* 0x0000000000007941 */ /* 0x000fea0003800000 */
.L_x_110:
[----:B------:R-:W-:Y:S01]  /*6930*/  ISETP.NE.AND P1, PT, R132, RZ, PT ;  /* 0x000000ff8400720c */ /* 0x000fe20003f25270 */
[----:B------:R-:W-:Y:S11]  /*6940*/  HFMA2 R62, -RZ, RZ, 0, 5.9604644775390625e-08 ;  /* 0x00000001ff3e7431 */ /* 0x000ff600000001ff */
[----:B------:R-:W-:Y:S01]  /*6950*/  @!UPT UIADD3 URZ, UPT, UPT, URZ, URZ, URZ ;  /* 0x000000fffffff290 */ /* 0x000fe2000fffe0ff */
[----:B------:R3:W1:Y:S04]  /*6960*/  @P1 LDS.128 R92, [R129+UR48+0x400] ;  /* 0x00040030815c1984 */ /* 0x0006680008000c00 */
[----:B------:R3:W1:Y:S04]  /*6970*/  @P1 LDS.128 R88, [R128+0x400] ;  /* 0x0004000080581984 */ /* 0x0006680000000c00 */
[----:B------:R3:W1:Y:S04]  /*6980*/  @P1 LDS.128 R84, [R127+0x400] ;  /* 0x000400007f541984 */ /* 0x0006680000000c00 */
[----:B------:R3:W1:Y:S04]  /*6990*/  @P1 LDS.128 R80, [R125+0x400] ;  /* 0x000400007d501984 */ /* 0x0006680000000c00 */
[----:B------:R3:W1:Y:S04]  /*69a0*/  @P1 LDS.128 R64, [R124+0x400] ;  /* 0x000400007c401984 */ /* 0x0006680000000c00 */
[----:B------:R3:W1:Y:S04]  /*69b0*/  @P1 LDS.128 R68, [R123+0x400] ;  /* 0x000400007b441984 */ /* 0x0006680000000c00 */
[----:B------:R3:W1:Y:S04]  /*69c0*/  @P1 LDS.128 R72, [R122+0x400] ;  /* 0x000400007a481984 */ /* 0x0006680000000c00 */
[----:B------:R3:W1:Y:S02]  /*69d0*/  @P1 LDS.128 R76, [R121+0x400] ;  /* 0x00040000794c1984 */ /* 0x0006640000000c00 */
.L_x_109:
[----:B------:R-:W-:Y:S05]  /*69e0*/  BSYNC B1 ;  /* 0x0000000000017941 */ /* 0x000fea0003800000 */
.L_x_108:
[----:B-1----:R-:W-:Y:S04]  /*69f0*/  SHF.R.U32.HI R5, RZ, 0x15, R48 ;  /* 0x00000015ff057819 */ /* 0x002fe80000011630 */
[----:B------:R-:W-:Y:S01]  /*6a00*/  LOP3.LUT P1, RZ, R5, 0x3, R110, 0x48, !PT ;  /* 0x0000000305ff7812 */ /* 0x000fe2000782486e */
[----:B------:R-:W-:Y:S01]  /*6a10*/  @!UPT UIADD3 URZ, UPT, UPT, URZ, URZ, URZ ;  /* 0x000000fffffff290 */ /* 0x000fe2000fffe0ff */
[----:B----4-:R-:W-:Y:S11]  /*6a20*/  @P0 BRA `(.L_x_113) ;  /* 0x0000000000080947 */ /* 0x010ff60003800000 */
[----:B------:R-:W1:Y:S02]  /*6a30*/  SYNCS.PHASECHK.TRANS64.TRYWAIT P0, [R130+URZ+0x90], R3 ;  /* 0x00009003820075a7 */ /* 0x000e6400080011ff */
[----:B-1----:R-:W-:Y:S05]  /*6a40*/  @!P0 BRA `(.L_x_114) ;  /* 0x0000007c009c8947 */ /* 0x002fea0003800000 */
.L_x_113:
[----:B------:R-:W-:Y:S05]  /*6a50*/  @!P1 BRA `(.L_x_115) ;  /* 0x0000000000409947 */ /* 0x000fea0003800000 */
[----:B------:R-:W4:Y:S01]  /*6a60*/  LDCU.64 UR8, c[0x4][0x70] ;  /* 0x01000e00ff0877ac */ /* 0x000f220008000a00 */
[----:B-1----:R-:W-:Y:S01]  /*6a70*/  MOV R3, 0x0 ;  /* 0x0000000000037802 */ /* 0x002fe20000000f00 */
[----:B------:R-:W-:Y:S02]  /*6a80*/  HFMA2 R12, -RZ, RZ, 0, 5.9604644775390625e-08 ;  /* 0x00000001ff0c7431 */ /* 0x000fe400000001ff */
[----:B------:R-:W-:Y:S02]  /*6a90*/  IMAD.MOV.U32 R8, RZ, RZ, 0x192 ;  /* 0x00000192ff087424 */ /* 0x000fe400078e00ff */
[----:B------:R-:W-:Y:S01]  /*6aa0*/  IMAD.MOV.U32 R13, RZ, RZ, RZ ;  /* 0x000000ffff0d7224 */ /* 0x000fe200078e00ff */
[----:B------:R-:W1:Y:S01]  /*6ab0*/  LDCU.64 UR6, c[0x4][0x78] ;  /* 0x01000f00ff0677ac */ /* 0x000e620008000a00 */
[----:B------:R-:W2:Y:S01]  /*6ac0*/  LDC.64 R2, c[0x4][R3] ;  /* 0x0100000003027b82 */ /* 0x000ea20000000a00 */
[----:B------:R-:W5:Y:S01]  /*6ad0*/  LDCU.64 UR4, c[0x4][0x10] ;  /* 0x01000200ff0477ac */ /* 0x000f620008000a00 */
[----:B----4-:R-:W-:Y:S01]  /*6ae0*/  MOV R5, UR9 ;  /* 0x0000000900057c02 */ /* 0x010fe20008000f00 */
[----:B------:R-:W-:Y:S01]  /*6af0*/  IMAD.U32 R4, RZ, RZ, UR8 ;  /* 0x00000008ff047e24 */ /* 0x000fe2000f8e00ff */
[----:B-1----:R-:W-:Y:S01]  /*6b00*/  MOV R7, UR7 ;  /* 0x0000000700077c02 */ /* 0x002fe20008000f00 */
[----:B------:R-:W-:Y:S01]  /*6b10*/  IMAD.U32 R6, RZ, RZ, UR6 ;  /* 0x00000006ff067e24 */ /* 0x000fe2000f8e00ff */
[----:B-----5:R-:W-:Y:S01]  /*6b20*/  MOV R11, UR5 ;  /* 0x00000005000b7c02 */ /* 0x020fe20008000f00 */
[----:B------:R-:W-:Y:S02]  /*6b30*/  IMAD.U32 R10, RZ, RZ, UR4 ;  /* 0x00000004ff0a7e24 */ /* 0x000fe4000f8e00ff */
[----:B------:R-:W-:Y:S07]  /*6b40*/  LEPC R20, `(.L_x_115) ;  /* 0x000000001014794e */ /* 0x000fee0000000000 */
[----:B--23--:R-:W-:Y:S05]  /*6b50*/  CALL.ABS.NOINC R2 ;  /* 0x0000000002007343 */ /* 0x00cfea0003c00000 */
.L_x_115:
[----:B------:R-:W-:Y:S01]  /*6b60*/  LOP3.LUT R50, R92, 0xffffe000, RZ, 0xc0, !PT ;  /* 0xffffe0005c327812 */ /* 0x000fe200078ec0ff */
[----:B------:R-:W-:Y:S05]  /*6b70*/  WARPSYNC.ALL ;  /* 0x0000000000007948 */ /* 0x000fea0003800000 */
[----:B------:R-:W-:Y:S01]  /*6b80*/  R2UR UR4, R48 ;  /* 0x00000000300472ca */ /* 0x000fe200000e0000 */
[----:B------:R-:W-:Y:S01]  /*6b90*/  BSSY.RECONVERGENT B0, `(.L_x_116) ;  /* 0x000009c000007945 */ /* 0x000fe20003800200 */
[----:B------:R-:W-:Y:S02]  /*6ba0*/  LOP3.LUT R51, R93, 0xffffe000, RZ, 0xc0, !PT ;  /* 0xffffe0005d337812 */ /* 0x000fe400078ec0ff */
[----:B------:R-:W-:Y:S02]  /*6bb0*/  LOP3.LUT R56, R94, 0xffffe000, RZ, 0xc0, !PT ;  /* 0xffffe0005e387812 */ /* 0x000fe400078ec0ff */
[----:B------:R-:W-:Y:S02]  /*6bc0*/  LOP3.LUT R58, R95, 0xffffe000, RZ, 0xc0, !PT ;  /* 0xffffe0005f3a7812 */ /* 0x000fe400078ec0ff */
[----:B------:R-:W-:Y:S02]  /*6bd0*/  LOP3.LUT R57, R64, 0xffffe000, RZ, 0xc0, !PT ;  /* 0xffffe00040397812 */ /* 0x000fe400078ec0ff */
[----:B------:R-:W-:Y:S03]  /*6be0*/  ISETP.NE.AND P0, PT, R117, RZ, PT ;  /* 0x000000ff7500720c */ /* 0x000fe60003f05270 */
[----:B------:R-:W2:Y:S02]  /*6bf0*/  LDTM.x32 R4, tmem[UR4] ;  /* 0x00000004000479ee */ /* 0x000ea400082c0000 */
[C---:B--2---:R-:W-:Y:S01]  /*6c00*/  FMUL R0, R46.reuse, R4 ;  /* 0x000000042e007220 */ /* 0x044fe20000400000 */
[C---:B------:R-:W-:Y:S01]  /*6c10*/  FMUL R2, R46.reuse, R5 ;  /* 0x000000052e027220 */ /* 0x040fe20000400000 */
[C---:B-1----:R-:W-:Y:S01]  /*6c20*/  FMUL R3, R46.reuse, R6 ;  /* 0x000000062e037220 */ /* 0x042fe20000400000 */
[----:B------:R-:W-:Y:S01]  /*6c30*/  FMUL R7, R46, R7 ;  /* 0x000000072e077220 */ /* 0x000fe20000400000 */
[C---:B------:R-:W-:Y:S01]  /*6c40*/  FFMA R52, R49.reuse, R50, R0 ;  /* 0x0000003231347223 */ /* 0x040fe20000000000 */
[----:B------:R-:W-:Y:S01]  /*6c50*/  LOP3.LUT R50, R88, 0xffffe000, RZ, 0xc0, !PT ;  /* 0xffffe00058327812 */ /* 0x000fe200078ec0ff */
[C---:B------:R-:W-:Y:S01]  /*6c60*/  FFMA R53, R49.reuse, R51, R2 ;  /* 0x0000003331357223 */ /* 0x040fe20000000002 */
[----:B------:R-:W-:Y:S01]  /*6c70*/  LOP3.LUT R51, R90, 0xffffe000, RZ, 0xc0, !PT ;  /* 0xffffe0005a337812 */ /* 0x000fe200078ec0ff */
[----:B------:R-:W-:Y:S01]  /*6c80*/  FFMA R54, R49, R56, R3 ;  /* 0x0000003831367223 */ /* 0x000fe20000000003 */
[----:B------:R-:W-:Y:S01]  /*6c90*/  LOP3.LUT R56, R89, 0xffffe000, RZ, 0xc0, !PT ;  /* 0xffffe00059387812 */ /* 0x000fe200078ec0ff */
[----:B------:R-:W-:Y:S01]  /*6ca0*/  FFMA R55, R49, R58, R7 ;  /* 0x0000003a31377223 */ /* 0x000fe20000000007 */
[----:B------:R-:W-:Y:S01]  /*6cb0*/  LOP3.LUT R58, R91, 0xffffe000, RZ, 0xc0, !PT ;  /* 0xffffe0005b3a7812 */ /* 0x000fe200078ec0ff */
[C---:B------:R-:W-:Y:S01]  /*6cc0*/  FMUL R4, R46.reuse, R8 ;  /* 0x000000082e047220 */ /* 0x040fe20000400000 */
[----:B------:R-:W-:Y:S01]  /*6cd0*/  F2FP.TF32.F32.PACK_B R52, R52 ;  /* 0x00000034ff34723e */ /* 0x000fe200024050ff */
[C---:B------:R-:W-:Y:S01]  /*6ce0*/  FMUL R5, R46.reuse, R9 ;  /* 0x000000092e057220 */ /* 0x040fe20000400000 */
[----:B------:R-:W-:Y:S01]  /*6cf0*/  F2FP.TF32.F32.PACK_B R53, R53 ;  /* 0x00000035ff35723e */ /* 0x000fe200024050ff */
[C---:B------:R-:W-:Y:S01]  /*6d00*/  FMUL R6, R46.reuse, R10 ;  /* 0x0000000a2e067220 */ /* 0x040fe20000400000 */
[----:B------:R-:W-:Y:S01]  /*6d10*/  F2FP.TF32.F32.PACK_B R54, R54 ;  /* 0x00000036ff36723e */ /* 0x000fe200024050ff */
[C---:B------:R-:W-:Y:S01]  /*6d20*/  FFMA R4, R49.reuse, R50, R4 ;  /* 0x0000003231047223 */ /* 0x040fe20000000004 */
[----:B------:R-:W-:Y:S01]  /*6d30*/  F2FP.TF32.F32.PACK_B R55, R55 ;  /* 0x00000037ff37723e */ /* 0x000fe200024050ff */
[----:B------:R-:W-:Y:S01]  /*6d40*/  FMUL R11, R46, R11 ;  /* 0x0000000b2e0b7220 */ /* 0x000fe20000400000 */
[----:B------:R-:W-:Y:S01]  /*6d50*/  LOP3.LUT R50, R84, 0xffffe000, RZ, 0xc0, !PT ;  /* 0xffffe00054327812 */ /* 0x000fe200078ec0ff */
[----:B------:R-:W-:Y:S01]  /*6d60*/  FFMA R5, R49, R56, R5 ;  /* 0x0000003831057223 */ /* 0x000fe20000000005 */
[----:B------:R-:W-:Y:S01]  /*6d70*/  LOP3.LUT R56, R85, 0xffffe000, RZ, 0xc0, !PT ;  /* 0xffffe00055387812 */ /* 0x000fe200078ec0ff */
[----:B------:R-:W-:Y:S01]  /*6d80*/  FMUL R8, R46, R12 ;  /* 0x0000000c2e087220 */ /* 0x000fe20000400000 */
[----:B------:R-:W-:Y:S01]  /*6d90*/  F2FP.TF32.F32.PACK_B R4, R4 ;  /* 0x00000004ff04723e */ /* 0x000fe200024050ff */
[C---:B------:R-:W-:Y:S01]  /*6da0*/  FFMA R6, R49.reuse, R51, R6 ;  /* 0x0000003331067223 */ /* 0x040fe20000000006 */
[----:B------:R-:W-:Y:S01]  /*6db0*/  LOP3.LUT R51, R86, 0xffffe000, RZ, 0xc0, !PT ;  /* 0xffffe00056337812 */ /* 0x000fe200078ec0ff */
[----:B------:R-:W-:Y:S01]  /*6dc0*/  FFMA R7, R49, R58, R11 ;  /* 0x0000003a31077223 */ /* 0x000fe2000000000b */
[----:B------:R-:W-:Y:S01]  /*6dd0*/  LOP3.LUT R58, R87, 0xffffe000, RZ, 0xc0, !PT ;  /* 0xffffe000573a7812 */ /* 0x000fe200078ec0ff */
[----:B------:R-:W-:Y:S01]  /*6de0*/  FMUL R9, R46, R13 ;  /* 0x0000000d2e097220 */ /* 0x000fe20000400000 */
[----:B------:R-:W-:Y:S01]  /*6df0*/  F2FP.TF32.F32.PACK_B R5, R5 ;  /* 0x00000005ff05723e */ /* 0x000fe200024050ff */
[----:B------:R1:W-:Y:S01]  /*6e00*/  STS.128 [R129+UR48+0x400], R52 ;  /* 0x0004003481007988 */ /* 0x0003e20008000c30 */
[----:B------:R-:W-:Y:S01]  /*6e10*/  F2FP.TF32.F32.PACK_B R6, R6 ;  /* 0x00000006ff06723e */ /* 0x000fe200024050ff */
[C---:B------:R-:W-:Y:S01]  /*6e20*/  FFMA R8, R49.reuse, R50, R8 ;  /* 0x0000003231087223 */ /* 0x040fe20000000008 */
[----:B------:R-:W-:Y:S01]  /*6e30*/  LOP3.LUT R50, R80, 0xffffe000, RZ, 0xc0, !PT ;  /* 0xffffe00050327812 */ /* 0x000fe200078ec0ff */
[C---:B------:R-:W-:Y:S01]  /*6e40*/  FMUL R10, R46.reuse, R14 ;  /* 0x0000000e2e0a7220 */ /* 0x040fe20000400000 */
[----:B------:R-:W-:Y:S01]  /*6e50*/  F2FP.TF32.F32.PACK_B R7, R7 ;  /* 0x00000007ff07723e */ /* 0x000fe200024050ff */
[C---:B------:R-:W-:Y:S01]  /*6e60*/  FMUL R15, R46.reuse, R15 ;  /* 0x0000000f2e0f7220 */ /* 0x040fe20000400000 */
[----:B------:R-:W-:Y:S01]  /*6e70*/  F2FP.TF32.F32.PACK_B R8, R8 ;  /* 0x00000008ff08723e */ /* 0x000fe200024050ff */
[----:B------:R-:W-:Y:S01]  /*6e80*/  FMUL R12, R46, R16 ;  /* 0x000000102e0c7220 */ /* 0x000fe20000400000 */
[----:B------:R-:W-:Y:S01]  /*6e90*/  FFMA R9, R49, R56, R9 ;  /* 0x0000003831097223 */ /* 0x000fe20000000009 */
[----:B------:R-:W-:Y:S01]  /*6ea0*/  LOP3.LUT R56, R83, 0xffffe000, RZ, 0xc0, !PT ;  /* 0xffffe00053387812 */ /* 0x000fe200078ec0ff */
[C---:B------:R-:W-:Y:S01]  /*6eb0*/  FFMA R10, R49.reuse, R51, R10 ;  /* 0x00000033310a7223 */ /* 0x040fe2000000000a */
[----:B------:R-:W-:Y:S01]  /*6ec0*/  LOP3.LUT R51, R82, 0xffffe000, RZ, 0xc0, !PT ;  /* 0xffffe00052337812 */ /* 0x000fe200078ec0ff */
[C---:B------:R-:W-:Y:S01]  /*6ed0*/  FFMA R11, R49.reuse, R58, R15 ;  /* 0x0000003a310b7223 */ /* 0x040fe2000000000f */
[----:B------:R-:W-:Y:S01]  /*6ee0*/  F2FP.TF32.F32.PACK_B R9, R9 ;  /* 0x00000009ff09723e */ /* 0x000fe200024050ff */
[----:B------:R-:W-:Y:S01]  /*6ef0*/  FFMA R12, R49, R50, R12 ;  /* 0x00000032310c7223 */ /* 0x000fe2000000000c */
[----:B------:R-:W-:Y:S01]  /*6f00*/  LOP3.LUT R50, R81, 0xffffe000, RZ, 0xc0, !PT ;  /* 0xffffe00051327812 */ /* 0x000fe200078ec0ff */
[----:B------:R1:W-:Y:S01]  /*6f10*/  STS.128 [R128+0x400], R4 ;  /* 0x0004000480007388 */ /* 0x0003e20000000c00 */
[----:B------:R-:W-:Y:S01]  /*6f20*/  F2FP.TF32.F32.PACK_B R10, R10 ;  /* 0x0000000aff0a723e */ /* 0x000fe200024050ff */
        /* <DEDUP_REMOVED lines=9> */
[C---:B------:R-:W-:Y:S01]  /*6fc0*/  FMUL R16, R46.reuse, R20 ;  /* 0x000000142e107220 */ /* 0x040fe20000400000 */
[----:B------:R-:W-:Y:S01]  /*6fd0*/  F2FP.TF32.F32.PACK_B R13, R13 ;  /* 0x0000000dff0d723e */ /* 0x000fe200024050ff */
[----:B------:R-:W-:Y:S01]  /*6fe0*/  FFMA R15, R49, R56, R19 ;  /* 0x00000038310f7223 */ /* 0x000fe20000000013 */
[----:B------:R-:W-:Y:S01]  /*6ff0*/  LOP3.LUT R56, R67, 0xffffe000, RZ, 0xc0, !PT ;  /* 0xffffe00043387812 */ /* 0x000fe200078ec0ff */
[----:B------:R1:W-:Y:S01]  /*7000*/  STS.128 [R127+0x400], R8 ;  /* 0x000400087f007388 */ /* 0x0003e20000000c00 */
[----:B------:R-:W-:Y:S01]  /*7010*/  F2FP.TF32.F32.PACK_B R14, R14 ;  /* 0x0000000eff0e723e */ /* 0x000fe200024050ff */
[----:B------:R-:W-:Y:S01]  /*7020*/  FMUL R17, R46, R21 ;  /* 0x000000152e117220 */ /* 0x000fe20000400000 */
[----:B------:R-:W-:Y:S01]  /*7030*/  F2FP.TF32.F32.PACK_B R15, R15 ;  /* 0x0000000fff0f723e */ /* 0x000fe200024050ff */
[C---:B------:R-:W-:Y:S01]  /*7040*/  FFMA R16, R49.reuse, R57, R16 ;  /* 0x0000003931107223 */ /* 0x040fe20000000010 */
[----:B------:R-:W-:Y:S01]  /*7050*/  LOP3.LUT R57, R68, 0xffffe000, RZ, 0xc0, !PT ;  /* 0xffffe00044397812 */ /* 0x000fe200078ec0ff */
[C---:B------:R-:W-:Y:S01]  /*7060*/  FMUL R18, R46.reuse, R22 ;  /* 0x000000162e127220 */ /* 0x040fe20000400000 */
[----:B------:R-:W-:Y:S01]  /*7070*/  FFMA R17, R49, R50, R17 ;  /* 0x0000003231117223 */ /* 0x000fe20000000011 */
[----:B------:R-:W-:Y:S01]  /*7080*/  LOP3.LUT R50, R69, 0xffffe000, RZ, 0xc0, !PT ;  /* 0xffffe00045327812 */ /* 0x000fe200078ec0ff */
[----:B------:R1:W-:Y:S01]  /*7090*/  STS.128 [R125+0x400], R12 ;  /* 0x0004000c7d007388 */ /* 0x0003e20000000c00 */
[----:B------:R-:W-:Y:S01]  /*70a0*/  F2FP.TF32.F32.PACK_B R16, R16 ;  /* 0x00000010ff10723e */ /* 0x000fe200024050ff */
[C---:B------:R-:W-:Y:S01]  /*70b0*/  FMUL R23, R46.reuse, R23 ;  /* 0x000000172e177220 */ /* 0x040fe20000400000 */
[----:B------:R-:W-:Y:S01]  /*70c0*/  F2FP.TF32.F32.PACK_B R17, R17 ;  /* 0x00000011ff11723e */ /* 0x000fe200024050ff */
[C---:B------:R-:W-:Y:S01]  /*70d0*/  FMUL R20, R46.reuse, R24 ;  /* 0x000000182e147220 */ /* 0x040fe20000400000 */
[----:B------:R-:W-:Y:S01]  /*70e0*/  FMUL R21, R46, R25 ;  /* 0x000000192e157220 */ /* 0x000fe20000400000 */
[C---:B------:R-:W-:Y:S01]  /*70f0*/  FFMA R18, R49.reuse, R51, R18 ;  /* 0x0000003331127223 */ /* 0x040fe20000000012 */
[----:B------:R-:W-:Y:S01]  /*7100*/  LOP3.LUT R51, R70, 0xffffe000, RZ, 0xc0, !PT ;  /* 0xffffe00046337812 */ /* 0x000fe200078ec0ff */
[----:B------:R-:W-:Y:S01]  /*7110*/  FFMA R19, R49, R56, R23 ;  /* 0x0000003831137223 */ /* 0x000fe20000000017 */
[----:B------:R-:W-:Y:S01]  /*7120*/  LOP3.LUT R56, R73, 0xffffe000, RZ, 0xc0, !PT ;  /* 0xffffe00049387812 */ /* 0x000fe200078ec0ff */
[C---:B------:R-:W-:Y:S01]  /*7130*/  FFMA R20, R49.reuse, R57, R20 ;  /* 0x0000003931147223 */ /* 0x040fe20000000014 */
[----:B------:R-:W-:Y:S01]  /*7140*/  FFMA R21, R49, R50, R21 ;  /* 0x0000003231157223 */ /* 0x000fe20000000015 */
[C---:B------:R-:W-:Y:S01]  /*7150*/  FMUL R22, R46.reuse, R26 ;  /* 0x0000001a2e167220 */ /* 0x040fe20000400000 */
[----:B------:R-:W-:Y:S01]  /*7160*/  LOP3.LUT R50, R71, 0xffffe000, RZ, 0xc0, !PT ;  /* 0xffffe00047327812 */ /* 0x000fe200078ec0ff */
[----:B------:R-:W-:Y:S01]  /*7170*/  FMUL R27, R46, R27 ;  /* 0x0000001b2e1b7220 */ /* 0x000fe20000400000 */
[----:B------:R-:W-:Y:S01]  /*7180*/  F2FP.TF32.F32.PACK_B R18, R18 ;  /* 0x00000012ff12723e */ /* 0x000fe200024050ff */
[C---:B------:R-:W-:Y:S01]  /*7190*/  FFMA R22, R49.reuse, R51, R22 ;  /* 0x0000003331167223 */ /* 0x040fe20000000016 */
[----:B------:R-:W-:Y:S01]  /*71a0*/  F2FP.TF32.F32.PACK_B R19, R19 ;  /* 0x00000013ff13723e */ /* 0x000fe200024050ff */
[----:B------:R-:W-:Y:S01]  /*71b0*/  FFMA R23, R49, R50, R27 ;  /* 0x0000003231177223 */ /* 0x000fe2000000001b */
[----:B------:R-:W-:Y:S01]  /*71c0*/  LOP3.LUT R57, R72, 0xffffe000, RZ, 0xc0, !PT ;  /* 0xffffe00048397812 */ /* 0x000fe200078ec0ff */
[C---:B------:R-:W-:Y:S01]  /*71d0*/  FMUL R24, R46.reuse, R28 ;  /* 0x0000001c2e187220 */ /* 0x040fe20000400000 */
[----:B------:R-:W-:Y:S01]  /*71e0*/  F2FP.TF32.F32.PACK_B R20, R20 ;  /* 0x00000014ff14723e */ /* 0x000fe200024050ff */
[----:B------:R1:W-:Y:S01]  /*71f0*/  STS.128 [R124+0x400], R16 ;  /* 0x000400107c007388 */ /* 0x0003e20000000c00 */
[----:B------:R-:W-:Y:S01]  /*7200*/  FMUL R25, R46, R29 ;  /* 0x0000001d2e197220 */ /* 0x000fe20000400000 */
[----:B------:R-:W-:Y:S01]  /*7210*/  LOP3.LUT R51, R74, 0xffffe000, RZ, 0xc0, !PT ;  /* 0xffffe0004a337812 */ /* 0x000fe200078ec0ff */
[C---:B------:R-:W-:Y:S01]  /*7220*/  FMUL R26, R46.reuse, R30 ;  /* 0x0000001e2e1a7220 */ /* 0x040fe20000400000 */
[----:B------:R-:W-:Y:S01]  /*7230*/  LOP3.LUT R50, R75, 0xffffe000, RZ, 0xc0, !PT ;  /* 0xffffe0004b327812 */ /* 0x000fe200078ec0ff */
[----:B------:R-:W-:Y:S01]  /*7240*/  FMUL R31, R46, R31 ;  /* 0x0000001f2e1f7220 */ /* 0x000fe20000400000 */
[----:B------:R-:W-:Y:S01]  /*7250*/  F2FP.TF32.F32.PACK_B R21, R21 ;  /* 0x00000015ff15723e */ /* 0x000fe200024050ff */
[C---:B------:R-:W-:Y:S01]  /*7260*/  FFMA R24, R49.reuse, R57, R24 ;  /* 0x0000003931187223 */ /* 0x040fe20000000018 */
[----:B------:R-:W-:Y:S01]  /*7270*/  F2FP.TF32.F32.PACK_B R22, R22 ;  /* 0x00000016ff16723e */ /* 0x000fe200024050ff */
[C---:B------:R-:W-:Y:S01]  /*7280*/  FFMA R25, R49.reuse, R56, R25 ;  /* 0x0000003831197223 */ /* 0x040fe20000000019 */
[----:B------:R-:W-:Y:S01]  /*7290*/  F2FP.TF32.F32.PACK_B R23, R23 ;  /* 0x00000017ff17723e */ /* 0x000fe200024050ff */
[C---:B------:R-:W-:Y:S01]  /*72a0*/  FFMA R26, R49.reuse, R51, R26 ;  /* 0x00000033311a7223 */ /* 0x040fe2000000001a */
[----:B------:R-:W-:Y:S01]  /*72b0*/  FFMA R27, R49, R50, R31 ;  /* 0x00000032311b7223 */ /* 0x000fe2000000001f */
[----:B------:R-:W-:Y:S01]  /*72c0*/  LOP3.LUT R51, R76, 0xffffe000, RZ, 0xc0, !PT ;  /* 0xffffe0004c337812 */ /* 0x000fe200078ec0ff */
[C---:B------:R-:W-:Y:S01]  /*72d0*/  FMUL R28, R46.reuse, R32 ;  /* 0x000000202e1c7220 */ /* 0x040fe20000400000 */
[----:B------:R1:W-:Y:S01]  /*72e0*/  STS.128 [R123+0x400], R20 ;  /* 0x000400147b007388 */ /* 0x0003e20000000c00 */
[----:B------:R-:W-:Y:S01]  /*72f0*/  LOP3.LUT R56, R77, 0xffffe000, RZ, 0xc0, !PT ;  /* 0xffffe0004d387812 */ /* 0x000fe200078ec0ff */
        /* <DEDUP_REMOVED lines=11> */
[----:B------:R-:W-:Y:S01]  /*73b0*/  F2FP.TF32.F32.PACK_B R27, R27 ;  /* 0x0000001bff1b723e */ /* 0x000fe200024050ff */
[----:B------:R-:W-:Y:S01]  /*73c0*/  FFMA R31, R49, R50, R35 ;  /* 0x00000032311f7223 */ /* 0x000fe20000000023 */
[----:B------:R-:W-:Y:S02]  /*73d0*/  F2FP.TF32.F32.PACK_B R28, R28 ;  /* 0x0000001cff1c723e */ /* 0x000fe400024050ff */
[----:B------:R-:W-:Y:S01]  /*73e0*/  F2FP.TF32.F32.PACK_B R29, R29 ;  /* 0x0000001dff1d723e */ /* 0x000fe200024050ff */
[----:B------:R1:W-:Y:S01]  /*73f0*/  STS.128 [R122+0x400], R24 ;  /* 0x000400187a007388 */ /* 0x0003e20000000c00 */
[----:B------:R-:W-:Y:S02]  /*7400*/  F2FP.TF32.F32.PACK_B R30, R30 ;  /* 0x0000001eff1e723e */ /* 0x000fe400024050ff */
[----:B------:R-:W-:Y:S05]  /*7410*/  F2FP.TF32.F32.PACK_B R31, R31 ;  /* 0x0000001fff1f723e */ /* 0x000fea00024050ff */
[----:B------:R1:W-:Y:S01]  /*7420*/  STS.128 [R121+0x400], R28 ;  /* 0x0004001c79007388 */ /* 0x0003e20000000c00 */
[----:B------:R-:W-:Y:S01]  /*7430*/  @!PT LDS RZ, [RZ] ;  /* 0x00000000fffff984 */ /* 0x000fe20000000800 */
[----:B------:R-:W-:Y:S01]  /*7440*/  @!PT LDS RZ, [RZ] ;  /* 0x00000000fffff984 */ /* 0x000fe20000000800 */
[----:B------:R-:W-:Y:S01]  /*7450*/  @!PT LDS RZ, [RZ] ;  /* 0x00000000fffff984 */ /* 0x000fe20000000800 */
[----:B------:R-:W-:Y:S01]  /*7460*/  @!PT LDS RZ, [RZ] ;  /* 0x00000000fffff984 */ /* 0x000fe20000000800 */
[----:B------:R2:W-:Y:S07]  /*7470*/  MEMBAR.ALL.CTA ;  /* 0x0000000000007992 */ /* 0x0005ee0000008000 */
[----:B--2---:R-:W2:Y:S02]  /*7480*/  FENCE.VIEW.ASYNC.S ;  /* 0x00000000000073c6 */ /* 0x004ea40000000000 */
[----:B--2---:R-:W-:Y:S06]  /*7490*/  BAR.SYNC.DEFER_BLOCKING 0x1, 0x80 ;  /* 0x0042000000007b1d */ /* 0x004fec0000010000 */
[----:B------:R-:W-:Y:S05]  /*74a0*/  @P0 BRA `(.L_x_117) ;  /* 0x0000000000280947 */ /* 0x000fea0003800000 */
[----:B------:R-:W-:Y:S02]  /*74b0*/  UIADD3 UR4, UPT, UPT, UR48, 0x400, URZ ;  /* 0x0000040030047890 */ /* 0x000fe4000fffe0ff */
[----:B------:R-:W-:Y:S01]  /*74c0*/  UIADD3 UR6, UP0, UPT, UR52, 0x680, URZ ;  /* 0x0000068034067890 */ /* 0x000fe2000ff1e0ff */
[----:B------:R-:W-:Y:S03]  /*74d0*/  UMOV UR43, UR36 ;  /* 0x00000024002b7c82 */ /* 0x000fe60008000000 */
[----:B------:R-:W-:Y:S01]  /*74e0*/  MOV R111, UR4 ;  /* 0x00000004006f7c02 */ /* 0x000fe20008000f00 */
[----:B------:R-:W-:Y:S03]  /*74f0*/  UIADD3.X UR7, UPT, UPT, URZ, UR53, URZ, UP0, !UPT ;  /* 0x00000035ff077290 */ /* 0x000fe600087fe4ff */
[----:B------:R-:W-:Y:S11]  /*7500*/  R2UR UR40, R111 ;  /* 0x000000006f2872ca */ /* 0x000ff600000e0000 */
[----:B------:R-:W-:Y:S02]  /*7510*/  @!UPT UIADD3 URZ, UPT, UPT, URZ, URZ, URZ ;  /* 0x000000fffffff290 */ /* 0x000fe4000fffe0ff */
[----:B------:R2:W-:Y:S01]  /*7520*/  UTMASTG.3D [UR40], [UR6] ;  /* 0x00000028060073b5 */ /* 0x0005e20008010000 */
[----:B------:R0:W-:Y:S01]  /*7530*/  UTMACMDFLUSH ;  /* 0x00000000000079b7 */ /* 0x0001e20000000000 */
[----:B--2---:R-:W-:Y:S04]  /*7540*/  DEPBAR.LE SB0, 0x1 ;  /* 0x000080400000791a */ /* 0x004fe80000000000 */
.L_x_117:
[----:B------:R-:W-:Y:S05]  /*7550*/  BSYNC.RECONVERGENT B0 ;  /* 0x0000000000007941 */ /* 0x000fea0003800200 */
.L_x_116:
[----:B------:R-:W-:Y:S01]  /*7560*/  BAR.SYNC.DEFER_BLOCKING 0x1, 0x80 ;  /* 0x0042000000007b1d */ /* 0x000fe20000010000 */
[----:B------:R-:W-:Y:S01]  /*7570*/  ISETP.NE.AND P1, PT, R126, RZ, PT ;  /* 0x000000ff7e00720c */ /* 0x000fe20003f25270 */
[----:B------:R-:W-:Y:S01]  /*7580*/  UISETP.NE.AND UP0, UPT, UR49, URZ, UPT ;  /* 0x000000ff3100728c */ /* 0x000fe2000bf05270 */
[----:B------:R-:W-:Y:S11]  /*7590*/  LEA R3, R62, UR48, 0x3 ;  /* 0x000000303e037c11 */ /* 0x000ff6000f8e18ff */
[----:B------:R-:W-:Y:S01]  /*75a0*/  @P1 SHF.L.U32 R2, RZ, 0x1f, RZ ;  /* 0x0000001fff021819 */ /* 0x000fe200000006ff */
[----:B------:R-:W-:Y:S06]  /*75b0*/  BRA.U !UP0, `(.L_x_118) ;  /* 0x0000000108247547 */ /* 0x000fec000b800000 */
[----:B-1----:R-:W-:Y:S01]  /*75c0*/  IMAD.U32 R5, RZ, RZ, UR51 ;  /* 0x00000033ff057e24 */ /* 0x002fe2000f8e00ff */
[----:B------:R-:W-:Y:S01]  /*75d0*/  MOV R0, UR37 ;  /* 0x0000002500007c02 */ /* 0x000fe20008000f00 */
[----:B------:R-:W-:Y:S03]  /*75e0*/  UIADD3 UR51, UPT, UPT, UR51, 0x1, URZ ;  /* 0x0000000133337890 */ /* 0x000fe6000fffe0ff */
[----:B------:R-:W-:Y:S01]  /*75f0*/  @P1 LEA R5, R5, UR48, 0x3 ;  /* 0x0000003005051c11 */ /* 0x000fe2000f8e18ff */
[----:B------:R-:W-:Y:S04]  /*7600*/  UISETP.NE.AND UP0, UPT, UR51, 0x4, UPT ;  /* 0x000000043300788c */ /* 0x000fe8000bf05270 */
[----:B------:R-:W-:Y:S01]  /*7610*/  @P1 VIADD R5, R5, 0x40 ;  /* 0x0000004005051836 */ /* 0x000fe20000000000 */
[----:B------:R-:W-:Y:S04]  /*7620*/  USEL UR51, UR51, URZ, UP0 ;  /* 0x000000ff33337287 */ /* 0x000fe80008000000 */
[----:B------:R-:W-:Y:S04]  /*7630*/  @P1 PRMT R0, R0, 0x654, R5 ;  /* 0x0000065400001816 */ /* 0x000fe80000000005 */
[----:B------:R2:W-:Y:S04]  /*7640*/  @P1 SYNCS.ARRIVE.TRANS64.RED.A1T0 RZ, [R0+URZ], RZ ;  /* 0x000000ff00ff19a7 */ /* 0x0005e800081004ff */
.L_x_118:
[----:B------:R-:W4:Y:S01]  /*7650*/  @P1 SYNCS.PHASECHK.TRANS64.TRYWAIT P0, [R3+URZ+0x20], R2 ;  /* 0x00002002030015a7 */ /* 0x000f2200080011ff */
[----:B------:R-:W-:Y:S01]  /*7660*/  BSSY B1, `(.L_x_119) ;  /* 0x000001f000017945 */ /* 0x000fe20003800000 */
[----:B----4-:R-:W-:Y:S03]  /*7670*/  @P1 SEL R131, RZ, 0x1, !P0 ;  /* 0x00000001ff831807 */ /* 0x010fe60004000000 */
[----:B------:R-:W-:Y:S05]  /*7680*/  @!P1 BRA `(.L_x_120) ;  /* 0x0000000000709947 */ /* 0x000fea0003800000 */
[----:B------:R-:W-:Y:S01]  /*7690*/  ISETP.NE.AND P1, PT, R132, RZ, PT ;  /* 0x000000ff8400720c */ /* 0x000fe20003f25270 */
[----:B------:R-:W-:Y:S01]  /*76a0*/  BSSY B0, `(.L_x_121) ;  /* 0x000000b000007945 */ /* 0x000fe20003800000 */
[----:B------:R-:W-:Y:S11]  /*76b0*/  ISETP.NE.AND P0, PT, R131, RZ, PT ;  /* 0x000000ff8300720c */ /* 0x000ff60003f05270 */
[----:B-1----:R-:W-:Y:S05]  /*76c0*/  @P1 IMAD R6, R62, 0x4000, R129 ;  /* 0x000040003e061824 */ /* 0x002fea00078e0281 */
[----:B--2---:R-:W-:Y:S04]  /*76d0*/  @P1 IADD3 R0, PT, PT, R6, UR48, RZ ;  /* 0x0000003006001c10 */ /* 0x004fe8000fffe0ff */
[----:B------:R-:W-:Y:S01]  /*76e0*/  @P1 IADD3 R4, PT, PT, R61, R0, RZ ;  /* 0x000000003d041210 */ /* 0x000fe20007ffe0ff */
[--C-:B------:R-:W-:Y:S02]  /*76f0*/  @P1 IMAD.IADD R2, R59, 0x1, R0.reuse ;  /* 0x000000013b021824 */ /* 0x100fe400078e0200 */
[----:B------:R-:W-:Y:S01]  /*7700*/  @P1 IMAD.IADD R5, R63, 0x1, R0 ;  /* 0x000000013f051824 */ /* 0x000fe200078e0200 */
[----:B------:R-:W-:Y:S06]  /*7710*/  @P0 BRA `(.L_x_122) ;  /* 0x00000000000c0947 */ /* 0x000fec0003800000 */
[----:B------:R-:W-:Y:S04]  /*7720*/  SHF.L.U32 R0, RZ, 0x1f, RZ ;  /* 0x0000001fff007819 */ /* 0x000fe800000006ff */
[----:B------:R-:W1:Y:S02]  /*7730*/  SYNCS.PHASECHK.TRANS64.TRYWAIT P0, [R3+URZ+0x20], R0 ;  /* 0x00002000030075a7 */ /* 0x000e6400080011ff */
[----:B-1----:R-:W-:Y:S05]  /*7740*/  @!P0 BRA `(.L_x_123) ;  /* 0x0000007000708947 */ /* 0x002fea0003800000 */
.L_x_122:
[----:B------:R-:W-:Y:S05]  /*7750*/  BSYNC B0 ;  /* 0x0000000000007941 */ /* 0x000fea0003800000 */
.L_x_121:
[----:B------:R-:W-:Y:S01]  /*7760*/  ISETP.NE.AND P0, PT, R132, RZ, PT ;  /* 0x000000ff8400720c */ /* 0x000fe20003f05270 */
[----:B------:R-:W-:Y:S11]  /*7770*/  VIADD R62, R62, 0x1 ;  /* 0x000000013e3e7836 */ /* 0x000ff60000000000 */
[----:B------:R-:W-:Y:S01]  /*7780*/  @!UPT UIADD3 URZ, UPT, UPT, URZ, URZ, URZ ;  /* 0x000000fffffff290 */ /* 0x000fe2000fffe0ff */
[----:B------:R4:W2:Y:S01]  /*7790*/  @P0 LDS.128 R92, [R6+UR48+0x400] ;  /* 0x00040030065c0984 */ /* 0x0008a20008000c00 */
[--C-:B-1----:R-:W-:Y:S01]  /*77a0*/  @P0 IMAD.IADD R0, R61, 0x1, R2.reuse ;  /* 0x000000013d000824 */ /* 0x102fe200078e0202 */
[C---:B------:R-:W-:Y:S01]  /*77b0*/  @P0 IADD3 R3, PT, PT, R63.reuse, R4, RZ ;  /* 0x000000043f030210 */ /* 0x040fe20007ffe0ff */
[C---:B------:R-:W-:Y:S01]  /*77c0*/  @P0 IMAD.IADD R7, R63.reuse, 0x1, R2 ;  /* 0x000000013f070824 */ /* 0x040fe200078e0202 */
[----:B------:R4:W1:Y:S02]  /*77d0*/  @P0 LDS.128 R88, [R5+0x400] ;  /* 0x0004000005580984 */ /* 0x0008640000000c00 */
[----:B------:R-:W-:Y:S02]  /*77e0*/  @P0 IADD3 R8, PT, PT, R63, R0, RZ ;  /* 0x000000003f080210 */ /* 0x000fe40007ffe0ff */
[----:B------:R4:W1:Y:S04]  /*77f0*/  @P0 LDS.128 R84, [R4+0x400] ;  /* 0x0004000004540984 */ /* 0x0008680000000c00 */
[----:B------:R4:W1:Y:S04]  /*7800*/  @P0 LDS.128 R80, [R3+0x400] ;  /* 0x0004000003500984 */ /* 0x0008680000000c00 */
[----:B------:R4:W1:Y:S04]  /*7810*/  @P0 LDS.128 R64, [R2+0x400] ;  /* 0x0004000002400984 */ /* 0x0008680000000c00 */
[----:B------:R4:W1:Y:S04]  /*7820*/  @P0 LDS.128 R68, [R7+0x400] ;  /* 0x0004000007440984 */ /* 0x0008680000000c00 */
[----:B------:R4:W1:Y:S04]  /*7830*/  @P0 LDS.128 R72, [R0+0x400] ;  /* 0x0004000000480984 */ /* 0x0008680000000c00 */
[----:B------:R4:W1:Y:S02]  /*7840*/  @P0 LDS.128 R76, [R8+0x400] ;  /* 0x00040000084c0984 */ /* 0x0008640000000c00 */
.L_x_120:
[----:B------:R-:W-:Y:S05]  /*7850*/  BSYNC B1 ;  /* 0x0000000000017941 */ /* 0x000fea0003800000 */
.L_x_119:
[----:B----4-:R-:W-:Y:S05]  /*7860*/  VIADD R3, R48, 0x20 ;  /* 0x0000002030037836 */ /* 0x010fea0000000000 */
[----:B------:R-:W-:Y:S04]  /*7870*/  SHF.R.U32.HI R3, RZ, 0x15, R3 ;  /* 0x00000015ff037819 */ /* 0x000fe80000011603 */
[----:B------:R-:W-:Y:S11]  /*7880*/  LOP3.LUT P0, RZ, R3, 0x3, R110, 0x48, !PT ;  /* 0x0000000303ff7812 */ /* 0x000ff6000780486e */
[----:B------:R-:W-:Y:S02]  /*7890*/  @!UPT UIADD3 URZ, UPT, UPT, URZ, URZ, URZ ;  /* 0x000000fffffff290 */ /* 0x000fe4000fffe0ff */
[----:B------:R-:W-:Y:S05]  /*78a0*/  @!P0 BRA `(.L_x_124) ;  /* 0x0000000000408947 */ /* 0x000fea0003800000 */
[----:B------:R-:W4:Y:S01]  /*78b0*/  LDCU.64 UR8, c[0x4][0x70] ;  /* 0x01000e00ff0877ac */ /* 0x000f220008000a00 */
[----:B------:R-:W-:Y:S01]  /*78c0*/  MOV R3, 0x0 ;  /* 0x0000000000037802 */ /* 0x000fe20000000f00 */
[----:B-1----:R-:W-:Y:S02]  /*78d0*/  HFMA2 R12, -RZ, RZ, 0, 5.9604644775390625e-08 ;  /* 0x00000001ff0c7431 */ /* 0x002fe400000001ff */
        /* <DEDUP_REMOVED lines=13> */
.L_x_124:
[----:B--2---:R-:W-:Y:S01]  /*79b0*/  LOP3.LUT R50, R92, 0xffffe000, RZ, 0xc0, !PT ;  /* 0xffffe0005c327812 */ /* 0x004fe200078ec0ff */
[----:B------:R-:W-:Y:S05]  /*79c0*/  WARPSYNC.ALL ;  /* 0x0000000000007948 */ /* 0x000fea0003800000 */
[----:B------:R-:W-:Y:S01]  /*79d0*/  R2UR UR4, R48 ;  /* 0x00000000300472ca */ /* 0x000fe200000e0000 */
[----:B------:R-:W-:Y:S01]  /*79e0*/  IMAD.U32 R134, RZ, RZ, UR51 ;  /* 0x00000033ff867e24 */ /* 0x000fe2000f8e00ff */
[----:B------:R-:W-:Y:S01]  /*79f0*/  LOP3.LUT R56, R94, 0xffffe000, RZ, 0xc0, !PT ;  /* 0xffffe0005e387812 */ /* 0x000fe200078ec0ff */
[----:B------:R-:W-:Y:S01]  /*7a00*/  IMAD.U32 R133, RZ, RZ, UR37 ;  /* 0x00000025ff857e24 */ /* 0x000fe2000f8e00ff */
[----:B------:R-:W-:Y:S01]  /*7a10*/  LOP3.LUT R58, R95, 0xffffe000, RZ, 0xc0, !PT ;  /* 0xffffe0005f3a7812 */ /* 0x000fe200078ec0ff */
[----:B------:R-:W-:Y:S01]  /*7a20*/  BSSY.RECONVERGENT B0, `(.L_x_125) ;  /* 0x000009f000007945 */ /* 0x000fe20003800200 */
[----:B-1----:R-:W-:Y:S02]  /*7a30*/  LOP3.LUT R51, R88, 0xffffe000, RZ, 0xc0, !PT ;  /* 0xffffe00058337812 */ /* 0x002fe400078ec0ff */
[----:B------:R-:W-:Y:S02]  /*7a40*/  LOP3.LUT R60, R89, 0xffffe000, RZ, 0xc0, !PT ;  /* 0xffffe000593c7812 */ /* 0x000fe400078ec0ff */
[----:B------:R-:W-:Y:S02]  /*7a50*/  LOP3.LUT R57, R86, 0xffffe000, RZ, 0xc0, !PT ;  /* 0xffffe00056397812 */ /* 0x000fe400078ec0ff */
[----:B------:R-:W-:Y:S01]  /*7a60*/  ISETP.NE.AND P6, PT, R126, RZ, PT ;  /* 0x000000ff7e00720c */ /* 0x000fe20003fc5270 */
[----:B------:R-:W1:Y:S01]  /*7a70*/  LDTM.x32 R4, tmem[UR4+0x20] ;  /* 0x00002004000479ee */ /* 0x000e6200082c0000 */
[----:B------:R-:W-:Y:S11]  /*7a80*/  ISETP.NE.AND P0, PT, R117, RZ, PT ;  /* 0x000000ff7500720c */ /* 0x000ff60003f05270 */
[----:B------:R-:W-:Y:S02]  /*7a90*/  @P6 LEA R134, R134, UR48, 0x3 ;  /* 0x0000003086866c11 */ /* 0x000fe4000f8e18ff */
[----:B------:R-:W-:Y:S03]  /*7aa0*/  @P6 SHF.L.U32 R135, RZ, 0x1f, RZ ;  /* 0x0000001fff876819 */ /* 0x000fe600000006ff */
[----:B------:R-:W-:Y:S05]  /*7ab0*/  @P6 VIADD R134, R134, 0x40 ;  /* 0x0000004086866836 */ /* 0x000fea0000000000 */
[----:B------:R-:W-:Y:S02]  /*7ac0*/  @P6 PRMT R133, R133, 0x654, R134 ;  /* 0x0000065485856816 */ /* 0x000fe40000000086 */
[----:B------:R-:W-:Y:S01]  /*7ad0*/  LEA R134, R62, UR48, 0x3 ;  /* 0x000000303e867c11 */ /* 0x000fe2000f8e18ff */
[C---:B-1----:R-:W-:Y:S01]  /*7ae0*/  FMUL R0, R46.reuse, R4 ;  /* 0x000000042e007220 */ /* 0x042fe20000400000 */
[C---:B------:R-:W-:Y:S01]  /*7af0*/  FMUL R2, R46.reuse, R5 ;  /* 0x000000052e027220 */ /* 0x040fe20000400000 */
[C---:B------:R-:W-:Y:S01]  /*7b00*/  FMUL R3, R46.reuse, R6 ;  /* 0x000000062e037220 */ /* 0x040fe20000400000 */
[C---:B------:R-:W-:Y:S01]  /*7b10*/  FMUL R7, R46.reuse, R7 ;  /* 0x000000072e077220 */ /* 0x040fe20000400000 */
[----:B------:R-:W-:Y:S01]  /*7b20*/  FFMA R52, R49, R50, R0 ;  /* 0x0000003231347223 */ /* 0x000fe20000000000 */
[----:B------:R-:W-:Y:S01]  /*7b30*/  LOP3.LUT R50, R93, 0xffffe000, RZ, 0xc0, !PT ;  /* 0xffffe0005d327812 */ /* 0x000fe200078ec0ff */
[C---:B------:R-:W-:Y:S01]  /*7b40*/  FMUL R4, R46.reuse, R8 ;  /* 0x000000082e047220 */ /* 0x040fe20000400000 */
[C---:B------:R-:W-:Y:S01]  /*7b50*/  FMUL R5, R46.reuse, R9 ;  /* 0x000000092e057220 */ /* 0x040fe20000400000 */
[----:B------:R-:W-:Y:S01]  /*7b60*/  FMUL R6, R46, R10 ;  /* 0x0000000a2e067220 */ /* 0x000fe20000400000 */
[----:B------:R-:W-:Y:S01]  /*7b70*/  F2FP.TF32.F32.PACK_B R52, R52 ;  /* 0x00000034ff34723e */ /* 0x000fe200024050ff */
[C---:B------:R-:W-:Y:S01]  /*7b80*/  FFMA R53, R49.reuse, R50, R2 ;  /* 0x0000003231357223 */ /* 0x040fe20000000002 */
[----:B------:R-:W-:Y:S01]  /*7b90*/  LOP3.LUT R50, R90, 0xffffe000, RZ, 0xc0, !PT ;  /* 0xffffe0005a327812 */ /* 0x000fe200078ec0ff */
[----:B------:R-:W-:Y:S01]  /*7ba0*/  FFMA R54, R49, R56, R3 ;  /* 0x0000003831367223 */ /* 0x000fe20000000003 */
[----:B------:R-:W-:Y:S01]  /*7bb0*/  LOP3.LUT R56, R91, 0xffffe000, RZ, 0xc0, !PT ;  /* 0xffffe0005b387812 */ /* 0x000fe200078ec0ff */
[C---:B------:R-:W-:Y:S01]  /*7bc0*/  FFMA R55, R49.reuse, R58, R7 ;  /* 0x0000003a31377223 */ /* 0x040fe20000000007 */
[----:B------:R-:W-:Y:S01]  /*7bd0*/  F2FP.TF32.F32.PACK_B R53, R53 ;  /* 0x00000035ff35723e */ /* 0x000fe200024050ff */
[----:B------:R-:W-:Y:S01]  /*7be0*/  FMUL R11, R46, R11 ;  /* 0x0000000b2e0b7220 */ /* 0x000fe20000400000 */
[----:B------:R-:W-:Y:S01]  /*7bf0*/  F2FP.TF32.F32.PACK_B R54, R54 ;  /* 0x00000036ff36723e */ /* 0x000fe200024050ff */
[C---:B------:R-:W-:Y:S01]  /*7c00*/  FFMA R4, R49.reuse, R51, R4 ;  /* 0x0000003331047223 */ /* 0x040fe20000000004 */
[----:B------:R-:W-:Y:S01]  /*7c10*/  F2FP.TF32.F32.PACK_B R55, R55 ;  /* 0x00000037ff37723e */ /* 0x000fe200024050ff */
        /* <DEDUP_REMOVED lines=8> */
[----:B------:R1:W-:Y:S01]  /*7ca0*/  STS.128 [R129+UR48+0x4400], R52 ;  /* 0x0044003481007988 */ /* 0x0003e20008000c30 */
[----:B------:R-:W-:Y:S01]  /*7cb0*/  F2FP.TF32.F32.PACK_B R5, R5 ;  /* 0x00000005ff05723e */ /* 0x000fe200024050ff */
[C---:B------:R-:W-:Y:S01]  /*7cc0*/  FMUL R9, R46.reuse, R13 ;  /* 0x0000000d2e097220 */ /* 0x040fe20000400000 */
[----:B------:R-:W-:Y:S01]  /*7cd0*/  F2FP.TF32.F32.PACK_B R6, R6 ;  /* 0x00000006ff06723e */ /* 0x000fe200024050ff */
[C---:B------:R-:W-:Y:S01]  /*7ce0*/  FMUL R10, R46.reuse, R14 ;  /* 0x0000000e2e0a7220 */ /* 0x040fe20000400000 */
[----:B------:R-:W-:Y:S01]  /*7cf0*/  F2FP.TF32.F32.PACK_B R7, R7 ;  /* 0x00000007ff07723e */ /* 0x000fe200024050ff */
[----:B------:R-:W-:Y:S01]  /*7d00*/  FMUL R15, R46, R15 ;  /* 0x0000000f2e0f7220 */ /* 0x000fe20000400000 */
[----:B------:R-:W-:Y:S01]  /*7d10*/  LOP3.LUT R56, R81, 0xffffe000, RZ, 0xc0, !PT ;  /* 0xffffe00051387812 */ /* 0x000fe200078ec0ff */
[C---:B------:R-:W-:Y:S01]  /*7d20*/  FFMA R8, R49.reuse, R51, R8 ;  /* 0x0000003331087223 */ /* 0x040fe20000000008 */
[----:B------:R-:W-:Y:S01]  /*7d30*/  LOP3.LUT R51, R80, 0xffffe000, RZ, 0xc0, !PT ;  /* 0xffffe00050337812 */ /* 0x000fe200078ec0ff */
[----:B------:R-:W-:Y:S01]  /*7d40*/  FFMA R9, R49, R58, R9 ;  /* 0x0000003a31097223 */ /* 0x000fe20000000009 */
[----:B------:R-:W-:Y:S01]  /*7d50*/  LOP3.LUT R58, R83, 0xffffe000, RZ, 0xc0, !PT ;  /* 0xffffe000533a7812 */ /* 0x000fe200078ec0ff */
[C---:B------:R-:W-:Y:S01]  /*7d60*/  FFMA R10, R49.reuse, R57, R10 ;  /* 0x00000039310a7223 */ /* 0x040fe2000000000a */
[----:B------:R-:W-:Y:S01]  /*7d70*/  LOP3.LUT R57, R82, 0xffffe000, RZ, 0xc0, !PT ;  /* 0xffffe00052397812 */ /* 0x000fe200078ec0ff */
[C---:B------:R-:W-:Y:S01]  /*7d80*/  FFMA R11, R49.reuse, R50, R15 ;  /* 0x00000032310b7223 */ /* 0x040fe2000000000f */
[----:B------:R-:W-:Y:S01]  /*7d90*/  LOP3.LUT R50, R64, 0xffffe000, RZ, 0xc0, !PT ;  /* 0xffffe00040327812 */ /* 0x000fe200078ec0ff */
[C---:B------:R-:W-:Y:S01]  /*7da0*/  FMUL R12, R46.reuse, R16 ;  /* 0x000000102e0c7220 */ /* 0x040fe20000400000 */
[----:B------:R-:W-:Y:S01]  /*7db0*/  F2FP.TF32.F32.PACK_B R8, R8 ;  /* 0x00000008ff08723e */ /* 0x000fe200024050ff */
[C---:B------:R-:W-:Y:S01]  /*7dc0*/  FMUL R13, R46.reuse, R17 ;  /* 0x000000112e0d7220 */ /* 0x040fe20000400000 */
[----:B------:R-:W-:Y:S01]  /*7dd0*/  F2FP.TF32.F32.PACK_B R9, R9 ;  /* 0x00000009ff09723e */ /* 0x000fe200024050ff */
[----:B------:R1:W-:Y:S01]  /*7de0*/  STS.128 [R128+0x4400], R4 ;  /* 0x0044000480007388 */ /* 0x0003e20000000c00 */
[----:B------:R-:W-:Y:S01]  /*7df0*/  F2FP.TF32.F32.PACK_B R10, R10 ;  /* 0x0000000aff0a723e */ /* 0x000fe200024050ff */
[C---:B------:R-:W-:Y:S01]  /*7e00*/  FMUL R14, R46.reuse, R18 ;  /* 0x000000122e0e7220 */ /* 0x040fe20000400000 */
[----:B------:R-:W-:Y:S01]  /*7e10*/  F2FP.TF32.F32.PACK_B R11, R11 ;  /* 0x0000000bff0b723e */ /* 0x000fe200024050ff */
[----:B------:R-:W-:Y:S01]  /*7e20*/  FMUL R19, R46, R19 ;  /* 0x000000132e137220 */ /* 0x000fe20000400000 */
[C---:B------:R-:W-:Y:S01]  /*7e30*/  FFMA R12, R49.reuse, R51, R12 ;  /* 0x00000033310c7223 */ /* 0x040fe2000000000c */
[----:B------:R-:W-:Y:S01]  /*7e40*/  LOP3.LUT R51, R66, 0xffffe000, RZ, 0xc0, !PT ;  /* 0xffffe00042337812 */ /* 0x000fe200078ec0ff */
[C---:B------:R-:W-:Y:S01]  /*7e50*/  FMUL R16, R46.reuse, R20 ;  /* 0x000000142e107220 */ /* 0x040fe20000400000 */
[----:B------:R-:W-:Y:S01]  /*7e60*/  FFMA R13, R49, R56, R13 ;  /* 0x00000038310d7223 */ /* 0x000fe2000000000d */
[----:B------:R-:W-:Y:S01]  /*7e70*/  LOP3.LUT R56, R67, 0xffffe000, RZ, 0xc0, !PT ;  /* 0xffffe00043387812 */ /* 0x000fe200078ec0ff */
[C---:B------:R-:W-:Y:S01]  /*7e80*/  FFMA R14, R49.reuse, R57, R14 ;  /* 0x00000039310e7223 */ /* 0x040fe2000000000e */
[----:B------:R-:W-:Y:S01]  /*7e90*/  F2FP.TF32.F32.PACK_B R12, R12 ;  /* 0x0000000cff0c723e */ /* 0x000fe200024050ff */
        /* <DEDUP_REMOVED lines=8> */
[----:B------:R-:W-:Y:S01]  /*7f20*/  FMUL R18, R46, R22 ;  /* 0x000000162e127220 */ /* 0x000fe20000400000 */
[----:B------:R-:W-:Y:S01]  /*7f30*/  LOP3.LUT R57, R68, 0xffffe000, RZ, 0xc0, !PT ;  /* 0xffffe00044397812 */ /* 0x000fe200078ec0ff */
[----:B------:R-:W-:Y:S01]  /*7f40*/  FMUL R23, R46, R23 ;  /* 0x000000172e177220 */ /* 0x000fe20000400000 */
[----:B------:R-:W-:Y:S01]  /*7f50*/  LOP3.LUT R58, R69, 0xffffe000, RZ, 0xc0, !PT ;  /* 0xffffe000453a7812 */ /* 0x000fe200078ec0ff */
[----:B------:R1:W-:Y:S01]  /*7f60*/  STS.128 [R125+0x4400], R12 ;  /* 0x0044000c7d007388 */ /* 0x0003e20000000c00 */
[----:B------:R-:W-:Y:S01]  /*7f70*/  F2FP.TF32.F32.PACK_B R16, R16 ;  /* 0x00000010ff10723e */ /* 0x000fe200024050ff */
[C---:B------:R-:W-:Y:S01]  /*7f80*/  FFMA R17, R49.reuse, R50, R17 ;  /* 0x0000003231117223 */ /* 0x040fe20000000011 */
[----:B------:R-:W-:Y:S01]  /*7f90*/  LOP3.LUT R50, R70, 0xffffe000, RZ, 0xc0, !PT ;  /* 0xffffe00046327812 */ /* 0x000fe200078ec0ff */
[C---:B------:R-:W-:Y:S01]  /*7fa0*/  FFMA R18, R49.reuse, R51, R18 ;  /* 0x0000003331127223 */ /* 0x040fe20000000012 */
[----:B------:R-:W-:Y:S01]  /*7fb0*/  LOP3.LUT R51, R72, 0xffffe000, RZ, 0xc0, !PT ;  /* 0xffffe00048337812 */ /* 0x000fe200078ec0ff */
[----:B------:R-:W-:Y:S01]  /*7fc0*/  FFMA R19, R49, R56, R23 ;  /* 0x0000003831137223 */ /* 0x000fe20000000017 */
[----:B------:R-:W-:Y:S01]  /*7fd0*/  LOP3.LUT R56, R71, 0xffffe000, RZ, 0xc0, !PT ;  /* 0xffffe00047387812 */ /* 0x000fe200078ec0ff */
[C---:B------:R-:W-:Y:S01]  /*7fe0*/  FMUL R20, R46.reuse, R24 ;  /* 0x000000182e147220 */ /* 0x040fe20000400000 */
[C---:B------:R-:W-:Y:S01]  /*7ff0*/  FMUL R21, R46.reuse, R25 ;  /* 0x000000192e157220 */ /* 0x040fe20000400000 */
[C---:B------:R-:W-:Y:S01]  /*8000*/  FMUL R22, R46.reuse, R26 ;  /* 0x0000001a2e167220 */ /* 0x040fe20000400000 */
[C---:B------:R-:W-:Y:S01]  /*8010*/  FMUL R27, R46.reuse, R27 ;  /* 0x0000001b2e1b7220 */ /* 0x040fe20000400000 */
[----:B------:R-:W-:Y:S01]  /*8020*/  F2FP.TF32.F32.PACK_B R17, R17 ;  /* 0x00000011ff11723e */ /* 0x000fe200024050ff */
[C---:B------:R-:W-:Y:S01]  /*8030*/  FFMA R20, R49.reuse, R57, R20 ;  /* 0x0000003931147223 */ /* 0x040fe20000000014 */
[----:B------:R-:W-:Y:S01]  /*8040*/  F2FP.TF32.F32.PACK_B R18, R18 ;  /* 0x00000012ff12723e */ /* 0x000fe200024050ff */
[C---:B------:R-:W-:Y:S01]  /*8050*/  FFMA R21, R49.reuse, R58, R21 ;  /* 0x0000003a31157223 */ /* 0x040fe20000000015 */
[----:B------:R-:W-:Y:S01]  /*8060*/  F2FP.TF32.F32.PACK_B R19, R19 ;  /* 0x00000013ff13723e */ /* 0x000fe200024050ff */
[C---:B------:R-:W-:Y:S01]  /*8070*/  FFMA R22, R49.reuse, R50, R22 ;  /* 0x0000003231167223 */ /* 0x040fe20000000016 */
[----:B------:R-:W-:Y:S01]  /*8080*/  FFMA R23, R49, R56, R27 ;  /* 0x0000003831177223 */ /* 0x000fe2000000001b */
[C---:B------:R-:W-:Y:S01]  /*8090*/  FMUL R24, R46.reuse, R28 ;  /* 0x0000001c2e187220 */ /* 0x040fe20000400000 */
[----:B------:R-:W-:Y:S01]  /*80a0*/  LOP3.LUT R58, R73, 0xffffe000, RZ, 0xc0, !PT ;  /* 0xffffe000493a7812 */ /* 0x000fe200078ec0ff */
        /* <DEDUP_REMOVED lines=14> */
[----:B------:R-:W-:Y:S01]  /*8190*/  LOP3.LUT R51, R76, 0xffffe000, RZ, 0xc0, !PT ;  /* 0xffffe0004c337812 */ /* 0x000fe200078ec0ff */
        /* <DEDUP_REMOVED lines=30> */
[----:B------:R-:W-:Y:S02]  /*8380*/  UIADD3 UR8, UP0, UPT, UR52, 0x680, URZ ;  /* 0x0000068034087890 */ /* 0x000fe4000ff1e0ff */
[----:B------:R-:W-:Y:S02]  /*8390*/  UIADD3 UR5, UPT, UPT, UR41, 0x20, URZ ;  /* 0x0000002029057890 */ /* 0x000fe4000fffe0ff */
[----:B------:R-:W-:Y:S02]  /*83a0*/  UIADD3 UR4, UPT, UPT, UR48, 0x4400, URZ ;  /* 0x0000440030047890 */ /* 0x000fe4000fffe0ff */
[----:B------:R-:W-:Y:S01]  /*83b0*/  UIADD3.X UR9, UPT, UPT, URZ, UR53, URZ, UP0, !UPT ;  /* 0x00000035ff097290 */ /* 0x000fe200087fe4ff */
[----:B------:R-:W-:Y:S01]  /*83c0*/  UMOV UR6, UR42 ;  /* 0x0000002a00067c82 */ /* 0x000fe20008000000 */
[----:B------:R-:W-:Y:S07]  /*83d0*/  UMOV UR7, UR36 ;  /* 0x0000002400077c82 */ /* 0x000fee0008000000 */
[----:B------:R2:W-:Y:S01]  /*83e0*/  UTMASTG.3D [UR4], [UR8] ;  /* 0x00000004080073b5 */ /* 0x0005e20008010000 */
[----:B------:R0:W-:Y:S01]  /*83f0*/  UTMACMDFLUSH ;  /* 0x00000000000079b7 */ /* 0x0001e20000000000 */
[----:B--2---:R-:W-:Y:S04]  /*8400*/  DEPBAR.LE SB0, 0x1 ;  /* 0x000080400000791a */ /* 0x004fe80000000000 */
.L_x_126:
[----:B------:R-:W-:Y:S05]  /*8410*/  BSYNC.RECONVERGENT B0 ;  /* 0x0000000000007941 */ /* 0x000fea0003800200 */
.L_x_125:
[----:B------:R-:W-:Y:S01]  /*8420*/  BAR.SYNC.DEFER_BLOCKING 0x1, 0x80 ;  /* 0x0042000000007b1d */ /* 0x000fe20000010000 */
[----:B------:R-:W-:Y:S04]  /*8430*/  UIADD3 UR40, UPT, UPT, UR51, 0x1, URZ ;  /* 0x0000000133287890 */ /* 0x000fe8000fffe0ff */
[----:B------:R-:W-:Y:S04]  /*8440*/  UISETP.NE.AND UP0, UPT, UR40, 0x4, UPT ;  /* 0x000000042800788c */ /* 0x000fe8000bf05270 */
[----:B------:R-:W-:Y:S01]  /*8450*/  USEL UR40, UR40, URZ, UP0 ;  /* 0x000000ff28287287 */ /* 0x000fe20008000000 */
[----:B------:R2:W-:Y:S01]  /*8460*/  @P6 SYNCS.ARRIVE.TRANS64.RED.A1T0 RZ, [R133+URZ], RZ ;  /* 0x000000ff85ff69a7 */ /* 0x0005e200081004ff */
[----:B------:R-:W-:Y:S01]  /*8470*/  BSSY B1, `(.L_x_127) ;  /* 0x0000020000017945 */ /* 0x000fe20003800000 */
[----:B------:R-:W4:Y:S02]  /*8480*/  @P6 SYNCS.PHASECHK.TRANS64.TRYWAIT P0, [R134+URZ+0x20], R135 ;  /* 0x00002087860065a7 */ /* 0x000f2400080011ff */
[----:B----4-:R-:W-:Y:S01]  /*8490*/  @P6 SEL R131, RZ, 0x1, !P0 ;  /* 0x00000001ff836807 */ /* 0x010fe20004000000 */
[----:B--2---:R-:W-:Y:S06]  /*84a0*/  @!P6 BRA `(.L_x_128) ;  /* 0x000000000070e947 */ /* 0x004fec0003800000 */
[----:B------:R-:W-:Y:S01]  /*84b0*/  ISETP.NE.AND P1, PT, R132, RZ, PT ;  /* 0x000000ff8400720c */ /* 0x000fe20003f25270 */
[----:B------:R-:W-:Y:S01]  /*84c0*/  BSSY B0, `(.L_x_129) ;  /* 0x000000b000007945 */ /* 0x000fe20003800000 */
[----:B------:R-:W-:Y:S11]  /*84d0*/  ISETP.NE.AND P0, PT, R131, RZ, PT ;  /* 0x000000ff8300720c */ /* 0x000ff60003f05270 */
[----:B-1----:R-:W-:Y:S05]  /*84e0*/  @P1 IMAD R4, R62, 0x4000, R129 ;  /* 0x000040003e041824 */ /* 0x002fea00078e0281 */
[----:B------:R-:W-:Y:S04]  /*84f0*/  @P1 IADD3 R6, PT, PT, R4, UR48, RZ ;  /* 0x0000003004061c10 */ /* 0x000fe8000fffe0ff */
[----:B------:R-:W-:Y:S01]  /*8500*/  @P1 IADD3 R2, PT, PT, R61, R6, RZ ;  /* 0x000000063d021210 */ /* 0x000fe20007ffe0ff */
[--C-:B------:R-:W-:Y:S02]  /*8510*/  @P1 IMAD.IADD R0, R59, 0x1, R6.reuse ;  /* 0x000000013b001824 */ /* 0x100fe400078e0206 */
[----:B------:R-:W-:Y:S01]  /*8520*/  @P1 IMAD.IADD R3, R63, 0x1, R6 ;  /* 0x000000013f031824 */ /* 0x000fe200078e0206 */
[----:B------:R-:W-:Y:S06]  /*8530*/  @P0 BRA `(.L_x_130) ;  /* 0x00000000000c0947 */ /* 0x000fec0003800000 */
[----:B------:R-:W-:Y:S04]  /*8540*/  SHF.L.U32 R5, RZ, 0x1f, RZ ;  /* 0x0000001fff057819 */ /* 0x000fe800000006ff */
[----:B------:R-:W1:Y:S02]  /*8550*/  SYNCS.PHASECHK.TRANS64.TRYWAIT P0, [R134+URZ+0x20], R5 ;  /* 0x00002005860075a7 */ /* 0x000e6400080011ff */
[----:B-1----:R-:W-:Y:S05]  /*8560*/  @!P0 BRA `(.L_x_131) ;  /* 0x0000006000fc8947 */ /* 0x002fea0003800000 */
.L_x_130:
[----:B------:R-:W-:Y:S05]  /*8570*/  BSYNC B0 ;  /* 0x0000000000007941 */ /* 0x000fea0003800000 */
.L_x_129:
[----:B------:R-:W-:Y:S01]  /*8580*/  ISETP.NE.AND P0, PT, R132, RZ, PT ;  /* 0x000000ff8400720c */ /* 0x000fe20003f05270 */
[----:B------:R-:W-:Y:S11]  /*8590*/  VIADD R62, R62, 0x1 ;  /* 0x000000013e3e7836 */ /* 0x000ff60000000000 */
[----:B------:R-:W-:Y:S01]  /*85a0*/  @!UPT UIADD3 URZ, UPT, UPT, URZ, URZ, URZ ;  /* 0x000000fffffff290 */ /* 0x000fe2000fffe0ff */
[----:B------:R2:W4:Y:S01]  /*85b0*/  @P0 LDS.128 R92, [R4+UR48+0x400] ;  /* 0x00040030045c0984 */ /* 0x0005220008000c00 */
[--C-:B------:R-:W-:Y:S01]  /*85c0*/  @P0 IMAD.IADD R6, R61, 0x1, R0.reuse ;  /* 0x000000013d060824 */ /* 0x100fe200078e0200 */
[C---:B-1----:R-:W-:Y:S01]  /*85d0*/  @P0 IADD3 R5, PT, PT, R63.reuse, R2, RZ ;  /* 0x000000023f050210 */ /* 0x042fe20007ffe0ff */
        /* <DEDUP_REMOVED lines=9> */
.L_x_128:
[----:B------:R-:W-:Y:S05]  /*8670*/  BSYNC B1 ;  /* 0x0000000000017941 */ /* 0x000fea0003800000 */
.L_x_127:
[----:B--2---:R-:W-:Y:S05]  /*8680*/  VIADD R3, R48, 0x40 ;  /* 0x0000004030037836 */ /* 0x004fea0000000000 */
[----:B------:R-:W-:Y:S04]  /*8690*/  SHF.R.U32.HI R3, RZ, 0x15, R3 ;  /* 0x00000015ff037819 */ /* 0x000fe80000011603 */
[----:B------:R-:W-:Y:S11]  /*86a0*/  LOP3.LUT P0, RZ, R3, 0x3, R110, 0x48, !PT ;  /* 0x0000000303ff7812 */ /* 0x000ff6000780486e */
[----:B------:R-:W-:Y:S02]  /*86b0*/  @!UPT UIADD3 URZ, UPT, UPT, URZ, URZ, URZ ;  /* 0x000000fffffff290 */ /* 0x000fe4000fffe0ff */
[----:B------:R-:W-:Y:S05]  /*86c0*/  @!P0 BRA `(.L_x_132) ;  /* 0x0000000000408947 */ /* 0x000fea0003800000 */
[----:B------:R-:W2:Y:S01]  /*86d0*/  LDCU.64 UR8, c[0x4][0x70] ;  /* 0x01000e00ff0877ac */ /* 0x000ea20008000a00 */
[----:B------:R-:W-:Y:S01]  /*86e0*/  MOV R3, 0x0 ;  /* 0x0000000000037802 */ /* 0x000fe20000000f00 */
[----:B-1----:R-:W-:Y:S02]  /*86f0*/  HFMA2 R12, -RZ, RZ, 0, 5.9604644775390625e-08 ;  /* 0x00000001ff0c7431 */ /* 0x002fe400000001ff */
[----:B------:R-:W-:Y:S02]  /*8700*/  IMAD.MOV.U32 R8, RZ, RZ, 0x192 ;  /* 0x00000192ff087424 */ /* 0x000fe400078e00ff */
[----:B------:R-:W-:Y:S01]  /*8710*/  IMAD.MOV.U32 R13, RZ, RZ, RZ ;  /* 0x000000ffff0d7224 */ /* 0x000fe200078e00ff */
[----:B------:R-:W1:Y:S01]  /*8720*/  LDCU.64 UR6, c[0x4][0x78] ;  /* 0x01000f00ff0677ac */ /* 0x000e620008000a00 */
[----:B------:R-:W3:Y:S01]  /*8730*/  LDC.64 R2, c[0x4][R3] ;  /* 0x0100000003027b82 */ /* 0x000ee20000000a00 */
[----:B------:R-:W5:Y:S01]  /*8740*/  LDCU.64 UR4, c[0x4][0x10] ;  /* 0x01000200ff0477ac */ /* 0x000f620008000a00 */
[----:B--2---:R-:W-:Y:S01]  /*8750*/  MOV R5, UR9 ;  /* 0x0000000900057c02 */ /* 0x004fe20008000f00 */
[----:B------:R-:W-:Y:S01]  /*8760*/  IMAD.U32 R4, RZ, RZ, UR8 ;  /* 0x00000008ff047e24 */ /* 0x000fe2000f8e00ff */
[----:B-1----:R-:W-:Y:S01]  /*8770*/  MOV R7, UR7 ;  /* 0x0000000700077c02 */ /* 0x002fe20008000f00 */
[----:B------:R-:W-:Y:S01]  /*8780*/  IMAD.U32 R6, RZ, RZ, UR6 ;  /* 0x00000006ff067e24 */ /* 0x000fe2000f8e00ff */
[----:B-----5:R-:W-:Y:S01]  /*8790*/  MOV R11, UR5 ;  /* 0x00000005000b7c02 */ /* 0x020fe20008000f00 */
[----:B------:R-:W-:Y:S02]  /*87a0*/  IMAD.U32 R10, RZ, RZ, UR4 ;  /* 0x00000004ff0a7e24 */ /* 0x000fe4000f8e00ff */
[----:B------:R-:W-:Y:S07]  /*87b0*/  LEPC R20, `(.L_x_132) ;  /* 0x000000001014794e */ /* 0x000fee0000000000 */
[----:B---34-:R-:W-:Y:S05]  /*87c0*/  CALL.ABS.NOINC R2 ;  /* 0x0000000002007343 */ /* 0x018fea0003c00000 */
.L_x_132:
[----:B----4-:R-:W-:Y:S01]  /*87d0*/  LOP3.LUT R50, R92, 0xffffe000, RZ, 0xc0, !PT ;  /* 0xffffe0005c327812 */ /* 0x010fe200078ec0ff */
        /* <DEDUP_REMOVED lines=165> */
.L_x_134:
[----:B------:R-:W-:Y:S05]  /*9230*/  BSYNC.RECONVERGENT B0 ;  /* 0x0000000000007941 */ /* 0x000fea0003800200 */
.L_x_133:
[----:B------:R-:W-:Y:S01]  /*9240*/  BAR.SYNC.DEFER_BLOCKING 0x1, 0x80 ;  /* 0x0042000000007b1d */ /* 0x000fe20000010000 */
[----:B------:R-:W-:Y:S04]  /*9250*/  UIADD3 UR43, UPT, UPT, UR40, 0x1, URZ ;  /* 0x00000001282b7890 */ /* 0x000fe8000fffe0ff */
[----:B------:R-:W-:Y:S04]  /*9260*/  UISETP.NE.AND UP0, UPT, UR43, 0x4, UPT ;  /* 0x000000042b00788c */ /* 0x000fe8000bf05270 */
[----:B------:R-:W-:Y:S01]  /*9270*/  USEL UR43, UR43, URZ, UP0 ;  /* 0x000000ff2b2b7287 */ /* 0x000fe20008000000 */
[----:B------:R2:W-:Y:S01]  /*9280*/  @P6 SYNCS.ARRIVE.TRANS64.RED.A1T0 RZ, [R133+URZ], RZ ;  /* 0x000000ff85ff69a7 */ /* 0x0005e200081004ff */
[----:B------:R-:W-:Y:S01]  /*9290*/  BSSY B1, `(.L_x_135) ;  /* 0x0000023000017945 */ /* 0x000fe20003800000 */
[----:B------:R-:W4:Y:S01]  /*92a0*/  @P6 SYNCS.PHASECHK.TRANS64.TRYWAIT P0, [R134+URZ+0x20], R135 ;  /* 0x00002087860065a7 */ /* 0x000f2200080011ff */
[----:B--2---:R-:W-:Y:S01]  /*92b0*/  HFMA2 R133, -RZ, RZ, 0, 0 ;  /* 0x00000000ff857431 */ /* 0x004fe200000001ff */
[----:B----4-:R-:W-:Y:S01]  /*92c0*/  @P6 SEL R131, RZ, 0x1, !P0 ;  /* 0x00000001ff836807 */ /* 0x010fe20004000000 */
[----:B------:R-:W-:Y:S06]  /*92d0*/  @!P6 BRA `(.L_x_136) ;  /* 0x000000000078e947 */ /* 0x000fec0003800000 */
        /* <DEDUP_REMOVED lines=12> */
.L_x_138:
[----:B------:R-:W-:Y:S05]  /*93a0*/  BSYNC B0 ;  /* 0x0000000000007941 */ /* 0x000fea0003800000 */
.L_x_137:
[----:B------:R-:W-:Y:S02]  /*93b0*/  ISETP.NE.AND P0, PT, R132, RZ, PT ;  /* 0x000000ff8400720c */ /* 0x000fe40003f05270 */
[----:B------:R-:W-:Y:S11]  /*93c0*/  IADD3 R62, PT, PT, R62, 0x1, RZ ;  /* 0x000000013e3e7810 */ /* 0x000ff60007ffe0ff */
[----:B------:R2:W4:Y:S01]  /*93d0*/  @P0 LDS.128 R92, [R4+UR48+0x400] ;  /* 0x00040030045c0984 */ /* 0x0005220008000c00 */
[----:B------:R-:W-:Y:S01]  /*93e0*/  @P0 IMAD.IADD R6, R61, 0x1, R0 ;  /* 0x000000013d060824 */ /* 0x000fe200078e0200 */
[C---:B------:R-:W-:Y:S01]  /*93f0*/  @P0 IADD3 R7, PT, PT, R63.reuse, R0, RZ ;  /* 0x000000003f070210 */ /* 0x040fe20007ffe0ff */
[C---:B-1----:R-:W-:Y:S01]  /*9400*/  @P0 IMAD.IADD R5, R63.reuse, 0x1, R2 ;  /* 0x000000013f050824 */ /* 0x042fe200078e0202 */
[----:B------:R2:W1:Y:S01]  /*9410*/  @P0 LDS.128 R88, [R3+0x400] ;  /* 0x0004000003580984 */ /* 0x0004620000000c00 */
[----:B------:R-:W-:Y:S03]  /*9420*/  @P0 IMAD.IADD R8, R63, 0x1, R6 ;  /* 0x000000013f080824 */ /* 0x000fe600078e0206 */
[----:B------:R2:W1:Y:S04]  /*9430*/  @P0 LDS.128 R84, [R2+0x400] ;  /* 0x0004000002540984 */ /* 0x0004680000000c00 */
[----:B------:R2:W1:Y:S04]  /*9440*/  @P0 LDS.128 R80, [R5+0x400] ;  /* 0x0004000005500984 */ /* 0x0004680000000c00 */
[----:B------:R2:W1:Y:S04]  /*9450*/  @P0 LDS.128 R64, [R0+0x400] ;  /* 0x0004000000400984 */ /* 0x0004680000000c00 */
[----:B------:R2:W1:Y:S04]  /*9460*/  @P0 LDS.128 R68, [R7+0x400] ;  /* 0x0004000007440984 */ /* 0x0004680000000c00 */
[----:B------:R2:W1:Y:S04]  /*9470*/  @P0 LDS.128 R72, [R6+0x400] ;  /* 0x0004000006480984 */ /* 0x0004680000000c00 */
[----:B------:R2:W1:Y:S01]  /*9480*/  @P0 LDS.128 R76, [R8+0x400] ;  /* 0x00040000084c0984 */ /* 0x0004620000000c00 */
[C---:B------:R-:W-:Y:S04]  /*9490*/  ISETP.NE.AND P0, PT, R62.reuse, 0x4, PT ;  /* 0x000000043e00780c */ /* 0x040fe80003f05270 */
[----:B------:R-:W-:Y:S02]  /*94a0*/  SEL R62, R62, RZ, P0 ;  /* 0x000000ff3e3e7207 */ /* 0x000fe40000000000 */
[----:B------:R-:W-:Y:S02]  /*94b0*/  SEL R133, RZ, 0x1, P0 ;  /* 0x00000001ff857807 */ /* 0x000fe40000000000 */
.L_x_136:
[----:B------:R-:W-:Y:S05]  /*94c0*/  BSYNC B1 ;  /* 0x0000000000017941 */ /* 0x000fea0003800000 */
.L_x_135:
        /* <DEDUP_REMOVED lines=21> */
.L_x_140:
        /* <DEDUP_REMOVED lines=15> */
[----:B------:R-:W-:Y:S03]  /*9710*/  @P6 SHF.L.U32 R136, R133, 0x1f, RZ ;  /* 0x0000001f85886819 */ /* 0x000fe600000006ff */
        /* <DEDUP_REMOVED lines=150> */
.L_x_142:
[----:B------:R-:W-:Y:S05]  /*a080*/  BSYNC.RECONVERGENT B0 ;  /* 0x0000000000007941 */ /* 0x000fea0003800200 */
.L_x_141:
        /* <DEDUP_REMOVED lines=18> */
[----:B------:R-:W-:Y:S04]  /*a1b0*/  SHF.L.U32 R6, R133, 0x1f, RZ ;  /* 0x0000001f85067819 */ /* 0x000fe800000006ff */
[----:B------:R-:W1:Y:S02]  /*a1c0*/  SYNCS.PHASECHK.TRANS64.TRYWAIT P0, [R135+URZ+0x20], R6 ;  /* 0x00002006870075a7 */ /* 0x000e6400080011ff */
[----:B-1----:R-:W-:Y:S05]  /*a1d0*/  @!P0 BRA `(.L_x_147) ;  /* 0x0000004800088947 */ /* 0x002fea0003800000 */
.L_x_146:
[----:B------:R-:W-:Y:S05]  /*a1e0*/  BSYNC B0 ;  /* 0x0000000000007941 */ /* 0x000fea0003800000 */
.L_x_145:
[----:B------:R-:W-:Y:S01]  /*a1f0*/  ISETP.NE.AND P0, PT, R132, RZ, PT ;  /* 0x000000ff8400720c */ /* 0x000fe20003f05270 */
[----:B------:R-:W-:Y:S11]  /*a200*/  VIADD R62, R62, 0x1 ;  /* 0x000000013e3e7836 */ /* 0x000ff60000000000 */
[----:B------:R-:W-:Y:S01]  /*a210*/  @!UPT UIADD3 URZ, UPT, UPT, URZ, URZ, URZ ;  /* 0x000000fffffff290 */ /* 0x000fe2000fffe0ff */
[----:B------:R2:W4:Y:S01]  /*a220*/  @P0 LDS.128 R92, [R4+UR48+0x400] ;  /* 0x00040030045c0984 */ /* 0x0005220008000c00 */
[----:B-1----:R-:W-:Y:S02]  /*a230*/  @P0 IMAD.IADD R6, R61, 0x1, R0 ;  /* 0x000000013d060824 */ /* 0x002fe400078e0200 */
[C---:B------:R-:W-:Y:S01]  /*a240*/  @P0 IMAD.IADD R5, R63.reuse, 0x1, R2 ;  /* 0x000000013f050824 */ /* 0x040fe200078e0202 */
[----:B------:R1:W1:Y:S01]  /*a250*/  @P0 LDS.128 R88, [R3+0x400] ;  /* 0x0004000003580984 */ /* 0x0002620000000c00 */
[C---:B------:R-:W-:Y:S02]  /*a260*/  @P0 IMAD.IADD R7, R63.reuse, 0x1, R0 ;  /* 0x000000013f070824 */ /* 0x040fe400078e0200 */
[----:B------:R-:W-:Y:S01]  /*a270*/  @P0 IMAD.IADD R8, R63, 0x1, R6 ;  /* 0x000000013f080824 */ /* 0x000fe200078e0206 */
[----:B------:R1:W1:Y:S04]  /*a280*/  @P0 LDS.128 R84, [R2+0x400] ;  /* 0x0004000002540984 */ /* 0x0002680000000c00 */
[----:B------:R1:W1:Y:S04]  /*a290*/  @P0 LDS.128 R80, [R5+0x400] ;  /* 0x0004000005500984 */ /* 0x0002680000000c00 */
[----:B------:R1:W1:Y:S04]  /*a2a0*/  @P0 LDS.128 R64, [R0+0x400] ;  /* 0x0004000000400984 */ /* 0x0002680000000c00 */
[----:B------:R1:W1:Y:S04]  /*a2b0*/  @P0 LDS.128 R68, [R7+0x400] ;  /* 0x0004000007440984 */ /* 0x0002680000000c00 */
[----:B------:R1:W1:Y:S04]  /*a2c0*/  @P0 LDS.128 R72, [R6+0x400] ;  /* 0x0004000006480984 */ /* 0x0002680000000c00 */
[----:B------:R1:W1:Y:S01]  /*a2d0*/  @P0 LDS.128 R76, [R8+0x400] ;  /* 0x00040000084c0984 */ /* 0x0002620000000c00 */
[C---:B------:R-:W-:Y:S04]  /*a2e0*/  ISETP.NE.AND P0, PT, R62.reuse, 0x4, PT ;  /* 0x000000043e00780c */ /* 0x040fe80003f05270 */
[----:B--2---:R-:W-:Y:S02]  /*a2f0*/  SEL R4, RZ, 0x1, P0 ;  /* 0x00000001ff047807 */ /* 0x004fe40000000000 */
[----:B------:R-:W-:Y:S02]  /*a300*/  SEL R62, R62, RZ, P0 ;  /* 0x000000ff3e3e7207 */ /* 0x000fe40000000000 */
[----:B------:R-:W-:Y:S02]  /*a310*/  LOP3.LUT R133, R133, R4, RZ, 0x3c, !PT ;  /* 0x0000000485857212 */ /* 0x000fe400078e3cff */
.L_x_144:
[----:B------:R-:W-:Y:S05]  /*a320*/  BSYNC B1 ;  /* 0x0000000000017941 */ /* 0x000fea0003800000 */
.L_x_143:
[----:B-1----:R-:W-:Y:S05]  /*a330*/  VIADD R3, R48, 0x80 ;  /* 0x0000008030037836 */ /* 0x002fea0000000000 */
[----:B------:R-:W-:Y:S04]  /*a340*/  SHF.R.U32.HI R3, RZ, 0x15, R3 ;  /* 0x00000015ff037819 */ /* 0x000fe80000011603 */
[----:B------:R-:W-:Y:S11]  /*a350*/  LOP3.LUT P0, RZ, R3, 0x3, R110, 0x48, !PT ;  /* 0x0000000303ff7812 */ /* 0x000ff6000780486e */
[----:B------:R-:W-:Y:S02]  /*a360*/  @!UPT UIADD3 URZ, UPT, UPT, URZ, URZ, URZ ;  /* 0x000000fffffff290 */ /* 0x000fe4000fffe0ff */
[----:B------:R-:W-:Y:S05]  /*a370*/  @!P0 BRA `(.L_x_148) ;  /* 0x0000000000408947 */ /* 0x000fea0003800000 */
[----:B------:R-:W1:Y:S01]  /*a380*/  LDCU.64 UR8, c[0x4][0x70] ;  /* 0x01000e00ff0877ac */ /* 0x000e620008000a00 */
[----:B------:R-:W-:Y:S01]  /*a390*/  MOV R3, 0x0 ;  /* 0x0000000000037802 */ /* 0x000fe20000000f00 */
[----:B------:R-:W-:Y:S02]  /*a3a0*/  HFMA2 R12, -RZ, RZ, 0, 5.9604644775390625e-08 ;  /* 0x00000001ff0c7431 */ /* 0x000fe400000001ff */
[----:B------:R-:W-:Y:S02]  /*a3b0*/  IMAD.MOV.U32 R8, RZ, RZ, 0x192 ;  /* 0x00000192ff087424 */ /* 0x000fe400078e00ff */
[----:B------:R-:W-:Y:S01]  /*a3c0*/  IMAD.MOV.U32 R13, RZ, RZ, RZ ;  /* 0x000000ffff0d7224 */ /* 0x000fe200078e00ff */
[----:B------:R-:W2:Y:S01]  /*a3d0*/  LDCU.64 UR6, c[0x4][0x78] ;  /* 0x01000f00ff0677ac */ /* 0x000ea20008000a00 */
[----:B------:R-:W3:Y:S01]  /*a3e0*/  LDC.64 R2, c[0x4][R3] ;  /* 0x0100000003027b82 */ /* 0x000ee20000000a00 */
[----:B------:R-:W5:Y:S01]  /*a3f0*/  LDCU.64 UR4, c[0x4][0x10] ;  /* 0x01000200ff0477ac */ /* 0x000f620008000a00 */
[----:B-1----:R-:W-:Y:S01]  /*a400*/  MOV R5, UR9 ;  /* 0x0000000900057c02 */ /* 0x002fe20008000f00 */
[----:B------:R-:W-:Y:S01]  /*a410*/  IMAD.U32 R4, RZ, RZ, UR8 ;  /* 0x00000008ff047e24 */ /* 0x000fe2000f8e00ff */
[----:B--2---:R-:W-:Y:S01]  /*a420*/  MOV R7, UR7 ;  /* 0x0000000700077c02 */ /* 0x004fe20008000f00 */
[----:B------:R-:W-:Y:S01]  /*a430*/  IMAD.U32 R6, RZ, RZ, UR6 ;  /* 0x00000006ff067e24 */ /* 0x000fe2000f8e00ff */
[----:B-----5:R-:W-:Y:S01]  /*a440*/  MOV R11, UR5 ;  /* 0x00000005000b7c02 */ /* 0x020fe20008000f00 */
[----:B------:R-:W-:Y:S02]  /*a450*/  IMAD.U32 R10, RZ, RZ, UR4 ;  /* 0x00000004ff0a7e24 */ /* 0x000fe4000f8e00ff */
[----:B------:R-:W-:Y:S07]  /*a460*/  LEPC R20, `(.L_x_148) ;  /* 0x000000001014794e */ /* 0x000fee0000000000 */
[----:B---34-:R-:W-:Y:S05]  /*a470*/  CALL.ABS.NOINC R2 ;  /* 0x0000000002007343 */ /* 0x018fea0003c00000 */
.L_x_148:
[----:B------:R-:W-:Y:S01]  /*a480*/  ISETP.NE.AND P6, PT, R126, RZ, PT ;  /* 0x000000ff7e00720c */ /* 0x000fe20003fc5270 */
[----:B------:R-:W-:Y:S05]  /*a490*/  WARPSYNC.ALL ;  /* 0x0000000000007948 */ /* 0x000fea0003800000 */
[----:B------:R-:W-:Y:S01]  /*a4a0*/  R2UR UR4, R48 ;  /* 0x00000000300472ca */ /* 0x000fe200000e0000 */
[----:B------:R-:W-:Y:S01]  /*a4b0*/  IMAD.U32 R60, RZ, RZ, UR37 ;  /* 0x00000025ff3c7e24 */ /* 0x000fe2000f8e00ff */
[----:B----4-:R-:W-:Y:S01]  /*a4c0*/  LOP3.LUT R50, R92, 0xffffe000, RZ, 0xc0, !PT ;  /* 0xffffe0005c327812 */ /* 0x010fe200078ec0ff */
[----:B------:R-:W-:Y:S01]  /*a4d0*/  IMAD.U32 R51, RZ, RZ, UR40 ;  /* 0x00000028ff337e24 */ /* 0x000fe2000f8e00ff */
[----:B------:R-:W-:Y:S01]  /*a4e0*/  LOP3.LUT R54, R94, 0xffffe000, RZ, 0xc0, !PT ;  /* 0xffffe0005e367812 */ /* 0x000fe200078ec0ff */
[----:B------:R-:W-:Y:S01]  /*a4f0*/  BSSY.RECONVERGENT B0, `(.L_x_149) ;  /* 0x00000a2000007945 */ /* 0x000fe20003800200 */
[----:B------:R-:W-:Y:S02]  /*a500*/  LOP3.LUT R56, R95, 0xffffe000, RZ, 0xc0, !PT ;  /* 0xffffe0005f387812 */ /* 0x000fe400078ec0ff */
[----:B------:R-:W-:Y:S02]  /*a510*/  @P6 LEA R51, R51, UR48, 0x3 ;  /* 0x0000003033336c11 */ /* 0x000fe4000f8e18ff */
[----:B------:R-:W-:Y:S02]  /*a520*/  LOP3.LUT R58, R89, 0xffffe000, RZ, 0xc0, !PT ;  /* 0xffffe000593a7812 */ /* 0x000fe400078ec0ff */
[----:B------:R-:W-:Y:S01]  /*a530*/  LOP3.LUT R57, R86, 0xffffe000, RZ, 0xc0, !PT ;  /* 0xffffe00056397812 */ /* 0x000fe200078ec0ff */
[----:B------:R-:W1:Y:S01]  /*a540*/  LDTM.x32 R4, tmem[UR4+0x80] ;  /* 0x00008004000479ee */ /* 0x000e6200082c0000 */
[----:B------:R-:W-:Y:S01]  /*a550*/  ISETP.NE.AND P0, PT, R117, RZ, PT ;  /* 0x000000ff7500720c */ /* 0x000fe20003f05270 */
[----:B------:R-:W-:Y:S05]  /*a560*/  @P6 VIADD R51, R51, 0x40 ;  /* 0x0000004033336836 */ /* 0x000fea0000000000 */
[----:B------:R-:W-:Y:S02]  /*a570*/  @P6 PRMT R60, R60, 0x654, R51 ;  /* 0x000006543c3c6816 */ /* 0x000fe40000000033 */
[----:B------:R-:W-:Y:S01]  /*a580*/  LOP3.LUT R51, R88, 0xffffe000, RZ, 0xc0, !PT ;  /* 0xffffe00058337812 */ /* 0x000fe200078ec0ff */
        /* <DEDUP_REMOVED lines=12> */
[C---:B------:R-:W-:Y:S01]  /*a650*/  FFMA R54, R49.reuse, R54, R3 ;  /* 0x0000003631367223 */ /* 0x040fe20000000003 */
[----:B------:R-:W-:Y:S01]  /*a660*/  FFMA R55, R49, R56, R7 ;  /* 0x0000003831377223 */ /* 0x000fe20000000007 */
[----:B------:R-:W-:Y:S01]  /*a670*/  LOP3.LUT R56, R91, 0xffffe000, RZ, 0xc0, !PT ;  /* 0xffffe0005b387812 */ /* 0x000fe200078ec0ff */
[C---:B------:R-:W-:Y:S01]  /*a680*/  FFMA R4, R49.reuse, R51, R4 ;  /* 0x0000003331047223 */ /* 0x040fe20000000004 */
[----:B------:R-:W-:Y:S01]  /*a690*/  F2FP.TF32.F32.PACK_B R53, R53 ;  /* 0x00000035ff35723e */ /* 0x000fe200024050ff */
[C---:B------:R-:W-:Y:S01]  /*a6a0*/  FFMA R5, R49.reuse, R58, R5 ;  /* 0x0000003a31057223 */ /* 0x040fe20000000005 */
[----:B------:R-:W-:Y:S01]  /*a6b0*/  F2FP.TF32.F32.PACK_B R54, R54 ;  /* 0x00000036ff36723e */ /* 0x000fe200024050ff */
[----:B------:R-:W-:Y:S01]  /*a6c0*/  FFMA R6, R49, R50, R6 ;  /* 0x0000003231067223 */ /* 0x000fe20000000006 */
[----:B------:R-:W-:Y:S01]  /*a6d0*/  F2FP.TF32.F32.PACK_B R55, R55 ;  /* 0x00000037ff37723e */ /* 0x000fe200024050ff */
[----:B------:R-:W-:Y:S01]  /*a6e0*/  FMUL R11, R46, R11 ;  /* 0x0000000b2e0b7220 */ /* 0x000fe20000400000 */
[----:B------:R-:W-:Y:S01]  /*a6f0*/  LOP3.LUT R51, R84, 0xffffe000, RZ, 0xc0, !PT ;  /* 0xffffe00054337812 */ /* 0x000fe200078ec0ff */
[C---:B------:R-:W-:Y:S01]  /*a700*/  FMUL R8, R46.reuse, R12 ;  /* 0x0000000c2e087220 */ /* 0x040fe20000400000 */
[----:B------:R-:W-:Y:S01]  /*a710*/  LOP3.LUT R58, R85, 0xffffe000, RZ, 0xc0, !PT ;  /* 0xffffe000553a7812 */ /* 0x000fe200078ec0ff */
[----:B------:R1:W-:Y:S01]  /*a720*/  STS.128 [R129+UR48+0x400], R52 ;  /* 0x0004003481007988 */ /* 0x0003e20008000c30 */
[----:B------:R-:W-:Y:S01]  /*a730*/  LOP3.LUT R50, R87, 0xffffe000, RZ, 0xc0, !PT ;  /* 0xffffe00057327812 */ /* 0x000fe200078ec0ff */
[C---:B------:R-:W-:Y:S01]  /*a740*/  FFMA R7, R49.reuse, R56, R11 ;  /* 0x0000003831077223 */ /* 0x040fe2000000000b */
[----:B------:R-:W-:Y:S01]  /*a750*/  F2FP.TF32.F32.PACK_B R4, R4 ;  /* 0x00000004ff04723e */ /* 0x000fe200024050ff */
[C---:B------:R-:W-:Y:S01]  /*a760*/  FMUL R9, R46.reuse, R13 ;  /* 0x0000000d2e097220 */ /* 0x040fe20000400000 */
[----:B------:R-:W-:Y:S01]  /*a770*/  F2FP.TF32.F32.PACK_B R5, R5 ;  /* 0x00000005ff05723e */ /* 0x000fe200024050ff */
[C---:B------:R-:W-:Y:S01]  /*a780*/  FMUL R10, R46.reuse, R14 ;  /* 0x0000000e2e0a7220 */ /* 0x040fe20000400000 */
[----:B------:R-:W-:Y:S01]  /*a790*/  F2FP.TF32.F32.PACK_B R6, R6 ;  /* 0x00000006ff06723e */ /* 0x000fe200024050ff */
[----:B------:R-:W-:Y:S01]  /*a7a0*/  FMUL R15, R46, R15 ;  /* 0x0000000f2e0f7220 */ /* 0x000fe20000400000 */
[----:B------:R-:W-:Y:S01]  /*a7b0*/  F2FP.TF32.F32.PACK_B R7, R7 ;  /* 0x00000007ff07723e */ /* 0x000fe200024050ff */
[C---:B------:R-:W-:Y:S01]  /*a7c0*/  FFMA R8, R49.reuse, R51, R8 ;  /* 0x0000003331087223 */ /* 0x040fe20000000008 */
[----:B------:R-:W-:Y:S01]  /*a7d0*/  LOP3.LUT R51, R80, 0xffffe000, RZ, 0xc0, !PT ;  /* 0xffffe00050337812 */ /* 0x000fe200078ec0ff */
[----:B------:R-:W-:Y:S01]  /*a7e0*/  FFMA R9, R49, R58, R9 ;  /* 0x0000003a31097223 */ /* 0x000fe20000000009 */
[----:B------:R-:W-:Y:S01]  /*a7f0*/  LOP3.LUT R56, R81, 0xffffe000, RZ, 0xc0, !PT ;  /* 0xffffe00051387812 */ /* 0x000fe200078ec0ff */
[C---:B------:R-:W-:Y:S01]  /*a800*/  FFMA R10, R49.reuse, R57, R10 ;  /* 0x00000039310a7223 */ /* 0x040fe2000000000a */
[----:B------:R-:W-:Y:S01]  /*a810*/  LOP3.LUT R57, R82, 0xffffe000, RZ, 0xc0, !PT ;  /* 0xffffe00052397812 */ /* 0x000fe200078ec0ff */
[----:B------:R-:W-:Y:S01]  /*a820*/  FFMA R11, R49, R50, R15 ;  /* 0x00000032310b7223 */ /* 0x000fe2000000000f */
[----:B------:R-:W-:Y:S01]  /*a830*/  LOP3.LUT R58, R83, 0xffffe000, RZ, 0xc0, !PT ;  /* 0xffffe000533a7812 */ /* 0x000fe200078ec0ff */
[----:B------:R-:W-:Y:S01]  /*a840*/  FMUL R12, R46, R16 ;  /* 0x000000102e0c7220 */ /* 0x000fe20000400000 */
[----:B------:R-:W-:Y:S01]  /*a850*/  LOP3.LUT R50, R64, 0xffffe000, RZ, 0xc0, !PT ;  /* 0xffffe00040327812 */ /* 0x000fe200078ec0ff */
[C---:B------:R-:W-:Y:S01]  /*a860*/  FMUL R13, R46.reuse, R17 ;  /* 0x000000112e0d7220 */ /* 0x040fe20000400000 */
[----:B------:R-:W-:Y:S01]  /*a870*/  F2FP.TF32.F32.PACK_B R8, R8 ;  /* 0x00000008ff08723e */ /* 0x000fe200024050ff */
[----:B------:R2:W-:Y:S01]  /*a880*/  STS.128 [R128+0x400], R4 ;  /* 0x0004000480007388 */ /* 0x0005e20000000c00 */
[----:B------:R-:W-:Y:S01]  /*a890*/  F2FP.TF32.F32.PACK_B R9, R9 ;  /* 0x00000009ff09723e */ /* 0x000fe200024050ff */
[C---:B------:R-:W-:Y:S01]  /*a8a0*/  FMUL R14, R46.reuse, R18 ;  /* 0x000000122e0e7220 */ /* 0x040fe20000400000 */
[----:B------:R-:W-:Y:S01]  /*a8b0*/  F2FP.TF32.F32.PACK_B R10, R10 ;  /* 0x0000000aff0a723e */ /* 0x000fe200024050ff */
[----:B------:R-:W-:Y:S01]  /*a8c0*/  FMUL R19, R46, R19 ;  /* 0x000000132e137220 */ /* 0x000fe20000400000 */
[----:B------:R-:W-:Y:S01]  /*a8d0*/  F2FP.TF32.F32.PACK_B R11, R11 ;  /* 0x0000000bff0b723e */ /* 0x000fe200024050ff */
[----:B------:R-:W-:Y:S01]  /*a8e0*/  FFMA R12, R49, R51, R12 ;  /* 0x00000033310c7223 */ /* 0x000fe2000000000c */
[----:B------:R-:W-:Y:S01]  /*a8f0*/  LOP3.LUT R51, R66, 0xffffe000, RZ, 0xc0, !PT ;  /* 0xffffe00042337812 */ /* 0x000fe200078ec0ff */
[C---:B------:R-:W-:Y:S01]  /*a900*/  FMUL R16, R46.reuse, R20 ;  /* 0x000000142e107220 */ /* 0x040fe20000400000 */
[----:B-1----:R-:W-:Y:S01]  /*a910*/  LOP3.LUT R52, R71, 0xffffe000, RZ, 0xc0, !PT ;  /* 0xffffe00047347812 */ /* 0x002fe200078ec0ff */
        /* <DEDUP_REMOVED lines=16> */
[C---:B------:R-:W-:Y:S01]  /*aa20*/  FFMA R17, R49.reuse, R50, R17 ;  /* 0x0000003231117223 */ /* 0x040fe20000000011 */
[----:B------:R-:W-:Y:S01]  /*aa30*/  LOP3.LUT R50, R70, 0xffffe000, RZ, 0xc0, !PT ;  /* 0xffffe00046327812 */ /* 0x000fe200078ec0ff */
[----:B------:R2:W-:Y:S01]  /*aa40*/  STS.128 [R125+0x400], R12 ;  /* 0x0004000c7d007388 */ /* 0x0005e20000000c00 */
[----:B------:R-:W-:Y:S01]  /*aa50*/  F2FP.TF32.F32.PACK_B R16, R16 ;  /* 0x00000010ff10723e */ /* 0x000fe200024050ff */
[C---:B------:R-:W-:Y:S01]  /*aa60*/  FFMA R18, R49.reuse, R51, R18 ;  /* 0x0000003331127223 */ /* 0x040fe20000000012 */
[----:B------:R-:W-:Y:S01]  /*aa70*/  F2FP.TF32.F32.PACK_B R17, R17 ;  /* 0x00000011ff11723e */ /* 0x000fe200024050ff */
[C---:B------:R-:W-:Y:S01]  /*aa80*/  FFMA R19, R49.reuse, R56, R23 ;  /* 0x0000003831137223 */ /* 0x040fe20000000017 */
[----:B------:R-:W-:Y:S01]  /*aa90*/  LOP3.LUT R51, R72, 0xffffe000, RZ, 0xc0, !PT ;  /* 0xffffe00048337812 */ /* 0x000fe200078ec0ff */
[C---:B------:R-:W-:Y:S01]  /*aaa0*/  FMUL R20, R46.reuse, R24 ;  /* 0x000000182e147220 */ /* 0x040fe20000400000 */
[----:B------:R-:W-:Y:S01]  /*aab0*/  F2FP.TF32.F32.PACK_B R18, R18 ;  /* 0x00000012ff12723e */ /* 0x000fe200024050ff */
[C---:B------:R-:W-:Y:S01]  /*aac0*/  FMUL R21, R46.reuse, R25 ;  /* 0x000000192e157220 */ /* 0x040fe20000400000 */
[C---:B------:R-:W-:Y:S01]  /*aad0*/  FMUL R22, R46.reuse, R26 ;  /* 0x0000001a2e167220 */ /* 0x040fe20000400000 */
[C---:B------:R-:W-:Y:S01]  /*aae0*/  FMUL R27, R46.reuse, R27 ;  /* 0x0000001b2e1b7220 */ /* 0x040fe20000400000 */
[----:B------:R-:W-:Y:S01]  /*aaf0*/  F2FP.TF32.F32.PACK_B R19, R19 ;  /* 0x00000013ff13723e */ /* 0x000fe200024050ff */
[C---:B------:R-:W-:Y:S01]  /*ab00*/  FFMA R20, R49.reuse, R57, R20 ;  /* 0x0000003931147223 */ /* 0x040fe20000000014 */
[C---:B------:R-:W-:Y:S01]  /*ab10*/  FFMA R21, R49.reuse, R58, R21 ;  /* 0x0000003a31157223 */ /* 0x040fe20000000015 */
[C---:B------:R-:W-:Y:S01]  /*ab20*/  FFMA R22, R49.reuse, R50, R22 ;  /* 0x0000003231167223 */ /* 0x040fe20000000016 */
[----:B------:R-:W-:Y:S01]  /*ab30*/  FFMA R23, R49, R52, R27 ;  /* 0x0000003431177223 */ /* 0x000fe2000000001b */
[----:B------:R2:W-:Y:S01]  /*ab40*/  STS.128 [R124+0x400], R16 ;  /* 0x000400107c007388 */ /* 0x0005e20000000c00 */
[----:B------:R-:W-:Y:S01]  /*ab50*/  LOP3.LUT R54, R73, 0xffffe000, RZ, 0xc0, !PT ;  /* 0xffffe00049367812 */ /* 0x000fe200078ec0ff */
[----:B------:R-:W-:Y:S01]  /*ab60*/  FMUL R24, R46, R28 ;  /* 0x0000001c2e187220 */ /* 0x000fe20000400000 */
[----:B------:R-:W-:Y:S01]  /*ab70*/  LOP3.LUT R53, R74, 0xffffe000, RZ, 0xc0, !PT ;  /* 0xffffe0004a357812 */ /* 0x000fe200078ec0ff */
[C---:B------:R-:W-:Y:S01]  /*ab80*/  FMUL R25, R46.reuse, R29 ;  /* 0x0000001d2e197220 */ /* 0x040fe20000400000 */
[----:B------:R-:W-:Y:S01]  /*ab90*/  LOP3.LUT R50, R75, 0xffffe000, RZ, 0xc0, !PT ;  /* 0xffffe0004b327812 */ /* 0x000fe200078ec0ff */
[C---:B------:R-:W-:Y:S01]  /*aba0*/  FMUL R26, R46.reuse, R30 ;  /* 0x0000001e2e1a7220 */ /* 0x040fe20000400000 */
        /* <DEDUP_REMOVED lines=30> */
[----:B------:R-:W-:Y:S02]  /*ad90*/  F2FP.TF32.F32.PACK_B R31, R31 ;  /* 0x0000001fff1f723e */ /* 0x000fe400024050ff */
[----:B------:R-:W-:Y:S02]  /*ada0*/  LEA R51, R62, UR48, 0x3 ;  /* 0x000000303e337c11 */ /* 0x000fe4000f8e18ff */
[----:B------:R-:W-:Y:S01]  /*adb0*/  @P6 SHF.L.U32 R52, R133, 0x1f, RZ ;  /* 0x0000001f85346819 */ /* 0x000fe200000006ff */
[----:B------:R2:W-:Y:S01]  /*adc0*/  STS.128 [R121+0x400], R28 ;  /* 0x0004001c79007388 */ /* 0x0005e20000000c00 */
[----:B------:R-:W-:Y:S01]  /*add0*/  @!PT LDS RZ, [RZ] ;  /* 0x00000000fffff984 */ /* 0x000fe20000000800 */
[----:B------:R-:W-:Y:S01]  /*ade0*/  @!PT LDS RZ, [RZ] ;  /* 0x00000000fffff984 */ /* 0x000fe20000000800 */
[----:B------:R-:W-:Y:S01]  /*adf0*/  @!PT LDS RZ, [RZ] ;  /* 0x00000000fffff984 */ /* 0x000fe20000000800 */
[----:B------:R-:W-:Y:S01]  /*ae00*/  @!PT LDS RZ, [RZ] ;  /* 0x00000000fffff984 */ /* 0x000fe20000000800 */
[----:B------:R1:W-:Y:S07]  /*ae10*/  MEMBAR.ALL.CTA ;  /* 0x0000000000007992 */ /* 0x0003ee0000008000 */
[----:B-1----:R-:W1:Y:S02]  /*ae20*/  FENCE.VIEW.ASYNC.S ;  /* 0x00000000000073c6 */ /* 0x002e640000000000 */
[----:B-1----:R-:W-:Y:S06]  /*ae30*/  BAR.SYNC.DEFER_BLOCKING 0x1, 0x80 ;  /* 0x0042000000007b1d */ /* 0x002fec0000010000 */
[----:B------:R-:W-:Y:S05]  /*ae40*/  @P0 BRA `(.L_x_150) ;  /* 0x0000000000300947 */ /* 0x000fea0003800000 */
[----:B------:R-:W-:Y:S02]  /*ae50*/  UIADD3 UR10, UPT, UPT, UR48, 0x400, URZ ;  /* 0x00000400300a7890 */ /* 0x000fe4000fffe0ff */
[----:B------:R-:W-:Y:S02]  /*ae60*/  UIADD3 UR8, UP0, UPT, UR52, 0x680, URZ ;  /* 0x0000068034087890 */ /* 0x000fe4000ff1e0ff */
[----:B------:R-:W-:Y:S02]  /*ae70*/  UIADD3 UR5, UPT, UPT, UR41, 0x80, URZ ;  /* 0x0000008029057890 */ /* 0x000fe4000fffe0ff */
[----:B------:R-:W-:Y:S01]  /*ae80*/  MOV R111, UR10 ;  /* 0x0000000a006f7c02 */ /* 0x000fe20008000f00 */
[----:B------:R-:W-:Y:S01]  /*ae90*/  UIADD3.X UR9, UPT, UPT, URZ, UR53, URZ, UP0, !UPT ;  /* 0x00000035ff097290 */ /* 0x000fe200087fe4ff */
[----:B------:R-:W-:Y:S02]  /*aea0*/  UMOV UR6, UR42 ;  /* 0x0000002a00067c82 */ /* 0x000fe40008000000 */
[----:B------:R-:W-:Y:S01]  /*aeb0*/  R2UR UR4, R111 ;  /* 0x000000006f0472ca */ /* 0x000fe200000e0000 */
[----:B------:R-:W-:Y:S11]  /*aec0*/  UMOV UR7, UR36 ;  /* 0x0000002400077c82 */ /* 0x000ff60008000000 */
[----:B------:R-:W-:Y:S01]  /*aed0*/  @!UPT UIADD3 URZ, UPT, UPT, URZ, URZ, URZ ;  /* 0x000000fffffff290 */ /* 0x000fe2000fffe0ff */
[----:B------:R1:W-:Y:S01]  /*aee0*/  UTMASTG.3D [UR4], [UR8] ;  /* 0x00000004080073b5 */ /* 0x0003e20008010000 */
[----:B------:R0:W-:Y:S01]  /*aef0*/  UTMACMDFLUSH ;  /* 0x00000000000079b7 */ /* 0x0001e20000000000 */
[----:B-1----:R-:W-:Y:S04]  /*af00*/  DEPBAR.LE SB0, 0x1 ;  /* 0x000080400000791a */ /* 0x002fe80000000000 */
.L_x_150:
[----:B------:R-:W-:Y:S05]  /*af10*/  BSYNC.RECONVERGENT B0 ;  /* 0x0000000000007941 */ /* 0x000fea0003800200 */
.L_x_149:
        /* <DEDUP_REMOVED lines=8> */
[----:B-1----:R-:W-:Y:S06]  /*afa0*/  @!P6 BRA `(.L_x_152) ;  /* 0x000000000080e947 */ /* 0x002fec0003800000 */
[----:B------:R-:W-:Y:S01]  /*afb0*/  ISETP.NE.AND P1, PT, R132, RZ, PT ;  /* 0x000000ff8400720c */ /* 0x000fe20003f25270 */
[----:B------:R-:W-:Y:S01]  /*afc0*/  BSSY B0, `(.L_x_153) ;  /* 0x000000b000007945 */ /* 0x000fe20003800000 */
[----:B------:R-:W-:Y:S11]  /*afd0*/  ISETP.NE.AND P0, PT, R131, RZ, PT ;  /* 0x000000ff8300720c */ /* 0x000ff60003f05270 */
[----:B--2---:R-:W-:Y:S05]  /*afe0*/  @P1 IMAD R4, R62, 0x4000, R129 ;  /* 0x000040003e041824 */ /* 0x004fea00078e0281 */
        /* <DEDUP_REMOVED lines=8> */
.L_x_154:
[----:B------:R-:W-:Y:S05]  /*b070*/  BSYNC B0 ;  /* 0x0000000000007941 */ /* 0x000fea0003800000 */
.L_x_153:
        /* <DEDUP_REMOVED lines=19> */
.L_x_152:
[----:B------:R-:W-:Y:S05]  /*b1b0*/  BSYNC B1 ;  /* 0x0000000000017941 */ /* 0x000fea0003800000 */
.L_x_151:
[----:B-1----:R-:W-:Y:S05]  /*b1c0*/  VIADD R3, R48, 0xa0 ;  /* 0x000000a030037836 */ /* 0x002fea0000000000 */
[----:B------:R-:W-:Y:S04]  /*b1d0*/  SHF.R.U32.HI R3, RZ, 0x15, R3 ;  /* 0x00000015ff037819 */ /* 0x000fe80000011603 */
[----:B------:R-:W-:Y:S11]  /*b1e0*/  LOP3.LUT P0, RZ, R3, 0x3, R110, 0x48, !PT ;  /* 0x0000000303ff7812 */ /* 0x000ff6000780486e */
[----:B------:R-:W-:Y:S02]  /*b1f0*/  @!UPT UIADD3 URZ, UPT, UPT, URZ, URZ, URZ ;  /* 0x000000fffffff290 */ /* 0x000fe4000fffe0ff */
[----:B------:R-:W-:Y:S05]  /*b200*/  @!P0 BRA `(.L_x_156) ;  /* 0x0000000000408947 */ /* 0x000fea0003800000 */
[----:B------:R-:W1:Y:S01]  /*b210*/  LDCU.64 UR8, c[0x4][0x70] ;  /* 0x01000e00ff0877ac */ /* 0x000e620008000a00 */
[----:B------:R-:W-:Y:S01]  /*b220*/  MOV R3, 0x0 ;  /* 0x0000000000037802 */ /* 0x000fe20000000f00 */
[----:B--2---:R-:W-:Y:S02]  /*b230*/  HFMA2 R12, -RZ, RZ, 0, 5.9604644775390625e-08 ;  /* 0x00000001ff0c7431 */ /* 0x004fe400000001ff */
        /* <DEDUP_REMOVED lines=13> */
.L_x_156:
[----:B------:R-:W-:Y:S01]  /*b310*/  ISETP.NE.AND P6, PT, R126, RZ, PT ;  /* 0x000000ff7e00720c */ /* 0x000fe20003fc5270 */
[----:B------:R-:W-:Y:S05]  /*b320*/  WARPSYNC.ALL ;  /* 0x0000000000007948 */ /* 0x000fea0003800000 */
[----:B------:R-:W-:Y:S01]  /*b330*/  R2UR UR4, R48 ;  /* 0x00000000300472ca */ /* 0x000fe200000e0000 */
[----:B------:R-:W-:Y:S01]  /*b340*/  IMAD.U32 R0, RZ, RZ, UR43 ;  /* 0x0000002bff007e24 */ /* 0x000fe2000f8e00ff */
[----:B----4-:R-:W-:Y:S01]  /*b350*/  LOP3.LUT R50, R92, 0xffffe000, RZ, 0xc0, !PT ;  /* 0xffffe0005c327812 */ /* 0x010fe200078ec0ff */
[----:B------:R-:W-:Y:S01]  /*b360*/  IMAD.U32 R51, RZ, RZ, UR37 ;  /* 0x00000025ff337e24 */ /* 0x000fe2000f8e00ff */
[----:B------:R-:W-:Y:S01]  /*b370*/  ISETP.NE.AND P0, PT, R117, RZ, PT ;  /* 0x000000ff7500720c */ /* 0x000fe20003f05270 */
[----:B------:R-:W-:Y:S02]  /*b380*/  BSSY.RECONVERGENT B0, `(.L_x_157) ;  /* 0x000009f000007945 */ /* 0x000fe40003800200 */
[----:B------:R-:W-:Y:S05]  /*b390*/  @P6 LEA R0, R0, UR48, 0x3 ;  /* 0x0000003000006c11 */ /* 0x000fea000f8e18ff */
[----:B------:R-:W-:Y:S01]  /*b3a0*/  @P6 VIADD R0, R0, 0x40 ;  /* 0x0000004000006836 */ /* 0x000fe20000000000 */
[----:B--2---:R-:W1:Y:S04]  /*b3b0*/  LDTM.x32 R4, tmem[UR4+0xa0] ;  /* 0x0000a004000479ee */ /* 0x004e6800082c0000 */
[----:B------:R-:W-:Y:S01]  /*b3c0*/  @P6 PRMT R51, R51, 0x654, R0 ;  /* 0x0000065433336816 */ /* 0x000fe20000000000 */
[C---:B-1----:R-:W-:Y:S01]  /*b3d0*/  FMUL R0, R46.reuse, R4 ;  /* 0x000000042e007220 */ /* 0x042fe20000400000 */
[C---:B------:R-:W-:Y:S01]  /*b3e0*/  FMUL R3, R46.reuse, R6 ;  /* 0x000000062e037220 */ /* 0x040fe20000400000 */
        /* <DEDUP_REMOVED lines=9> */
[----:B------:R-:W-:Y:S01]  /*b480*/  FFMA R52, R49, R50, R0 ;  /* 0x0000003231347223 */ /* 0x000fe20000000000 */
[----:B------:R-:W-:Y:S01]  /*b490*/  LOP3.LUT R0, R93, 0xffffe000, RZ, 0xc0, !PT ;  /* 0xffffe0005d007812 */ /* 0x000fe200078ec0ff */
[C---:B------:R-:W-:Y:S01]  /*b4a0*/  FMUL R2, R46.reuse, R5 ;  /* 0x000000052e027220 */ /* 0x040fe20000400000 */
[----:B------:R-:W-:Y:S01]  /*b4b0*/  LOP3.LUT R50, R89, 0xffffe000, RZ, 0xc0, !PT ;  /* 0xffffe00059327812 */ /* 0x000fe200078ec0ff */
[C---:B------:R-:W-:Y:S01]  /*b4c0*/  FMUL R22, R46.reuse, R26 ;  /* 0x0000001a2e167220 */ /* 0x040fe20000400000 */
[----:B------:R-:W-:Y:S01]  /*b4d0*/  F2FP.TF32.F32.PACK_B R52, R52 ;  /* 0x00000034ff34723e */ /* 0x000fe200024050ff */
[C---:B------:R-:W-:Y:S01]  /*b4e0*/  FMUL R24, R46.reuse, R28 ;  /* 0x0000001c2e187220 */ /* 0x040fe20000400000 */
[C---:B------:R-:W-:Y:S01]  /*b4f0*/  FMUL R5, R46.reuse, R9 ;  /* 0x000000092e057220 */ /* 0x040fe20000400000 */
[C---:B------:R-:W-:Y:S01]  /*b500*/  FMUL R26, R46.reuse, R30 ;  /* 0x0000001e2e1a7220 */ /* 0x040fe20000400000 */
[----:B------:R-:W-:Y:S01]  /*b510*/  FMUL R28, R46, R32 ;  /* 0x000000202e1c7220 */ /* 0x000fe20000400000 */
[----:B------:R-:W-:Y:S01]  /*b520*/  LOP3.LUT R32, R94, 0xffffe000, RZ, 0xc0, !PT ;  /* 0xffffe0005e207812 */ /* 0x000fe200078ec0ff */
[C---:B------:R-:W-:Y:S01]  /*b530*/  FMUL R9, R46.reuse, R13 ;  /* 0x0000000d2e097220 */ /* 0x040fe20000400000 */
[C---:B------:R-:W-:Y:S01]  /*b540*/  FMUL R30, R46.reuse, R34 ;  /* 0x000000222e1e7220 */ /* 0x040fe20000400000 */
[----:B------:R-:W-:Y:S01]  /*b550*/  LOP3.LUT R34, R95, 0xffffe000, RZ, 0xc0, !PT ;  /* 0xffffe0005f227812 */ /* 0x000fe200078ec0ff */
[C---:B------:R-:W-:Y:S01]  /*b560*/  FMUL R13, R46.reuse, R17 ;  /* 0x000000112e0d7220 */ /* 0x040fe20000400000 */
[C---:B------:R-:W-:Y:S01]  /*b570*/  FMUL R7, R46.reuse, R7 ;  /* 0x000000072e077220 */ /* 0x040fe20000400000 */
[C---:B------:R-:W-:Y:S01]  /*b580*/  FMUL R17, R46.reuse, R21 ;  /* 0x000000152e117220 */ /* 0x040fe20000400000 */
[----:B------:R-:W-:Y:S01]  /*b590*/  FMUL R21, R46, R25 ;  /* 0x000000192e157220 */ /* 0x000fe20000400000 */
[----:B------:R-:W-:Y:S01]  /*b5a0*/  FFMA R53, R49, R0, R2 ;  /* 0x0000000031357223 */ /* 0x000fe20000000002 */
[----:B------:R-:W-:Y:S01]  /*b5b0*/  LOP3.LUT R0, R90, 0xffffe000, RZ, 0xc0, !PT ;  /* 0xffffe0005a007812 */ /* 0x000fe200078ec0ff */
[C---:B------:R-:W-:Y:S01]  /*b5c0*/  FMUL R25, R46.reuse, R29 ;  /* 0x0000001d2e197220 */ /* 0x040fe20000400000 */
[----:B------:R-:W-:Y:S01]  /*b5d0*/  LOP3.LUT R2, R91, 0xffffe000, RZ, 0xc0, !PT ;  /* 0xffffe0005b027812 */ /* 0x000fe200078ec0ff */
[C---:B------:R-:W-:Y:S01]  /*b5e0*/  FFMA R54, R49.reuse, R32, R3 ;  /* 0x0000002031367223 */ /* 0x040fe20000000003 */
[----:B------:R-:W-:Y:S01]  /*b5f0*/  F2FP.TF32.F32.PACK_B R53, R53 ;  /* 0x00000035ff35723e */ /* 0x000fe200024050ff */
[----:B------:R-:W-:Y:S01]  /*b600*/  FMUL R29, R46, R33 ;  /* 0x000000212e1d7220 */ /* 0x000fe20000400000 */
[----:B------:R-:W-:Y:S01]  /*b610*/  LOP3.LUT R33, R88, 0xffffe000, RZ, 0xc0, !PT ;  /* 0xffffe00058217812 */ /* 0x000fe200078ec0ff */
[C---:B------:R-:W-:Y:S01]  /*b620*/  FFMA R55, R49.reuse, R34, R7 ;  /* 0x0000002231377223 */ /* 0x040fe20000000007 */
[----:B------:R-:W-:Y:S01]  /*b630*/  F2FP.TF32.F32.PACK_B R54, R54 ;  /* 0x00000036ff36723e */ /* 0x000fe200024050ff */
[----:B------:R-:W-:Y:S01]  /*b640*/  FMUL R11, R46, R11 ;  /* 0x0000000b2e0b7220 */ /* 0x000fe20000400000 */
[----:B------:R-:W-:Y:S01]  /*b650*/  LOP3.LUT R3, R84, 0xffffe000, RZ, 0xc0, !PT ;  /* 0xffffe00054037812 */ /* 0x000fe200078ec0ff */
[C---:B------:R-:W-:Y:S01]  /*b660*/  FFMA R4, R49.reuse, R33, R4 ;  /* 0x0000002131047223 */ /* 0x040fe20000000004 */
[----:B------:R-:W-:Y:S01]  /*b670*/  F2FP.TF32.F32.PACK_B R55, R55 ;  /* 0x00000037ff37723e */ /* 0x000fe200024050ff */
[----:B------:R-:W-:Y:S01]  /*b680*/  FFMA R5, R49, R50, R5 ;  /* 0x0000003231057223 */ /* 0x000fe20000000005 */
[----:B------:R-:W-:Y:S01]  /*b690*/  LOP3.LUT R32, R85, 0xffffe000, RZ, 0xc0, !PT ;  /* 0xffffe00055207812 */ /* 0x000fe200078ec0ff */
[C---:B------:R-:W-:Y:S01]  /*b6a0*/  FFMA R6, R49.reuse, R0, R6 ;  /* 0x0000000031067223 */ /* 0x040fe20000000006 */
[----:B------:R-:W-:Y:S01]  /*b6b0*/  F2FP.TF32.F32.PACK_B R4, R4 ;  /* 0x00000004ff04723e */ /* 0x000fe200024050ff */
[C---:B------:R-:W-:Y:S01]  /*b6c0*/  FFMA R7, R49.reuse, R2, R11 ;  /* 0x0000000231077223 */ /* 0x040fe2000000000b */
[----:B------:R-:W-:Y:S01]  /*b6d0*/  F2FP.TF32.F32.PACK_B R5, R5 ;  /* 0x00000005ff05723e */ /* 0x000fe200024050ff */
[----:B------:R-:W-:Y:S01]  /*b6e0*/  STS.128 [R129+UR48+0x4400], R52 ;  /* 0x0044003481007988 */ /* 0x000fe20008000c30 */
[----:B------:R-:W-:Y:S01]  /*b6f0*/  F2FP.TF32.F32.PACK_B R6, R6 ;  /* 0x00000006ff06723e */ /* 0x000fe200024050ff */
[C---:B------:R-:W-:Y:S01]  /*b700*/  FFMA R8, R49.reuse, R3, R8 ;  /* 0x0000000331087223 */ /* 0x040fe20000000008 */
[----:B------:R-:W-:Y:S01]  /*b710*/  F2FP.TF32.F32.PACK_B R7, R7 ;  /* 0x00000007ff07723e */ /* 0x000fe200024050ff */
[----:B------:R-:W-:Y:S01]  /*b720*/  FFMA R9, R49, R32, R9 ;  /* 0x0000002031097223 */ /* 0x000fe20000000009 */
[----:B------:R-:W-:Y:S01]  /*b730*/  LOP3.LUT R33, R86, 0xffffe000, RZ, 0xc0, !PT ;  /* 0xffffe00056217812 */ /* 0x000fe200078ec0ff */
[----:B------:R-:W-:Y:S01]  /*b740*/  FMUL R15, R46, R15 ;  /* 0x0000000f2e0f7220 */ /* 0x000fe20000400000 */
[----:B------:R-:W-:Y:S01]  /*b750*/  LOP3.LUT R0, R87, 0xffffe000, RZ, 0xc0, !PT ;  /* 0xffffe00057007812 */ /* 0x000fe200078ec0ff */
[----:B------:R1:W-:Y:S01]  /*b760*/  STS.128 [R128+0x4400], R4 ;  /* 0x0044000480007388 */ /* 0x0003e20000000c00 */
[----:B------:R-:W-:Y:S01]  /*b770*/  LOP3.LUT R3, R80, 0xffffe000, RZ, 0xc0, !PT ;  /* 0xffffe00050037812 */ /* 0x000fe200078ec0ff */
[----:B------:R-:W-:Y:S01]  /*b780*/  FFMA R10, R49, R33, R10 ;  /* 0x00000021310a7223 */ /* 0x000fe2000000000a */
[----:B------:R-:W-:Y:S01]  /*b790*/  LOP3.LUT R2, R81, 0xffffe000, RZ, 0xc0, !PT ;  /* 0xffffe00051027812 */ /* 0x000fe200078ec0ff */
[C---:B------:R-:W-:Y:S01]  /*b7a0*/  FFMA R11, R49.reuse, R0, R15 ;  /* 0x00000000310b7223 */ /* 0x040fe2000000000f */
[----:B------:R-:W-:Y:S01]  /*b7b0*/  LOP3.LUT R33, R82, 0xffffe000, RZ, 0xc0, !PT ;  /* 0xffffe00052217812 */ /* 0x000fe200078ec0ff */
[----:B------:R-:W-:Y:S01]  /*b7c0*/  FFMA R12, R49, R3, R12 ;  /* 0x00000003310c7223 */ /* 0x000fe2000000000c */
[----:B------:R-:W-:Y:S01]  /*b7d0*/  LOP3.LUT R32, R83, 0xffffe000, RZ, 0xc0, !PT ;  /* 0xffffe00053207812 */ /* 0x000fe200078ec0ff */
[C---:B------:R-:W-:Y:S01]  /*b7e0*/  FFMA R13, R49.reuse, R2, R13 ;  /* 0x00000002310d7223 */ /* 0x040fe2000000000d */
[----:B------:R-:W-:Y:S01]  /*b7f0*/  LOP3.LUT R0, R64, 0xffffe000, RZ, 0xc0, !PT ;  /* 0xffffe00040007812 */ /* 0x000fe200078ec0ff */
[C---:B------:R-:W-:Y:S01]  /*b800*/  FMUL R19, R46.reuse, R19 ;  /* 0x000000132e137220 */ /* 0x040fe20000400000 */
[----:B------:R-:W-:Y:S01]  /*b810*/  F2FP.TF32.F32.PACK_B R8, R8 ;  /* 0x00000008ff08723e */ /* 0x000fe200024050ff */
[C---:B------:R-:W-:Y:S01]  /*b820*/  FFMA R14, R49.reuse, R33, R14 ;  /* 0x00000021310e7223 */ /* 0x040fe2000000000e */
[----:B------:R-:W-:Y:S01]  /*b830*/  F2FP.TF32.F32.PACK_B R9, R9 ;  /* 0x00000009ff09723e */ /* 0x000fe200024050ff */
[C---:B------:R-:W-:Y:S01]  /*b840*/  FFMA R15, R49.reuse, R32, R19 ;  /* 0x00000020310f7223 */ /* 0x040fe20000000013 */
[----:B------:R-:W-:Y:S01]  /*b850*/  F2FP.TF32.F32.PACK_B R10, R10 ;  /* 0x0000000aff0a723e */ /* 0x000fe200024050ff */
[----:B------:R-:W-:Y:S01]  /*b860*/  FFMA R16, R49, R0, R16 ;  /* 0x0000000031107223 */ /* 0x000fe20000000010 */
[----:B------:R-:W-:Y:S01]  /*b870*/  F2FP.TF32.F32.PACK_B R11, R11 ;  /* 0x0000000bff0b723e */ /* 0x000fe200024050ff */
[C---:B------:R-:W-:Y:S01]  /*b880*/  FMUL R23, R46.reuse, R23 ;  /* 0x000000172e177220 */ /* 0x040fe20000400000 */
[----:B------:R-:W-:Y:S01]  /*b890*/  LOP3.LUT R0, R65, 0xffffe000, RZ, 0xc0, !PT ;  /* 0xffffe00041007812 */ /* 0x000fe200078ec0ff */
[----:B------:R-:W-:Y:S01]  /*b8a0*/  FMUL R27, R46, R27 ;  /* 0x0000001b2e1b7220 */ /* 0x000fe20000400000 */
[----:B------:R-:W-:Y:S01]  /*b8b0*/  LOP3.LUT R3, R66, 0xffffe000, RZ, 0xc0, !PT ;  /* 0xffffe00042037812 */ /* 0x000fe200078ec0ff */
[----:B------:R2:W-:Y:S01]  /*b8c0*/  STS.128 [R127+0x4400], R8 ;  /* 0x004400087f007388 */ /* 0x0005e20000000c00 */
[----:B------:R-:W-:Y:S01]  /*b8d0*/  LOP3.LUT R2, R67, 0xffffe000, RZ, 0xc0, !PT ;  /* 0xffffe00043027812 */ /* 0x000fe200078ec0ff */
[C---:B------:R-:W-:Y:S01]  /*b8e0*/  FFMA R17, R49.reuse, R0, R17 ;  /* 0x0000000031117223 */ /* 0x040fe20000000011 */
[----:B------:R-:W-:Y:S01]  /*b8f0*/  F2FP.TF32.F32.PACK_B R12, R12 ;  /* 0x0000000cff0c723e */ /* 0x000fe200024050ff */
[C---:B------:R-:W-:Y:S01]  /*b900*/  FFMA R18, R49.reuse, R3, R18 ;  /* 0x0000000331127223 */ /* 0x040fe20000000012 */
[----:B------:R-:W-:Y:S01]  /*b910*/  F2FP.TF32.F32.PACK_B R13, R13 ;  /* 0x0000000dff0d723e */ /* 0x000fe200024050ff */
[----:B------:R-:W-:Y:S01]  /*b920*/  FFMA R19, R49, R2, R23 ;  /* 0x0000000231137223 */ /* 0x000fe20000000017 */
[----:B------:R-:W-:Y:S01]  /*b930*/  F2FP.TF32.F32.PACK_B R14, R14 ;  /* 0x0000000eff0e723e */ /* 0x000fe200024050ff */
[C---:B------:R-:W-:Y:S01]  /*b940*/  FMUL R31, R46.reuse, R31 ;  /* 0x0000001f2e1f7220 */ /* 0x040fe20000400000 */
[----:B------:R-:W-:Y:S01]  /*b950*/  F2FP.TF32.F32.PACK_B R15, R15 ;  /* 0x0000000fff0f723e */ /* 0x000fe200024050ff */
[----:B------:R-:W-:Y:S01]  /*b960*/  FMUL R35, R46, R35 ;  /* 0x000000232e237220 */ /* 0x000fe20000400000 */
[----:B------:R-:W-:Y:S02]  /*b970*/  LOP3.LUT R33, R68, 0xffffe000, RZ, 0xc0, !PT ;  /* 0xffffe00044217812 */ /* 0x000fe400078ec0ff */
[----:B------:R-:W-:Y:S01]  /*b980*/  LOP3.LUT R32, R69, 0xffffe000, RZ, 0xc0, !PT ;  /* 0xffffe00045207812 */ /* 0x000fe200078ec0ff */
[----:B------:R2:W-:Y:S01]  /*b990*/  STS.128 [R125+0x4400], R12 ;  /* 0x0044000c7d007388 */ /* 0x0005e20000000c00 */
[----:B------:R-:W-:Y:S01]  /*b9a0*/  LOP3.LUT R0, R70, 0xffffe000, RZ, 0xc0, !PT ;  /* 0xffffe00046007812 */ /* 0x000fe200078ec0ff */
[----:B------:R-:W-:Y:S01]  /*b9b0*/  FFMA R20, R49, R33, R20 ;  /* 0x0000002131147223 */ /* 0x000fe20000000014 */
[----:B------:R-:W-:Y:S01]  /*b9c0*/  LOP3.LUT R2, R71, 0xffffe000, RZ, 0xc0, !PT ;  /* 0xffffe00047027812 */ /* 0x000fe200078ec0ff */
[C---:B------:R-:W-:Y:S01]  /*b9d0*/  FFMA R21, R49.reuse, R32, R21 ;  /* 0x0000002031157223 */ /* 0x040fe20000000015 */
[----:B------:R-:W-:Y:S01]  /*b9e0*/  F2FP.TF32.F32.PACK_B R16, R16 ;  /* 0x00000010ff10723e */ /* 0x000fe200024050ff */
[C---:B------:R-:W-:Y:S01]  /*b9f0*/  FFMA R22, R49.reuse, R0, R22 ;  /* 0x0000000031167223 */ /* 0x040fe20000000016 */
[----:B------:R-:W-:Y:S01]  /*ba00*/  F2FP.TF32.F32.PACK_B R17, R17 ;  /* 0x00000011ff11723e */ /* 0x000fe200024050ff */
[----:B------:R-:W-:Y:S01]  /*ba10*/  FFMA R23, R49, R2, R27 ;  /* 0x0000000231177223 */ /* 0x000fe2000000001b */
[----:B------:R-:W-:Y:S02]  /*ba20*/  F2FP.TF32.F32.PACK_B R18, R18 ;  /* 0x00000012ff12723e */ /* 0x000fe400024050ff */
[----:B------:R-:W-:Y:S02]  /*ba30*/  F2FP.TF32.F32.PACK_B R19, R19 ;  /* 0x00000013ff13723e */ /* 0x000fe400024050ff */
[----:B------:R-:W-:Y:S02]  /*ba40*/  LOP3.LUT R3, R72, 0xffffe000, RZ, 0xc0, !PT ;  /* 0xffffe00048037812 */ /* 0x000fe400078ec0ff */
[----:B-1----:R-:W-:Y:S01]  /*ba50*/  LOP3.LUT R4, R73, 0xffffe000, RZ, 0xc0, !PT ;  /* 0xffffe00049047812 */ /* 0x002fe200078ec0ff */
        /* <DEDUP_REMOVED lines=48> */
[----:B-1----:R-:W-:Y:S04]  /*bd60*/  DEPBAR.LE SB0, 0x1 ;  /* 0x000080400000791a */ /* 0x002fe80000000000 */
.L_x_158:
[----:B------:R-:W-:Y:S05]  /*bd70*/  BSYNC.RECONVERGENT B0 ;  /* 0x0000000000007941 */ /* 0x000fea0003800200 */
.L_x_157:
        /* <DEDUP_REMOVED lines=12> */
[----:B------:R-:W-:Y:S05]  /*be40*/  @P1 IMAD R5, R62, 0x4000, R129 ;  /* 0x000040003e051824 */ /* 0x000fea00078e0281 */
        /* <DEDUP_REMOVED lines=8> */
.L_x_162:
[----:B------:R-:W-:Y:S05]  /*bed0*/  BSYNC B0 ;  /* 0x0000000000007941 */ /* 0x000fea0003800000 */
.L_x_161:
[----:B------:R-:W-:Y:S01]  /*bee0*/  ISETP.NE.AND P0, PT, R132, RZ, PT ;  /* 0x000000ff8400720c */ /* 0x000fe20003f05270 */
[----:B------:R-:W-:Y:S11]  /*bef0*/  VIADD R62, R62, 0x1 ;  /* 0x000000013e3e7836 */ /* 0x000ff60000000000 */
[----:B------:R-:W-:Y:S01]  /*bf00*/  @!UPT UIADD3 URZ, UPT, UPT, URZ, URZ, URZ ;  /* 0x000000fffffff290 */ /* 0x000fe2000fffe0ff */
[----:B------:R4:W3:Y:S01]  /*bf10*/  @P0 LDS.128 R92, [R5+UR48+0x400] ;  /* 0x00040030055c0984 */ /* 0x0008e20008000c00 */
[----:B-1----:R-:W-:Y:S02]  /*bf20*/  @P0 IMAD.IADD R0, R61, 0x1, R2 ;  /* 0x000000013d000824 */ /* 0x002fe400078e0202 */
[C---:B------:R-:W-:Y:S01]  /*bf30*/  @P0 IMAD.IADD R6, R63.reuse, 0x1, R4 ;  /* 0x000000013f060824 */ /* 0x040fe200078e0204 */
[----:B------:R4:W1:Y:S01]  /*bf40*/  @P0 LDS.128 R88, [R3+0x400] ;  /* 0x0004000003580984 */ /* 0x0008620000000c00 */
[C---:B------:R-:W-:Y:S02]  /*bf50*/  @P0 IMAD.IADD R7, R63.reuse, 0x1, R2 ;  /* 0x000000013f070824 */ /* 0x040fe400078e0202 */
[----:B--2---:R-:W-:Y:S01]  /*bf60*/  @P0 IMAD.IADD R8, R63, 0x1, R0 ;  /* 0x000000013f080824 */ /* 0x004fe200078e0200 */
[----:B------:R4:W2:Y:S04]  /*bf70*/  @P0 LDS.128 R84, [R4+0x400] ;  /* 0x0004000004540984 */ /* 0x0008a80000000c00 */
[----:B------:R4:W1:Y:S04]  /*bf80*/  @P0 LDS.128 R80, [R6+0x400] ;  /* 0x0004000006500984 */ /* 0x0008680000000c00 */
[----:B------:R4:W1:Y:S04]  /*bf90*/  @P0 LDS.128 R64, [R2+0x400] ;  /* 0x0004000002400984 */ /* 0x0008680000000c00 */
[----:B------:R4:W1:Y:S04]  /*bfa0*/  @P0 LDS.128 R68, [R7+0x400] ;  /* 0x0004000007440984 */ /* 0x0008680000000c00 */
[----:B------:R4:W1:Y:S04]  /*bfb0*/  @P0 LDS.128 R72, [R0+0x400] ;  /* 0x0004000000480984 */ /* 0x0008680000000c00 */
[----:B------:R4:W1:Y:S01]  /*bfc0*/  @P0 LDS.128 R76, [R8+0x400] ;  /* 0x00040000084c0984 */ /* 0x0008620000000c00 */
[C---:B------:R-:W-:Y:S04]  /*bfd0*/  ISETP.NE.AND P0, PT, R62.reuse, 0x4, PT ;  /* 0x000000043e00780c */ /* 0x040fe80003f05270 */
[----:B------:R-:W-:Y:S02]  /*bfe0*/  SEL R10, RZ, 0x1, P0 ;  /* 0x00000001ff0a7807 */ /* 0x000fe40000000000 */
[----:B------:R-:W-:Y:S02]  /*bff0*/  SEL R62, R62, RZ, P0 ;  /* 0x000000ff3e3e7207 */ /* 0x000fe40000000000 */
[----:B------:R-:W-:Y:S02]  /*c000*/  LOP3.LUT R133, R133, R10, RZ, 0x3c, !PT ;  /* 0x0000000a85857212 */ /* 0x000fe400078e3cff */
.L_x_160:
[----:B------:R-:W-:Y:S05]  /*c010*/  BSYNC B1 ;  /* 0x0000000000017941 */ /* 0x000fea0003800000 */
.L_x_159:
[----:B----4-:R-:W-:Y:S05]  /*c020*/  VIADD R3, R48, 0xc0 ;  /* 0x000000c030037836 */ /* 0x010fea0000000000 */
[----:B------:R-:W-:Y:S04]  /*c030*/  SHF.R.U32.HI R3, RZ, 0x15, R3 ;  /* 0x00000015ff037819 */ /* 0x000fe80000011603 */
[----:B------:R-:W-:Y:S11]  /*c040*/  LOP3.LUT P0, RZ, R3, 0x3, R110, 0x48, !PT ;  /* 0x0000000303ff7812 */ /* 0x000ff6000780486e */
[----:B------:R-:W-:Y:S02]  /*c050*/  @!UPT UIADD3 URZ, UPT, UPT, URZ, URZ, URZ ;  /* 0x000000fffffff290 */ /* 0x000fe4000fffe0ff */
[----:B------:R-:W-:Y:S05]  /*c060*/  @!P0 BRA `(.L_x_164) ;  /* 0x0000000000408947 */ /* 0x000fea0003800000 */
[----:B------:R-:W4:Y:S01]  /*c070*/  LDCU.64 UR8, c[0x4][0x70] ;  /* 0x01000e00ff0877ac */ /* 0x000f220008000a00 */
[----:B------:R-:W-:Y:S01]  /*c080*/  MOV R3, 0x0 ;  /* 0x0000000000037802 */ /* 0x000fe20000000f00 */
[----:B--2---:R-:W-:Y:S02]  /*c090*/  HFMA2 R12, -RZ, RZ, 0, 5.9604644775390625e-08 ;  /* 0x00000001ff0c7431 */ /* 0x004fe400000001ff */
[----:B------:R-:W-:Y:S02]  /*c0a0*/  IMAD.MOV.U32 R8, RZ, RZ, 0x192 ;  /* 0x00000192ff087424 */ /* 0x000fe400078e00ff */
[----:B------:R-:W-:Y:S01]  /*c0b0*/  IMAD.MOV.U32 R13, RZ, RZ, RZ ;  /* 0x000000ffff0d7224 */ /* 0x000fe200078e00ff */
[----:B------:R-:W2:Y:S01]  /*c0c0*/  LDCU.64 UR6, c[0x4][0x78] ;  /* 0x01000f00ff0677ac */ /* 0x000ea20008000a00 */
[----:B------:R-:W1:Y:S01]  /*c0d0*/  LDC.64 R2, c[0x4][R3] ;  /* 0x0100000003027b82 */ /* 0x000e620000000a00 */
[----:B------:R-:W5:Y:S01]  /*c0e0*/  LDCU.64 UR4, c[0x4][0x10] ;  /* 0x01000200ff0477ac */ /* 0x000f620008000a00 */
[----:B----4-:R-:W-:Y:S01]  /*c0f0*/  MOV R5, UR9 ;  /* 0x0000000900057c02 */ /* 0x010fe20008000f00 */
[----:B------:R-:W-:Y:S01]  /*c100*/  IMAD.U32 R4, RZ, RZ, UR8 ;  /* 0x00000008ff047e24 */ /* 0x000fe2000f8e00ff */
[----:B--2---:R-:W-:Y:S01]  /*c110*/  MOV R7, UR7 ;  /* 0x0000000700077c02 */ /* 0x004fe20008000f00 */
[----:B------:R-:W-:Y:S01]  /*c120*/  IMAD.U32 R6, RZ, RZ, UR6 ;  /* 0x00000006ff067e24 */ /* 0x000fe2000f8e00ff */
[----:B-----5:R-:W-:Y:S01]  /*c130*/  MOV R11, UR5 ;  /* 0x00000005000b7c02 */ /* 0x020fe20008000f00 */
[----:B------:R-:W-:Y:S02]  /*c140*/  IMAD.U32 R10, RZ, RZ, UR4 ;  /* 0x00000004ff0a7e24 */ /* 0x000fe4000f8e00ff */
[----:B------:R-:W-:Y:S07]  /*c150*/  LEPC R20, `(.L_x_164) ;  /* 0x000000001014794e */ /* 0x000fee0000000000 */
[----:B-1-3--:R-:W-:Y:S05]  /*c160*/  CALL.ABS.NOINC R2 ;  /* 0x0000000002007343 */ /* 0x00afea0003c00000 */
.L_x_164:
[----:B------:R-:W-:Y:S01]  /*c170*/  ISETP.NE.AND P6, PT, R126, RZ, PT ;  /* 0x000000ff7e00720c */ /* 0x000fe20003fc5270 */
[----:B------:R-:W-:Y:S05]  /*c180*/  WARPSYNC.ALL ;  /* 0x0000000000007948 */ /* 0x000fea0003800000 */
[----:B------:R-:W-:Y:S01]  /*c190*/  R2UR UR4, R48 ;  /* 0x00000000300472ca */ /* 0x000fe200000e0000 */
[----:B------:R-:W-:Y:S01]  /*c1a0*/  IMAD.U32 R0, RZ, RZ, UR40 ;  /* 0x00000028ff007e24 */ /* 0x000fe2000f8e00ff */
[----:B---3--:R-:W-:Y:S01]  /*c1b0*/  LOP3.LUT R50, R92, 0xffffe000, RZ, 0xc0, !PT ;  /* 0xffffe0005c327812 */ /* 0x008fe200078ec0ff */
[----:B------:R-:W-:Y:S01]  /*c1c0*/  IMAD.U32 R51, RZ, RZ, UR37 ;  /* 0x00000025ff337e24 */ /* 0x000fe2000f8e00ff */
[----:B------:R-:W-:Y:S01]  /*c1d0*/  ISETP.NE.AND P0, PT, R117, RZ, PT ;  /* 0x000000ff7500720c */ /* 0x000fe20003f05270 */
[----:B------:R-:W-:Y:S02]  /*c1e0*/  BSSY.RECONVERGENT B0, `(.L_x_165) ;  /* 0x000009f000007945 */ /* 0x000fe40003800200 */
[----:B------:R-:W-:Y:S05]  /*c1f0*/  @P6 LEA R0, R0, UR48, 0x3 ;  /* 0x0000003000006c11 */ /* 0x000fea000f8e18ff */
[----:B------:R-:W-:Y:S01]  /*c200*/  @P6 VIADD R0, R0, 0x40 ;  /* 0x0000004000006836 */ /* 0x000fe20000000000 */
[----:B--2---:R-:W2:Y:S04]  /*c210*/  LDTM.x32 R4, tmem[UR4+0xc0] ;  /* 0x0000c004000479ee */ /* 0x004ea800082c0000 */
[----:B------:R-:W-:Y:S01]  /*c220*/  @P6 PRMT R51, R51, 0x654, R0 ;  /* 0x0000065433336816 */ /* 0x000fe20000000000 */
[C---:B--2---:R-:W-:Y:S01]  /*c230*/  FMUL R0, R46.reuse, R4 ;  /* 0x000000042e007220 */ /* 0x044fe20000400000 */
        /* <DEDUP_REMOVED lines=13> */
[----:B-1----:R-:W-:Y:S01]  /*c310*/  LOP3.LUT R50, R89, 0xffffe000, RZ, 0xc0, !PT ;  /* 0xffffe00059327812 */ /* 0x002fe200078ec0ff */
        /* <DEDUP_REMOVED lines=139> */
.L_x_166:
[----:B------:R-:W-:Y:S05]  /*cbd0*/  BSYNC.RECONVERGENT B0 ;  /* 0x0000000000007941 */ /* 0x000fea0003800200 */
.L_x_165:
[----:B------:R-:W-:Y:S01]  /*cbe0*/  BAR.SYNC.DEFER_BLOCKING 0x1, 0x80 ;  /* 0x0042000000007b1d */ /* 0x000fe20000010000 */
[----:B------:R-:W-:Y:S04]  /*cbf0*/  UIADD3 UR51, UPT, UPT, UR40, 0x1, URZ ;  /* 0x0000000128337890 */ /* 0x000fe8000fffe0ff */
[----:B------:R-:W-:Y:S04]  /*cc00*/  UISETP.NE.AND UP0, UPT, UR51, 0x4, UPT ;  /* 0x000000043300788c */ /* 0x000fe8000bf05270 */
[----:B------:R-:W-:Y:S01]  /*cc10*/  USEL UR51, UR51, URZ, UP0 ;  /* 0x000000ff33337287 */ /* 0x000fe20008000000 */
[----:B------:R1:W-:Y:S01]  /*cc20*/  @P6 SYNCS.ARRIVE.TRANS64.RED.A1T0 RZ, [R51+URZ], RZ ;  /* 0x000000ff33ff69a7 */ /* 0x0003e200081004ff */
[----:B------:R-:W-:Y:S01]  /*cc30*/  BSSY B1, `(.L_x_167) ;  /* 0x000001f000017945 */ /* 0x000fe20003800000 */
[----:B------:R-:W3:Y:S02]  /*cc40*/  @P6 SYNCS.PHASECHK.TRANS64.TRYWAIT P0, [R0+URZ+0x20], R3 ;  /* 0x00002003000065a7 */ /* 0x000ee400080011ff */
[----:B---3--:R-:W-:Y:S01]  /*cc50*/  @P6 SEL R131, RZ, 0x1, !P0 ;  /* 0x00000001ff836807 */ /* 0x008fe20004000000 */
        /* <DEDUP_REMOVED lines=13> */
.L_x_170:
[----:B------:R-:W-:Y:S05]  /*cd30*/  BSYNC B0 ;  /* 0x0000000000007941 */ /* 0x000fea0003800000 */
.L_x_169:
[----:B------:R-:W-:Y:S11]  /*cd40*/  ISETP.NE.AND P0, PT, R132, RZ, PT ;  /* 0x000000ff8400720c */ /* 0x000ff60003f05270 */
[----:B------:R-:W-:Y:S02]  /*cd50*/  @!UPT UIADD3 URZ, UPT, UPT, URZ, URZ, URZ ;  /* 0x000000fffffff290 */ /* 0x000fe4000fffe0ff */
[----:B------:R3:W4:Y:S01]  /*cd60*/  @P0 LDS.128 R92, [R62+UR48+0x400] ;  /* 0x000400303e5c0984 */ /* 0x0007220008000c00 */
[----:B-1----:R-:W-:Y:S01]  /*cd70*/  @P0 IMAD.IADD R0, R61, 0x1, R4 ;  /* 0x000000013d000824 */ /* 0x002fe200078e0204 */
        /* <DEDUP_REMOVED lines=10> */
.L_x_168:
[----:B------:R-:W-:Y:S05]  /*ce20*/  BSYNC B1 ;  /* 0x0000000000017941 */ /* 0x000fea0003800000 */
.L_x_167:
[----:B---3--:R-:W-:Y:S05]  /*ce30*/  VIADD R3, R48, 0xe0 ;  /* 0x000000e030037836 */ /* 0x008fea0000000000 */
[----:B------:R-:W-:Y:S04]  /*ce40*/  SHF.R.U32.HI R3, RZ, 0x15, R3 ;  /* 0x00000015ff037819 */ /* 0x000fe80000011603 */
[----:B------:R-:W-:Y:S11]  /*ce50*/  LOP3.LUT P0, RZ, R3, 0x3, R110, 0x48, !PT ;  /* 0x0000000303ff7812 */ /* 0x000ff6000780486e */
[----:B------:R-:W-:Y:S02]  /*ce60*/  @!UPT UIADD3 URZ, UPT, UPT, URZ, URZ, URZ ;  /* 0x000000fffffff290 */ /* 0x000fe4000fffe0ff */
[----:B------:R-:W-:Y:S05]  /*ce70*/  @!P0 BRA `(.L_x_172) ;  /* 0x0000000000408947 */ /* 0x000fea0003800000 */
[----:B------:R-:W3:Y:S01]  /*ce80*/  LDCU.64 UR8, c[0x4][0x70] ;  /* 0x01000e00ff0877ac */ /* 0x000ee20008000a00 */
[----:B------:R-:W-:Y:S01]  /*ce90*/  MOV R3, 0x0 ;  /* 0x0000000000037802 */ /* 0x000fe20000000f00 */
[----:B--2---:R-:W-:Y:S02]  /*cea0*/  HFMA2 R12, -RZ, RZ, 0, 5.9604644775390625e-08 ;  /* 0x00000001ff0c7431 */ /* 0x004fe400000001ff */
[----:B------:R-:W-:Y:S02]  /*ceb0*/  IMAD.MOV.U32 R8, RZ, RZ, 0x192 ;  /* 0x00000192ff087424 */ /* 0x000fe400078e00ff */
[----:B------:R-:W-:Y:S01]  /*cec0*/  IMAD.MOV.U32 R13, RZ, RZ, RZ ;  /* 0x000000ffff0d7224 */ /* 0x000fe200078e00ff */
[----:B------:R-:W2:Y:S01]  /*ced0*/  LDCU.64 UR6, c[0x4][0x78] ;  /* 0x01000f00ff0677ac */ /* 0x000ea20008000a00 */
[----:B------:R-:W1:Y:S01]  /*cee0*/  LDC.64 R2, c[0x4][R3] ;  /* 0x0100000003027b82 */ /* 0x000e620000000a00 */
[----:B------:R-:W5:Y:S01]  /*cef0*/  LDCU.64 UR4, c[0x4][0x10] ;  /* 0x01000200ff0477ac */ /* 0x000f620008000a00 */
[----:B---3--:R-:W-:Y:S01]  /*cf00*/  MOV R5, UR9 ;  /* 0x0000000900057c02 */ /* 0x008fe20008000f00 */
[----:B------:R-:W-:Y:S01]  /*cf10*/  IMAD.U32 R4, RZ, RZ, UR8 ;  /* 0x00000008ff047e24 */ /* 0x000fe2000f8e00ff */
[----:B--2---:R-:W-:Y:S01]  /*cf20*/  MOV R7, UR7 ;  /* 0x0000000700077c02 */ /* 0x004fe20008000f00 */
[----:B------:R-:W-:Y:S01]  /*cf30*/  IMAD.U32 R6, RZ, RZ, UR6 ;  /* 0x00000006ff067e24 */ /* 0x000fe2000f8e00ff */
[----:B-----5:R-:W-:Y:S01]  /*cf40*/  MOV R11, UR5 ;  /* 0x00000005000b7c02 */ /* 0x020fe20008000f00 */
[----:B------:R-:W-:Y:S02]  /*cf50*/  IMAD.U32 R10, RZ, RZ, UR4 ;  /* 0x00000004ff0a7e24 */ /* 0x000fe4000f8e00ff */
[----:B------:R-:W-:Y:S07]  /*cf60*/  LEPC R20, `(.L_x_172) ;  /* 0x000000001014794e */ /* 0x000fee0000000000 */
[----:B-1--4-:R-:W-:Y:S05]  /*cf70*/  CALL.ABS.NOINC R2 ;  /* 0x0000000002007343 */ /* 0x012fea0003c00000 */
.L_x_172:
[----:B------:R-:W-:Y:S01]  /*cf80*/  ISETP.NE.AND P0, PT, R117, RZ, PT ;  /* 0x000000ff7500720c */ /* 0x000fe20003f05270 */
[----:B------:R-:W-:Y:S05]  /*cf90*/  WARPSYNC.ALL ;  /* 0x0000000000007948 */ /* 0x000fea0003800000 */
[----:B------:R-:W-:Y:S01]  /*cfa0*/  R2UR UR4, R48 ;  /* 0x00000000300472ca */ /* 0x000fe200000e0000 */
[----:B------:R-:W-:Y:S01]  /*cfb0*/  VIADD R130, R130, 0xa0 ;  /* 0x000000a082827836 */ /* 0x000fe20000000000 */
[----:B----4-:R-:W-:Y:S01]  /*cfc0*/  LOP3.LUT R0, R92, 0xffffe000, RZ, 0xc0, !PT ;  /* 0xffffe0005c007812 */ /* 0x010fe200078ec0ff */
[----:B------:R-:W-:Y:S01]  /*cfd0*/  BSSY.RECONVERGENT B0, `(.L_x_173) ;  /* 0x000009d000007945 */ /* 0x000fe20003800200 */
[----:B------:R-:W-:Y:S02]  /*cfe0*/  LOP3.LUT R2, R93, 0xffffe000, RZ, 0xc0, !PT ;  /* 0xffffe0005d027812 */ /* 0x000fe400078ec0ff */
[----:B------:R-:W-:Y:S02]  /*cff0*/  LOP3.LUT R3, R94, 0xffffe000, RZ, 0xc0, !PT ;  /* 0xffffe0005e037812 */ /* 0x000fe400078ec0ff */
[----:B------:R-:W-:Y:S02]  /*d000*/  LOP3.LUT R50, R95, 0xffffe000, RZ, 0xc0, !PT ;  /* 0xffffe0005f327812 */ /* 0x000fe400078ec0ff */
[----:B-1----:R-:W-:Y:S02]  /*d010*/  LOP3.LUT R51, R88, 0xffffe000, RZ, 0xc0, !PT ;  /* 0xffffe00058337812 */ /* 0x002fe400078ec0ff */
[----:B------:R-:W-:Y:S01]  /*d020*/  LOP3.LUT R52, R89, 0xffffe000, RZ, 0xc0, !PT ;  /* 0xffffe00059347812 */ /* 0x000fe200078ec0ff */
[----:B--2---:R-:W1:Y:S01]  /*d030*/  LDTM.x32 R4, tmem[UR4+0xe0] ;  /* 0x0000e004000479ee */ /* 0x004e6200082c0000 */
[----:B------:R-:W-:Y:S01]  /*d040*/  LOP3.LUT R53, R90, 0xffffe000, RZ, 0xc0, !PT ;  /* 0xffffe0005a357812 */ /* 0x000fe200078ec0ff */
[----:B------:R-:W-:Y:S01]  /*d050*/  NOP ;  /* 0x0000000000007918 */ /* 0x000fe20000000000 */
[----:B------:R-:W-:Y:S02]  /*d060*/  LOP3.LUT R54, R91, 0xffffe000, RZ, 0xc0, !PT ;  /* 0xffffe0005b367812 */ /* 0x000fe400078ec0ff */
[----:B------:R-:W-:Y:S02]  /*d070*/  LOP3.LUT R130, R130, 0xfefffff8, RZ, 0xc0, !PT ;  /* 0xfefffff882827812 */ /* 0x000fe400078ec0ff */
[----:B------:R-:W-:Y:S02]  /*d080*/  LOP3.LUT R55, R84, 0xffffe000, RZ, 0xc0, !PT ;  /* 0xffffe00054377812 */ /* 0x000fe400078ec0ff */
[----:B------:R-:W-:Y:S01]  /*d090*/  LOP3.LUT R56, R85, 0xffffe000, RZ, 0xc0, !PT ;  /* 0xffffe00055387812 */ /* 0x000fe200078ec0ff */
[----:B-1----:R1:W-:Y:S01]  /*d0a0*/  SYNCS.ARRIVE.TRANS64.RED.A1T0 RZ, [R130+URZ], RZ ;  /* 0x000000ff82ff79a7 */ /* 0x0023e200081004ff */
[----:B------:R-:W-:Y:S02]  /*d0b0*/  LOP3.LUT R57, R86, 0xffffe000, RZ, 0xc0, !PT ;  /* 0xffffe00056397812 */ /* 0x000fe400078ec0ff */
[----:B------:R-:W-:Y:S02]  /*d0c0*/  LOP3.LUT R58, R87, 0xffffe000, RZ, 0xc0, !PT ;  /* 0xffffe000573a7812 */ /* 0x000fe400078ec0ff */
[----:B------:R-:W-:Y:S02]  /*d0d0*/  LOP3.LUT R59, R80, 0xffffe000, RZ, 0xc0, !PT ;  /* 0xffffe000503b7812 */ /* 0x000fe400078ec0ff */
[----:B------:R-:W-:Y:S02]  /*d0e0*/  LOP3.LUT R60, R81, 0xffffe000, RZ, 0xc0, !PT ;  /* 0xffffe000513c7812 */ /* 0x000fe400078ec0ff */
[----:B------:R-:W-:Y:S02]  /*d0f0*/  LOP3.LUT R61, R82, 0xffffe000, RZ, 0xc0, !PT ;  /* 0xffffe000523d7812 */ /* 0x000fe400078ec0ff */
[----:B------:R-:W-:Y:S02]  /*d100*/  LOP3.LUT R62, R83, 0xffffe000, RZ, 0xc0, !PT ;  /* 0xffffe000533e7812 */ /* 0x000fe400078ec0ff */
[----:B------:R-:W-:Y:S01]  /*d110*/  LOP3.LUT R63, R64, 0xffffe000, RZ, 0xc0, !PT ;  /* 0xffffe000403f7812 */ /* 0x000fe200078ec0ff */
[C---:B------:R-:W-:Y:S01]  /*d120*/  FMUL R4, R46.reuse, R4 ;  /* 0x000000042e047220 */ /* 0x040fe20000400000 */
[----:B------:R-:W-:Y:S01]  /*d130*/  LOP3.LUT R64, R65, 0xffffe000, RZ, 0xc0, !PT ;  /* 0xffffe00041407812 */ /* 0x000fe200078ec0ff */
[----:B------:R-:W-:Y:S01]  /*d140*/  FMUL R5, R46, R5 ;  /* 0x000000052e057220 */ /* 0x000fe20000400000 */
[----:B------:R-:W-:Y:S01]  /*d150*/  LOP3.LUT R65, R66, 0xffffe000, RZ, 0xc0, !PT ;  /* 0xffffe00042417812 */ /* 0x000fe200078ec0ff */
[C---:B------:R-:W-:Y:S01]  /*d160*/  FMUL R6, R46.reuse, R6 ;  /* 0x000000062e067220 */ /* 0x040fe20000400000 */
[----:B------:R-:W-:Y:S01]  /*d170*/  LOP3.LUT R66, R67, 0xffffe000, RZ, 0xc0, !PT ;  /* 0xffffe00043427812 */ /* 0x000fe200078ec0ff */
[----:B------:R-:W-:Y:S01]  /*d180*/  FMUL R7, R46, R7 ;  /* 0x000000072e077220 */ /* 0x000fe20000400000 */
[----:B------:R-:W-:Y:S01]  /*d190*/  LOP3.LUT R67, R68, 0xffffe000, RZ, 0xc0, !PT ;  /* 0xffffe00044437812 */ /* 0x000fe200078ec0ff */
[----:B------:R-:W-:Y:S01]  /*d1a0*/  FFMA R4, R49, R0, R4 ;  /* 0x0000000031047223 */ /* 0x000fe20000000004 */
[----:B------:R-:W-:Y:S01]  /*d1b0*/  LOP3.LUT R68, R69, 0xffffe000, RZ, 0xc0, !PT ;  /* 0xffffe00045447812 */ /* 0x000fe200078ec0ff */
[C---:B------:R-:W-:Y:S01]  /*d1c0*/  FFMA R5, R49.reuse, R2, R5 ;  /* 0x0000000231057223 */ /* 0x040fe20000000005 */
[----:B------:R-:W-:Y:S01]  /*d1d0*/  LOP3.LUT R69, R70, 0xffffe000, RZ, 0xc0, !PT ;  /* 0xffffe00046457812 */ /* 0x000fe200078ec0ff */
[C---:B------:R-:W-:Y:S01]  /*d1e0*/  FFMA R6, R49.reuse, R3, R6 ;  /* 0x0000000331067223 */ /* 0x040fe20000000006 */
[----:B------:R-:W-:Y:S01]  /*d1f0*/  F2FP.TF32.F32.PACK_B R4, R4 ;  /* 0x00000004ff04723e */ /* 0x000fe200024050ff */
[C---:B------:R-:W-:Y:S01]  /*d200*/  FFMA R7, R49.reuse, R50, R7 ;  /* 0x0000003231077223 */ /* 0x040fe20000000007 */
[----:B------:R-:W-:Y:S01]  /*d210*/  F2FP.TF32.F32.PACK_B R5, R5 ;  /* 0x00000005ff05723e */ /* 0x000fe200024050ff */
        /* <DEDUP_REMOVED lines=9> */
[C---:B------:R-:W-:Y:S01]  /*d2b0*/  FFMA R11, R49.reuse, R54, R11 ;  /* 0x00000036310b7223 */ /* 0x040fe2000000000b */
[----:B------:R1:W-:Y:S01]  /*d2c0*/  STS.128 [R129+UR48+0xc400], R4 ;  /* 0x00c4000481007988 */ /* 0x0003e20008000c30 */
[----:B------:R-:W-:Y:S01]  /*d2d0*/  F2FP.TF32.F32.PACK_B R8, R8 ;  /* 0x00000008ff08723e */ /* 0x000fe200024050ff */
[C---:B------:R-:W-:Y:S01]  /*d2e0*/  FMUL R12, R46.reuse, R12 ;  /* 0x0000000c2e0c7220 */ /* 0x040fe20000400000 */
[----:B------:R-:W-:Y:S01]  /*d2f0*/  F2FP.TF32.F32.PACK_B R9, R9 ;  /* 0x00000009ff09723e */ /* 0x000fe200024050ff */
[C---:B------:R-:W-:Y:S01]  /*d300*/  FMUL R13, R46.reuse, R13 ;  /* 0x0000000d2e0d7220 */ /* 0x040fe20000400000 */
[----:B------:R-:W-:Y:S01]  /*d310*/  F2FP.TF32.F32.PACK_B R10, R10 ;  /* 0x0000000aff0a723e */ /* 0x000fe200024050ff */
[C---:B------:R-:W-:Y:S01]  /*d320*/  FMUL R14, R46.reuse, R14 ;  /* 0x0000000e2e0e7220 */ /* 0x040fe20000400000 */
[C---:B------:R-:W-:Y:S01]  /*d330*/  FMUL R15, R46.reuse, R15 ;  /* 0x0000000f2e0f7220 */ /* 0x040fe20000400000 */
[----:B------:R-:W-:Y:S01]  /*d340*/  F2FP.TF32.F32.PACK_B R11, R11 ;  /* 0x0000000bff0b723e */ /* 0x000fe200024050ff */
[C---:B------:R-:W-:Y:S01]  /*d350*/  FFMA R12, R49.reuse, R55, R12 ;  /* 0x00000037310c7223 */ /* 0x040fe2000000000c */
[C---:B------:R-:W-:Y:S01]  /*d360*/  FFMA R13, R49.reuse, R56, R13 ;  /* 0x00000038310d7223 */ /* 0x040fe2000000000d */
[C---:B------:R-:W-:Y:S01]  /*d370*/  FFMA R14, R49.reuse, R57, R14 ;  /* 0x00000039310e7223 */ /* 0x040fe2000000000e */
[C---:B------:R-:W-:Y:S01]  /*d380*/  FFMA R15, R49.reuse, R58, R15 ;  /* 0x0000003a310f7223 */ /* 0x040fe2000000000f */
[----:B------:R1:W-:Y:S01]  /*d390*/  STS.128 [R128+0xc400], R8 ;  /* 0x00c4000880007388 */ /* 0x0003e20000000c00 */
        /* <DEDUP_REMOVED lines=27> */
[C---:B------:R-:W-:Y:S01]  /*d550*/  FMUL R24, R46.reuse, R24 ;  /* 0x000000182e187220 */ /* 0x040fe20000400000 */
[----:B------:R-:W-:Y:S01]  /*d560*/  F2FP.TF32.F32.PACK_B R20, R20 ;  /* 0x00000014ff14723e */ /* 0x000fe200024050ff */
[C---:B------:R-:W-:Y:S01]  /*d570*/  FMUL R25, R46.reuse, R25 ;  /* 0x000000192e197220 */ /* 0x040fe20000400000 */
[----:B------:R-:W-:Y:S01]  /*d580*/  F2FP.TF32.F32.PACK_B R21, R21 ;  /* 0x00000015ff15723e */ /* 0x000fe200024050ff */
[C---:B------:R-:W-:Y:S01]  /*d590*/  FMUL R26, R46.reuse, R26 ;  /* 0x0000001a2e1a7220 */ /* 0x040fe20000400000 */
[----:B------:R-:W-:Y:S01]  /*d5a0*/  FMUL R27, R46, R27 ;  /* 0x0000001b2e1b7220 */ /* 0x000fe20000400000 */
[----:B------:R-:W-:Y:S01]  /*d5b0*/  F2FP.TF32.F32.PACK_B R22, R22 ;  /* 0x00000016ff16723e */ /* 0x000fe200024050ff */
[C---:B------:R-:W-:Y:S01]  /*d5c0*/  FFMA R24, R49.reuse, R67, R24 ;  /* 0x0000004331187223 */ /* 0x040fe20000000018 */
[----:B------:R-:W-:Y:S01]  /*d5d0*/  F2FP.TF32.F32.PACK_B R23, R23 ;  /* 0x00000017ff17723e */ /* 0x000fe200024050ff */
[C---:B------:R-:W-:Y:S01]  /*d5e0*/  FFMA R25, R49.reuse, R68, R25 ;  /* 0x0000004431197223 */ /* 0x040fe20000000019 */
[C---:B------:R-:W-:Y:S01]  /*d5f0*/  FFMA R26, R49.reuse, R69, R26 ;  /* 0x00000045311a7223 */ /* 0x040fe2000000001a */
[----:B------:R-:W-:Y:S01]  /*d600*/  FFMA R27, R49, R70, R27 ;  /* 0x00000046311b7223 */ /* 0x000fe2000000001b */
[----:B------:R-:W-:Y:S01]  /*d610*/  LOP3.LUT R71, R72, 0xffffe000, RZ, 0xc0, !PT ;  /* 0xffffe00048477812 */ /* 0x000fe200078ec0ff */
        /* <DEDUP_REMOVED lines=56> */
.L_x_174:
[----:B------:R-:W-:Y:S05]  /*d9a0*/  BSYNC.RECONVERGENT B0 ;  /* 0x0000000000007941 */ /* 0x000fea0003800200 */
.L_x_173:
[----:B------:R-:W-:Y:S01]  /*d9b0*/  BAR.SYNC.DEFER_BLOCKING 0x1, 0x80 ;  /* 0x0042000000007b1d */ /* 0x000fe20000010000 */
[----:B------:R-:W-:Y:S01]  /*d9c0*/  UISETP.NE.AND UP0, UPT, UR49, -0x8, UPT ;  /* 0xfffffff83100788c */ /* 0x000fe2000bf05270 */
[----:B------:R-:W-:Y:S08]  /*d9d0*/  IADD3 R44, PT, PT, R44, 0x1, RZ ;  /* 0x000000012c2c7810 */ /* 0x000ff00007ffe0ff */
[----:B------:R-:W-:Y:S05]  /*d9e0*/  BRA.U !UP0, `(.L_x_175) ;  /* 0x0000000108287547 */ /* 0x000fea000b800000 */
[----:B------:R-:W-:Y:S01]  /*d9f0*/  ISETP.NE.AND P0, PT, R126, RZ, PT ;  /* 0x000000ff7e00720c */ /* 0x000fe20003f05270 */
[----:B------:R-:W-:Y:S01]  /*da00*/  IMAD.U32 R3, RZ, RZ, UR51 ;  /* 0x00000033ff037e24 */ /* 0x000fe2000f8e00ff */
[----:B------:R-:W-:Y:S01]  /*da10*/  UIADD3 UR51, UPT, UPT, UR51, 0x1, URZ ;  /* 0x0000000133337890 */ /* 0x000fe2000fffe0ff */
[----:B------:R-:W-:Y:S03]  /*da20*/  IMAD.U32 R0, RZ, RZ, UR37 ;  /* 0x00000025ff007e24 */ /* 0x000fe6000f8e00ff */
[----:B------:R-:W-:Y:S04]  /*da30*/  UISETP.NE.AND UP0, UPT, UR51, 0x4, UPT ;  /* 0x000000043300788c */ /* 0x000fe8000bf05270 */
[----:B------:R-:W-:Y:S03]  /*da40*/  USEL UR51, UR51, URZ, UP0 ;  /* 0x000000ff33337287 */ /* 0x000fe60008000000 */
[----:B------:R-:W-:Y:S05]  /*da50*/  @P0 LEA R3, R3, UR48, 0x3 ;  /* 0x0000003003030c11 */ /* 0x000fea000f8e18ff */
[----:B------:R-:W-:Y:S05]  /*da60*/  @P0 VIADD R3, R3, 0x40 ;  /* 0x0000004003030836 */ /* 0x000fea0000000000 */
[----:B------:R-:W-:Y:S04]  /*da70*/  @P0 PRMT R0, R0, 0x654, R3 ;  /* 0x0000065400000816 */ /* 0x000fe80000000003 */
[----:B------:R2:W-:Y:S03]  /*da80*/  @P0 SYNCS.ARRIVE.TRANS64.RED.A1T0 RZ, [R0+URZ], RZ ;  /* 0x000000ff00ff09a7 */ /* 0x0005e600081004ff */
.L_x_175:
[----:B------:R-:W-:Y:S01]  /*da90*/  ISETP.NE.AND P2, PT, R118, RZ, PT ;  /* 0x000000ff7600720c */ /* 0x000fe20003f45270 */
[----:B------:R-:W-:Y:S01]  /*daa0*/  UIADD3 UR49, UPT, UPT, UR49, 0x8, URZ ;  /* 0x0000000831317890 */ /* 0x000fe2000fffe0ff */
[----:B------:R-:W-:Y:S01]  /*dab0*/  ISETP.NE.AND P0, PT, R120, 0x2, PT ;  /* 0x000000027800780c */ /* 0x000fe20003f05270 */
[----:B-1----:R-:W-:Y:S01]  /*dac0*/  IMAD.IADD R20, R43, 0x1, R102 ;  /* 0x000000012b147824 */ /* 0x002fe200078e0266 */
[----:B------:R-:W-:Y:S01]  /*dad0*/  ISETP.NE.AND P1, PT, R44, 0x2, PT ;  /* 0x000000022c00780c */ /* 0x000fe20003f25270 */
[----:B------:R-:W-:Y:S01]  /*dae0*/  IMAD.IADD R21, R45, 0x1, R104 ;  /* 0x000000012d157824 */ /* 0x000fe200078e0268 */
[----:B--2---:R-:W-:Y:S02]  /*daf0*/  SEL R0, RZ, 0x1, P0 ;  /* 0x00000001ff007807 */ /* 0x004fe40000000000 */
[----:B------:R-:W-:Y:S02]  /*db00*/  SEL R3, RZ, 0x1, P1 ;  /* 0x00000001ff037807 */ /* 0x000fe40000800000 */
[----:B------:R-:W-:Y:S02]  /*db10*/  LOP3.LUT R113, R113, R0, RZ, 0x3c, !PT ;  /* 0x0000000071717212 */ /* 0x000fe400078e3cff */
[----:B------:R-:W-:Y:S02]  /*db20*/  LOP3.LUT R114, R114, R3, RZ, 0x3c, !PT ;  /* 0x0000000372727212 */ /* 0x000fe400078e3cff */
[----:B------:R-:W-:Y:S02]  /*db30*/  @P2 R2UR UR36, R112 ;  /* 0x00000000702422ca */ /* 0x000fe400000e0000 */
[----:B------:R-:W-:Y:S02]  /*db40*/  SEL R120, R120, RZ, P0 ;  /* 0x000000ff78787207 */ /* 0x000fe40000000000 */
[----:B------:R-:W-:Y:S01]  /*db50*/  SEL R44, R44, RZ, P1 ;  /* 0x000000ff2c2c7207 */ /* 0x000fe20000800000 */
[----:B------:R-:W-:Y:S10]  /*db60*/  @P2 BRA `(.L_x_176) ;  /* 0xffffff7c00c42947 */ /* 0x000ff4000383ffff */
[----:B------:R-:W-:-:S09]  /*db70*/  UISETP.NE.AND UP0, UPT, UR50, URZ, UPT ;  /* 0x000000ff3200728c */ /* 0x000fd2000bf05270 */
[----:B------:R-:W-:Y:S05]  /*db80*/  BRA.U !UP0, `(.L_x_177) ;  /* 0x0000000108487547 */ /* 0x000fea000b800000 */
[----:B------:R-:W1:Y:S02]  /*db90*/  LDCU.64 UR4, c[0x0][0x890] ;  /* 0x00011200ff0477ac */ /* 0x000e640008000a00 */
[----:B-1----:R-:W-:-:S04]  /*dba0*/  UISETP.NE.U32.AND UP0, UPT, UR4, URZ, UPT ;  /* 0x000000ff0400728c */ /* 0x002fc8000bf05070 */
[----:B------:R-:W-:-:S09]  /*dbb0*/  UISETP.NE.AND.EX UP0, UPT, UR5, URZ, UPT, UP0 ;  /* 0x000000ff0500728c */ /* 0x000fd2000bf05300 */
[----:B------:R-:W-:Y:S05]  /*dbc0*/  BRA.U UP0, `(.L_x_178) ;  /* 0x00000001000c7547 */ /* 0x000fea000b800000 */
[----:B------:R-:W-:-:S13]  /*dbd0*/  FSETP.NEU.AND P0, PT, R49, RZ, PT ;  /* 0x000000ff3100720b */ /* 0x000fda0003f0d000 */
[----:B------:R-:W-:Y:S05]  /*dbe0*/  @!P0 EXIT ;  /* 0x000000000000894d */ /* 0x000fea0003800000 */
[----:B------:R-:W-:Y:S05]  /*dbf0*/  BRA `(.L_x_177) ;  /* 0x00000000002c7947 */ /* 0x000fea0003800000 */
.L_x_178:
[----:B------:R-:W-:Y:S01]  /*dc00*/  ISETP.NE.AND P0, PT, R119, RZ, PT ;  /* 0x000000ff7700720c */ /* 0x000fe20003f05270 */
[----:B------:R-:W-:-:S12]  /*dc10*/  BSSY.RECONVERGENT B0, `(.L_x_177) ;  /* 0x0000009000007945 */ /* 0x000fd80003800200 */
[----:B------:R-:W-:Y:S05]  /*dc20*/  @P0 BRA `(.L_x_179) ;  /* 0x0000000000140947 */ /* 0x000fea0003800000 */
[----:B------:R-:W1:Y:S02]  /*dc30*/  LDCU.64 UR4, c[0x0][0x888] ;  /* 0x00011100ff0477ac */ /* 0x000e640008000a00 */
[----:B-1----:R-:W-:-:S04]  /*dc40*/  ISETP.NE.U32.AND P0, PT, RZ, UR4, PT ;  /* 0x00000004ff007c0c */ /* 0x002fc8000bf05070 */
[----:B------:R-:W-:-:S13]  /*dc50*/  ISETP.NE.AND.EX P0, PT, RZ, UR5, PT, P0 ;  /* 0x00000005ff007c0c */ /* 0x000fda000bf05300 */
[----:B------:R-:W-:Y:S05]  /*dc60*/  @!P0 EXIT ;  /* 0x000000000000894d */ /* 0x000fea0003800000 */
[----:B------:R-:W-:Y:S05]  /*dc70*/  BRA `(.L_x_180) ;  /* 0x0000000000087947 */ /* 0x000fea0003800000 */
.L_x_179:
[----:B------:R-:W-:-:S13]  /*dc80*/  FSETP.NEU.AND P0, PT, R49, RZ, PT ;  /* 0x000000ff3100720b */ /* 0x000fda0003f0d000 */
[----:B------:R-:W-:Y:S05]  /*dc90*/  @!P0 EXIT ;  /* 0x000000000000894d */ /* 0x000fea0003800000 */
.L_x_180:
[----:B------:R-:W-:Y:S05]  /*dca0*/  BSYNC.RECONVERGENT B0 ;  /* 0x0000000000007941 */ /* 0x000fea0003800200 */
.L_x_177:
[----:B------:R-:W-:Y:S01]  /*dcb0*/  ULEA UR4, UR51, UR48, 0x3 ;  /* 0x0000003033047291 */ /* 0x000fe2000f8e18ff */
[----:B------:R-:W-:-:S04]  /*dcc0*/  DEPBAR.LE SB0, 0x0 ;  /* 0x000080000000791a */ /* 0x000fc80000000000 */
[----:B------:R-:W-:-:S04]  /*dcd0*/  UIADD3 UR4, UPT, UPT, UR4, 0x40, URZ ;  /* 0x0000004004047890 */ /* 0x000fc8000fffe0ff */
[----:B------:R-:W-:-:S09]  /*dce0*/  UPRMT UR4, UR37, 0x654, UR4 ;  /* 0x0000065425047896 */ /* 0x000fd20008000004 */
[----:B------:R-:W-:Y:S01]  /*dcf0*/  SYNCS.ARRIVE.TRANS64.RED.A1T0 RZ, [UR4], RZ ;  /* 0x000000ffffff79a7 */ /* 0x000fe20008100404 */
[----:B------:R-:W-:Y:S05]  /*dd00*/  EXIT ;  /* 0x000000000000794d */ /* 0x000fea0003800000 */
.L_x_24:
[----:B--2---:R2:W4:Y:S02]  /*dd10*/  SYNCS.PHASECHK.TRANS64.TRYWAIT P0, [R3+URZ+0xc0], R2 ;  /* 0x0000c002030075a7 */ /* 0x00452400080011ff */
[----:B----4-:R-:W-:Y:S05]  /*dd20*/  @!P0 NANOSLEEP.SYNCS 0x989680 ;  /* 0x009896800000895d */ /* 0x010fea0003900000 */
[----:B------:R-:W4:Y:S02]  /*dd30*/  @!P0 SYNCS.PHASECHK.TRANS64 P0, [R3+URZ+0xc0], R2 ;  /* 0x0000c002030085a7 */ /* 0x000f2400080010ff */
[----:B----4-:R-:W-:Y:S05]  /*dd40*/  @!P0 BRA `(.L_x_24) ;  /* 0xfffffffc00f08947 */ /* 0x010fea000383ffff */
[----:B------:R-:W-:Y:S05]  /*dd50*/  BRA `(.L_x_181) ;  /* 0xffffff38008c7947 */ /* 0x000fea000383ffff */
.L_x_27:
[----:B-1----:R-:W-:-:S07]  /*dd60*/  MOV R2, UR33 ;  /* 0x0000002100027c02 */ /* 0x002fce0008000f00 */
.L_x_182:
[----:B-1----:R1:W2:Y:S02]  /*dd70*/  SYNCS.PHASECHK.TRANS64.TRYWAIT P0, [R2+URZ+0x10], R5 ;  /* 0x00001005020075a7 */ /* 0x0022a400080011ff */
[----:B--2---:R-:W-:Y:S05]  /*dd80*/  @!P0 NANOSLEEP.SYNCS 0x989680 ;  /* 0x009896800000895d */ /* 0x004fea0003900000 */
[----:B------:R-:W2:Y:S02]  /*dd90*/  @!P0 SYNCS.PHASECHK.TRANS64 P0, [R2+URZ+0x10], R5 ;  /* 0x00001005020085a7 */ /* 0x000ea400080010ff */
[----:B--2---:R-:W-:Y:S05]  /*dda0*/  @!P0 BRA `(.L_x_182) ;  /* 0xfffffffc00f08947 */ /* 0x004fea000383ffff */
[----:B------:R-:W-:Y:S05]  /*ddb0*/  BRA `(.L_x_26) ;  /* 0xffffff3800f07947 */ /* 0x000fea000383ffff */
.L_x_34:
[----:B-1----:R-:W-:-:S07]  /*ddc0*/  MOV R2, UR33 ;  /* 0x0000002100027c02 */ /* 0x002fce0008000f00 */
.L_x_183:
[----:B-1----:R1:W2:Y:S02]  /*ddd0*/  SYNCS.PHASECHK.TRANS64.TRYWAIT P0, [R2+URZ+0x10], R5 ;  /* 0x00001005020075a7 */ /* 0x0022a400080011ff */
[----:B--2---:R-:W-:Y:S05]  /*dde0*/  @!P0 NANOSLEEP.SYNCS 0x989680 ;  /* 0x009896800000895d */ /* 0x004fea0003900000 */
[----:B------:R-:W2:Y:S02]  /*ddf0*/  @!P0 SYNCS.PHASECHK.TRANS64 P0, [R2+URZ+0x10], R5 ;  /* 0x00001005020085a7 */ /* 0x000ea400080010ff */
[----:B--2---:R-:W-:Y:S05]  /*de00*/  @!P0 BRA `(.L_x_183) ;  /* 0xfffffffc00f08947 */ /* 0x004fea000383ffff */
[----:B------:R-:W-:Y:S05]  /*de10*/  BRA `(.L_x_33) ;  /* 0xffffff3c00d87947 */ /* 0x000fea000383ffff */
.L_x_39:
[----:B-1----:R1:W2:Y:S02]  /*de20*/  SYNCS.PHASECHK.TRANS64.TRYWAIT P0, [R2+URZ+0x70], R3 ;  /* 0x00007003020075a7 */ /* 0x0022a400080011ff */
[----:B--2---:R-:W-:Y:S05]  /*de30*/  @!P0 NANOSLEEP.SYNCS 0x989680 ;  /* 0x009896800000895d */ /* 0x004fea0003900000 */
[----:B------:R-:W2:Y:S02]  /*de40*/  @!P0 SYNCS.PHASECHK.TRANS64 P0, [R2+URZ+0x70], R3 ;  /* 0x00007003020085a7 */ /* 0x000ea400080010ff */
[----:B--2---:R-:W-:Y:S05]  /*de50*/  @!P0 BRA `(.L_x_39) ;  /* 0xfffffffc00f08947 */ /* 0x004fea000383ffff */
[----:B------:R-:W-:Y:S05]  /*de60*/  BRA `(.L_x_184) ;  /* 0xffffff4000a07947 */ /* 0x000fea000383ffff */
.L_x_43:
[----:B---3--:R-:W-:-:S07]  /*de70*/  MOV R0, UR4 ;  /* 0x0000000400007c02 */ /* 0x008fce0008000f00 */
.L_x_185:
[----:B-1----:R1:W2:Y:S02]  /*de80*/  SYNCS.PHASECHK.TRANS64.TRYWAIT P0, [R0+URZ], R3 ;  /* 0x00000003000075a7 */ /* 0x0022a400080011ff */
[----:B--2---:R-:W-:Y:S05]  /*de90*/  @!P0 NANOSLEEP.SYNCS 0x989680 ;  /* 0x009896800000895d */ /* 0x004fea0003900000 */
[----:B------:R-:W2:Y:S02]  /*dea0*/  @!P0 SYNCS.PHASECHK.TRANS64 P0, [R0+URZ], R3 ;  /* 0x00000003000085a7 */ /* 0x000ea400080010ff */
[----:B--2---:R-:W-:Y:S05]  /*deb0*/  @!P0 BRA `(.L_x_185) ;  /* 0xfffffffc00f08947 */ /* 0x004fea000383ffff */
[----:B------:R-:W-:Y:S05]  /*dec0*/  BRA `(.L_x_186) ;  /* 0xffffff4800107947 */ /* 0x000fea000383ffff */
.L_x_46:
[----:B-1----:R1:W2:Y:S02]  /*ded0*/  SYNCS.PHASECHK.TRANS64.TRYWAIT P0, [R0+URZ+0xb0], R5 ;  /* 0x0000b005000075a7 */ /* 0x0022a400080011ff */
[----:B--2---:R-:W-:Y:S05]  /*dee0*/  @!P0 NANOSLEEP.SYNCS 0x989680 ;  /* 0x009896800000895d */ /* 0x004fea0003900000 */
[----:B------:R-:W2:Y:S02]  /*def0*/  @!P0 SYNCS.PHASECHK.TRANS64 P0, [R0+URZ+0xb0], R5 ;  /* 0x0000b005000085a7 */ /* 0x000ea400080010ff */
[----:B--2---:R-:W-:Y:S05]  /*df00*/  @!P0 BRA `(.L_x_46) ;  /* 0xfffffffc00f08947 */ /* 0x004fea000383ffff */
[----:B------:R-:W-:Y:S05]  /*df10*/  BRA `(.L_x_187) ;  /* 0xffffff4800707947 */ /* 0x000fea000383ffff */
.L_x_47:
[----:B------:R-:W-:-:S07]  /*df20*/  MOV R0, UR5 ;  /* 0x0000000500007c02 */ /* 0x000fce0008000f00 */
.L_x_188:
[----:B-1----:R1:W2:Y:S02]  /*df30*/  SYNCS.PHASECHK.TRANS64.TRYWAIT P0, [R0+URZ+0x80], R7 ;  /* 0x00008007000075a7 */ /* 0x0022a400080011ff */
[----:B--2---:R-:W-:Y:S05]  /*df40*/  @!P0 NANOSLEEP.SYNCS 0x989680 ;  /* 0x009896800000895d */ /* 0x004fea0003900000 */
[----:B------:R-:W2:Y:S02]  /*df50*/  @!P0 SYNCS.PHASECHK.TRANS64 P0, [R0+URZ+0x80], R7 ;  /* 0x00008007000085a7 */ /* 0x000ea400080010ff */
[----:B--2---:R-:W-:Y:S05]  /*df60*/  @!P0 BRA `(.L_x_188) ;  /* 0xfffffffc00f08947 */ /* 0x004fea000383ffff */
[----:B------:R-:W-:Y:S05]  /*df70*/  BRA `(.L_x_189) ;  /* 0xffffff4800807947 */ /* 0x000fea000383ffff */
.L_x_48:
[----:B-1----:R1:W2:Y:S02]  /*df80*/  SYNCS.PHASECHK.TRANS64.TRYWAIT P1, [R0+URZ+0x70], R5 ;  /* 0x00007005000075a7 */ /* 0x0022a400080211ff */
[----:B--2---:R-:W-:Y:S05]  /*df90*/  @!P1 NANOSLEEP.SYNCS 0x989680 ;  /* 0x009896800000995d */ /* 0x004fea0003900000 */
[----:B------:R-:W2:Y:S02]  /*dfa0*/  @!P1 SYNCS.PHASECHK.TRANS64 P1, [R0+URZ+0x70], R5 ;  /* 0x00007005000095a7 */ /* 0x000ea400080210ff */
[----:B--2---:R-:W-:Y:S05]  /*dfb0*/  @!P1 BRA `(.L_x_48) ;  /* 0xfffffffc00f09947 */ /* 0x004fea000383ffff */
[----:B------:R-:W-:Y:S05]  /*dfc0*/  BRA `(.L_x_190) ;  /* 0xffffff4800b07947 */ /* 0x000fea000383ffff */
.L_x_51:
[----:B------:R-:W-:-:S07]  /*dfd0*/  MOV R0, UR5 ;  /* 0x0000000500007c02 */ /* 0x000fce0008000f00 */
.L_x_191:
[----:B-1----:R1:W2:Y:S02]  /*dfe0*/  SYNCS.PHASECHK.TRANS64.TRYWAIT P0, [R0+URZ+0x80], R3 ;  /* 0x00008003000075a7 */ /* 0x0022a400080011ff */
[----:B--2---:R-:W-:Y:S05]  /*dff0*/  @!P0 NANOSLEEP.SYNCS 0x989680 ;  /* 0x009896800000895d */ /* 0x004fea0003900000 */
[----:B------:R-:W2:Y:S02]  /*e000*/  @!P0 SYNCS.PHASECHK.TRANS64 P0, [R0+URZ+0x80], R3 ;  /* 0x00008003000085a7 */ /* 0x000ea400080010ff */
[----:B--2---:R-:W-:Y:S05]  /*e010*/  @!P0 BRA `(.L_x_191) ;  /* 0xfffffffc00f08947 */ /* 0x004fea000383ffff */
[----:B------:R-:W-:Y:S05]  /*e020*/  BRA `(.L_x_50) ;  /* 0xffffff4c00047947 */ /* 0x000fea000383ffff */
.L_x_60:
[----:B-1----:R-:W-:-:S04]  /*e030*/  MOV R4, UR6 ;  /* 0x0000000600047c02 */ /* 0x002fc80008000f00 */
[----:B------:R1:W2:Y:S03]  /*e040*/  SYNCS.PHASECHK.TRANS64.TRYWAIT P0, [R4+URZ+0x8], R5 ;  /* 0x00000805040075a7 */ /* 0x0002a600080011ff */
[----:B--2---:R-:W-:Y:S05]  /*e050*/  @!P0 NANOSLEEP.SYNCS 0x989680 ;  /* 0x009896800000895d */ /* 0x004fea0003900000 */
[----:B------:R-:W2:Y:S02]  /*e060*/  @!P0 SYNCS.PHASECHK.TRANS64 P0, [R4+URZ+0x8], R5 ;  /* 0x00000805040085a7 */ /* 0x000ea400080010ff */
[----:B--2---:R-:W-:Y:S05]  /*e070*/  @!P0 BRA `(.L_x_60) ;  /* 0xfffffffc00ec8947 */ /* 0x004fea000383ffff */
[----:B------:R-:W-:Y:S05]  /*e080*/  BRA `(.L_x_59) ;  /* 0xffffff4c00b87947 */ /* 0x000fea000383ffff */
.L_x_62:
[----:B------:R-:W-:Y:S01]  /*e090*/  BSSY B0, `(.L_x_192) ;  /* 0x0000006000007945 */ /* 0x000fe20003800000 */
[----:B------:R-:W-:-:S07]  /*e0a0*/  MOV R15, 0xffffffff ;  /* 0xffffffff000f7802 */ /* 0x000fce0000000f00 */
[----:B-1---5:R-:W-:Y:S05]  /*e0b0*/  WARPSYNC.COLLECTIVE R15, `(.L_x_193) ;  /* 0x000000000f0c7348 */ /* 0x022fea0003c00000 */
[----:B------:R-:W-:Y:S02]  /*e0c0*/  ELECT P6, UR79, PT ;  /* 0x00000000004f782f */ /* 0x000fe400038c0000 */
[----:B------:R-:W-:Y:S01]  /*e0d0*/  MOV R14, UR79 ;  /* 0x0000004f000e7c02 */ /* 0x000fe20008000f00 */
[----:B-1---5:R-:W-:Y:S10]  /*e0e0*/  ENDCOLLECTIVE ;  /* 0x000000000000791b */ /* 0x022ff40003800000 */
.L_x_193:
[----:B------:R-:W-:Y:S05]  /*e0f0*/  BSYNC B0 ;  /* 0x0000000000007941 */ /* 0x000fea0003800000 */
.L_x_192:
[----:B------:R-:W-:Y:S05]  /*e100*/  BRA `(.L_x_194) ;  /* 0xffffff4c00e87947 */ /* 0x000fea000383ffff */
.L_x_64:
[----:B-1----:R-:W-:-:S04]  /*e110*/  MOV R2, UR6 ;  /* 0x0000000600027c02 */ /* 0x002fc80008000f00 */
[----:B------:R1:W2:Y:S03]  /*e120*/  SYNCS.PHASECHK.TRANS64.TRYWAIT P0, [R2+URZ+0x8], R3 ;  /* 0x00000803020075a7 */ /* 0x0002a600080011ff */
[----:B--2---:R-:W-:Y:S05]  /*e130*/  @!P0 NANOSLEEP.SYNCS 0x989680 ;  /* 0x009896800000895d */ /* 0x004fea0003900000 */
[----:B------:R-:W2:Y:S02]  /*e140*/  @!P0 SYNCS.PHASECHK.TRANS64 P0, [R2+URZ+0x8], R3 ;  /* 0x00000803020085a7 */ /* 0x000ea400080010ff */
[----:B--2---:R-:W-:Y:S05]  /*e150*/  @!P0 BRA `(.L_x_64) ;  /* 0xfffffffc00ec8947 */ /* 0x004fea000383ffff */
[----:B------:R-:W-:Y:S05]  /*e160*/  BRA `(.L_x_63) ;  /* 0xffffff4c00ec7947 */ /* 0x000fea000383ffff */
.L_x_65:
[----:B-1----:R1:W2:Y:S02]  /*e170*/  SYNCS.PHASECHK.TRANS64.TRYWAIT P0, [R0+URZ+0x70], R5 ;  /* 0x00007005000075a7 */ /* 0x0022a400080011ff */
[----:B--2---:R-:W-:Y:S05]  /*e180*/  @!P0 NANOSLEEP.SYNCS 0x989680 ;  /* 0x009896800000895d */ /* 0x004fea0003900000 */
[----:B------:R-:W2:Y:S02]  /*e190*/  @!P0 SYNCS.PHASECHK.TRANS64 P0, [R0+URZ+0x70], R5 ;  /* 0x00007005000085a7 */ /* 0x000ea400080010ff */
[----:B--2---:R-:W-:Y:S05]  /*e1a0*/  @!P0 BRA `(.L_x_65) ;  /* 0xfffffffc00f08947 */ /* 0x004fea000383ffff */
[----:B------:R-:W-:Y:S05]  /*e1b0*/  BRA `(.L_x_195) ;  /* 0xffffff5000f87947 */ /* 0x000fea000383ffff */
.L_x_67:
[----:B------:R-:W-:-:S07]  /*e1c0*/  MOV R0, UR8 ;  /* 0x0000000800007c02 */ /* 0x000fce0008000f00 */
.L_x_196:
[----:B-1----:R1:W2:Y:S02]  /*e1d0*/  SYNCS.PHASECHK.TRANS64.TRYWAIT P0, [R0+URZ+0xa0], R5 ;  /* 0x0000a005000075a7 */ /* 0x0022a400080011ff */
[----:B--2---:R-:W-:Y:S05]  /*e1e0*/  @!P0 NANOSLEEP.SYNCS 0x989680 ;  /* 0x009896800000895d */ /* 0x004fea0003900000 */
[----:B------:R-:W2:Y:S02]  /*e1f0*/  @!P0 SYNCS.PHASECHK.TRANS64 P0, [R0+URZ+0xa0], R5 ;  /* 0x0000a005000085a7 */ /* 0x000ea400080010ff */
[----:B--2---:R-:W-:Y:S05]  /*e200*/  @!P0 BRA `(.L_x_196) ;  /* 0xfffffffc00f08947 */ /* 0x004fea000383ffff */
[----:B------:R-:W-:Y:S05]  /*e210*/  BRA `(.L_x_197) ;  /* 0xffffff5400447947 */ /* 0x000fea000383ffff */
.L_x_70:
[----:B------:R-:W-:Y:S07]  /*e220*/  MOV R0, UR14 ;  /* 0x0000000e00007c02 */ /* 0x000fee0008000f00 */
.L_x_198:
[----:B-1----:R1:W2:Y:S02]  /*e230*/  SYNCS.PHASECHK.TRANS64.TRYWAIT P0, [R0+URZ], R5 ;  /* 0x00000005000075a7 */ /* 0x0022a400080011ff */
[----:B--2---:R-:W-:Y:S05]  /*e240*/  @!P0 NANOSLEEP.SYNCS 0x989680 ;  /* 0x009896800000895d */ /* 0x004fea0003900000 */
[----:B------:R-:W2:Y:S02]  /*e250*/  @!P0 SYNCS.PHASECHK.TRANS64 P0, [R0+URZ], R5 ;  /* 0x00000005000085a7 */ /* 0x000ea400080010ff */
[----:B--2---:R-:W-:Y:S05]  /*e260*/  @!P0 BRA `(.L_x_198) ;  /* 0xfffffffc00f08947 */ /* 0x004fea000383ffff */
[----:B------:R-:W-:Y:S05]  /*e270*/  BRA `(.L_x_69) ;  /* 0xffffff5400587947 */ /* 0x000fea000383ffff */
.L_x_74:
[----:B-1----:R-:W-:-:S07]  /*e280*/  MOV R0, UR5 ;  /* 0x0000000500007c02 */ /* 0x002fce0008000f00 */
.L_x_199:
[----:B-1----:R1:W2:Y:S02]  /*e290*/  SYNCS.PHASECHK.TRANS64.TRYWAIT P0, [R0+URZ], R3 ;  /* 0x00000003000075a7 */ /* 0x0022a400080011ff */
[----:B--2---:R-:W-:Y:S05]  /*e2a0*/  @!P0 NANOSLEEP.SYNCS 0x989680 ;  /* 0x009896800000895d */ /* 0x004fea0003900000 */
[----:B------:R-:W2:Y:S02]  /*e2b0*/  @!P0 SYNCS.PHASECHK.TRANS64 P0, [R0+URZ], R3 ;  /* 0x00000003000085a7 */ /* 0x000ea400080010ff */
[----:B--2---:R-:W-:Y:S05]  /*e2c0*/  @!P0 BRA `(.L_x_199) ;  /* 0xfffffffc00f08947 */ /* 0x004fea000383ffff */
[----:B------:R-:W-:Y:S05]  /*e2d0*/  BRA `(.L_x_200) ;  /* 0xffffff58009c7947 */ /* 0x000fea000383ffff */
.L_x_77:
[----:B------:R-:W-:-:S07]  /*e2e0*/  MOV R0, UR7 ;  /* 0x0000000700007c02 */ /* 0x000fce0008000f00 */
.L_x_201:
[----:B-1----:R1:W2:Y:S02]  /*e2f0*/  SYNCS.PHASECHK.TRANS64.TRYWAIT P1, [R0+URZ+0xd0], R3 ;  /* 0x0000d003000075a7 */ /* 0x0022a400080211ff */
[----:B--2---:R-:W-:Y:S05]  /*e300*/  @!P1 NANOSLEEP.SYNCS 0x989680 ;  /* 0x009896800000995d */ /* 0x004fea0003900000 */
[----:B------:R-:W2:Y:S02]  /*e310*/  @!P1 SYNCS.PHASECHK.TRANS64 P1, [R0+URZ+0xd0], R3 ;  /* 0x0000d003000095a7 */ /* 0x000ea400080210ff */
[----:B--2---:R-:W-:Y:S05]  /*e320*/  @!P1 BRA `(.L_x_201) ;  /* 0xfffffffc00f09947 */ /* 0x004fea000383ffff */
[----:B------:R-:W-:Y:S05]  /*e330*/  BRA `(.L_x_202) ;  /* 0xffffff5800e87947 */ /* 0x000fea000383ffff */
.L_x_82:
[----:B--2---:R2:W4:Y:S02]  /*e340*/  SYNCS.PHASECHK.TRANS64.TRYWAIT P0, [R0+URZ+0x70], R3 ;  /* 0x00007003000075a7 */ /* 0x00452400080011ff */
[----:B----4-:R-:W-:Y:S05]  /*e350*/  @!P0 NANOSLEEP.SYNCS 0x989680 ;  /* 0x009896800000895d */ /* 0x010fea0003900000 */
[----:B------:R-:W4:Y:S02]  /*e360*/  @!P0 SYNCS.PHASECHK.TRANS64 P0, [R0+URZ+0x70], R3 ;  /* 0x00007003000085a7 */ /* 0x000f2400080010ff */
[----:B----4-:R-:W-:Y:S05]  /*e370*/  @!P0 BRA `(.L_x_82) ;  /* 0xfffffffc00f08947 */ /* 0x010fea000383ffff */
[----:B------:R-:W-:Y:S05]  /*e380*/  BRA `(.L_x_203) ;  /* 0xffffff5c00f47947 */ /* 0x000fea000383ffff */
.L_x_85:
[----:B------:R-:W-:Y:S07]  /*e390*/  MOV R0, UR7 ;  /* 0x0000000700007c02 */ /* 0x000fee0008000f00 */
.L_x_204:
[----:B--2---:R2:W4:Y:S02]  /*e3a0*/  SYNCS.PHASECHK.TRANS64.TRYWAIT P0, [R0+URZ+0x68], R3 ;  /* 0x00006803000075a7 */ /* 0x00452400080011ff */
[----:B----4-:R-:W-:Y:S05]  /*e3b0*/  @!P0 NANOSLEEP.SYNCS 0x989680 ;  /* 0x009896800000895d */ /* 0x010fea0003900000 */
[----:B------:R-:W4:Y:S02]  /*e3c0*/  @!P0 SYNCS.PHASECHK.TRANS64 P0, [R0+URZ+0x68], R3 ;  /* 0x00006803000085a7 */ /* 0x000f2400080010ff */
[----:B----4-:R-:W-:Y:S05]  /*e3d0*/  @!P0 BRA `(.L_x_204) ;  /* 0xfffffffc00f08947 */ /* 0x010fea000383ffff */
[----:B------:R-:W-:Y:S05]  /*e3e0*/  BRA `(.L_x_84) ;  /* 0xffffff6000d47947 */ /* 0x000fea000383ffff */
.L_x_88:
[----:B------:R-:W-:Y:S07]  /*e3f0*/  MOV R3, UR7 ;  /* 0x0000000700037c02 */ /* 0x000fee0008000f00 */
.L_x_205:
[----:B-1----:R1:W2:Y:S02]  /*e400*/  SYNCS.PHASECHK.TRANS64.TRYWAIT P0, [R3+URZ+0x40], R12 ;  /* 0x0000400c030075a7 */ /* 0x0022a400080011ff */
[----:B--2---:R-:W-:Y:S05]  /*e410*/  @!P0 NANOSLEEP.SYNCS 0x989680 ;  /* 0x009896800000895d */ /* 0x004fea0003900000 */
[----:B------:R-:W2:Y:S02]  /*e420*/  @!P0 SYNCS.PHASECHK.TRANS64 P0, [R3+URZ+0x40], R12 ;  /* 0x0000400c030085a7 */ /* 0x000ea400080010ff */
[----:B--2---:R-:W-:Y:S05]  /*e430*/  @!P0 BRA `(.L_x_205) ;  /* 0xfffffffc00f08947 */ /* 0x004fea000383ffff */
[----:B------:R-:W-:Y:S05]  /*e440*/  BRA `(.L_x_206) ;  /* 0xffffff6400507947 */ /* 0x000fea000383ffff */
.L_x_89:
[----:B-1----:R-:W-:Y:S07]  /*e450*/  MOV R3, UR7 ;  /* 0x0000000700037c02 */ /* 0x002fee0008000f00 */
.L_x_207:
[----:B-1----:R1:W2:Y:S02]  /*e460*/  SYNCS.PHASECHK.TRANS64.TRYWAIT P0, [R3+URZ+0x48], R12 ;  /* 0x0000480c030075a7 */ /* 0x0022a400080011ff */
[----:B--2---:R-:W-:Y:S05]  /*e470*/  @!P0 NANOSLEEP.SYNCS 0x989680 ;  /* 0x009896800000895d */ /* 0x004fea0003900000 */
[----:B------:R-:W2:Y:S02]  /*e480*/  @!P0 SYNCS.PHASECHK.TRANS64 P0, [R3+URZ+0x48], R12 ;  /* 0x0000480c030085a7 */ /* 0x000ea400080010ff */
[----:B--2---:R-:W-:Y:S05]  /*e490*/  @!P0 BRA `(.L_x_207) ;  /* 0xfffffffc00f08947 */ /* 0x004fea000383ffff */
[----:B------:R-:W-:Y:S05]  /*e4a0*/  BRA `(.L_x_208) ;  /* 0xffffff6400907947 */ /* 0x000fea000383ffff */
.L_x_90:
[----:B-1----:R-:W-:Y:S07]  /*e4b0*/  MOV R3, UR7 ;  /* 0x0000000700037c02 */ /* 0x002fee0008000f00 */
.L_x_209:
[----:B-1----:R1:W2:Y:S02]  /*e4c0*/  SYNCS.PHASECHK.TRANS64.TRYWAIT P0, [R3+URZ+0x50], R12 ;  /* 0x0000500c030075a7 */ /* 0x0022a400080011ff */
[----:B--2---:R-:W-:Y:S05]  /*e4d0*/  @!P0 NANOSLEEP.SYNCS 0x989680 ;  /* 0x009896800000895d */ /* 0x004fea0003900000 */
[----:B------:R-:W2:Y:S02]  /*e4e0*/  @!P0 SYNCS.PHASECHK.TRANS64 P0, [R3+URZ+0x50], R12 ;  /* 0x0000500c030085a7 */ /* 0x000ea400080010ff */
[----:B--2---:R-:W-:Y:S05]  /*e4f0*/  @!P0 BRA `(.L_x_209) ;  /* 0xfffffffc00f08947 */ /* 0x004fea000383ffff */
[----:B------:R-:W-:Y:S05]  /*e500*/  BRA `(.L_x_210) ;  /* 0xffffff6400d47947 */ /* 0x000fea000383ffff */
.L_x_91:
[----:B-1----:R-:W-:Y:S07]  /*e510*/  MOV R3, UR7 ;  /* 0x0000000700037c02 */ /* 0x002fee0008000f00 */
.L_x_211:
[----:B-1----:R1:W2:Y:S02]  /*e520*/  SYNCS.PHASECHK.TRANS64.TRYWAIT P0, [R3+URZ+0x58], R12 ;  /* 0x0000580c030075a7 */ /* 0x0022a400080011ff */
[----:B--2---:R-:W-:Y:S05]  /*e530*/  @!P0 NANOSLEEP.SYNCS 0x989680 ;  /* 0x009896800000895d */ /* 0x004fea0003900000 */
[----:B------:R-:W2:Y:S02]  /*e540*/  @!P0 SYNCS.PHASECHK.TRANS64 P0, [R3+URZ+0x58], R12 ;  /* 0x0000580c030085a7 */ /* 0x000ea400080010ff */
[----:B--2---:R-:W-:Y:S05]  /*e550*/  @!P0 BRA `(.L_x_211) ;  /* 0xfffffffc00f08947 */ /* 0x004fea000383ffff */
[----:B------:R-:W-:Y:S05]  /*e560*/  BRA `(.L_x_212) ;  /* 0xffffff68001c7947 */ /* 0x000fea000383ffff */
.L_x_92:
[----:B-1----:R-:W-:Y:S07]  /*e570*/  MOV R3, UR7 ;  /* 0x0000000700037c02 */ /* 0x002fee0008000f00 */
.L_x_213:
[----:B-1----:R1:W2:Y:S02]  /*e580*/  SYNCS.PHASECHK.TRANS64.TRYWAIT P0, [R3+URZ+0x40], R20 ;  /* 0x00004014030075a7 */ /* 0x0022a400080011ff */
[----:B--2---:R-:W-:Y:S05]  /*e590*/  @!P0 NANOSLEEP.SYNCS 0x989680 ;  /* 0x009896800000895d */ /* 0x004fea0003900000 */
[----:B------:R-:W2:Y:S02]  /*e5a0*/  @!P0 SYNCS.PHASECHK.TRANS64 P0, [R3+URZ+0x40], R20 ;  /* 0x00004014030085a7 */ /* 0x000ea400080010ff */
[----:B--2---:R-:W-:Y:S05]  /*e5b0*/  @!P0 BRA `(.L_x_213) ;  /* 0xfffffffc00f08947 */ /* 0x004fea000383ffff */
[----:B------:R-:W-:Y:S05]  /*e5c0*/  BRA `(.L_x_214) ;  /* 0xffffff6800687947 */ /* 0x000fea000383ffff */
.L_x_93:
[----:B-1----:R-:W-:Y:S07]  /*e5d0*/  MOV R3, UR7 ;  /* 0x0000000700037c02 */ /* 0x002fee0008000f00 */
.L_x_215:
[----:B-1----:R1:W2:Y:S02]  /*e5e0*/  SYNCS.PHASECHK.TRANS64.TRYWAIT P0, [R3+URZ+0x48], R20 ;  /* 0x00004814030075a7 */ /* 0x0022a400080011ff */
[----:B--2---:R-:W-:Y:S05]  /*e5f0*/  @!P0 NANOSLEEP.SYNCS 0x989680 ;  /* 0x009896800000895d */ /* 0x004fea0003900000 */
[----:B------:R-:W2:Y:S02]  /*e600*/  @!P0 SYNCS.PHASECHK.TRANS64 P0, [R3+URZ+0x48], R20 ;  /* 0x00004814030085a7 */ /* 0x000ea400080010ff */
[----:B--2---:R-:W-:Y:S05]  /*e610*/  @!P0 BRA `(.L_x_215) ;  /* 0xfffffffc00f08947 */ /* 0x004fea000383ffff */
[----:B------:R-:W-:Y:S05]  /*e620*/  BRA `(.L_x_216) ;  /* 0xffffff6800b07947 */ /* 0x000fea000383ffff */
.L_x_94:
[----:B-1----:R-:W-:Y:S07]  /*e630*/  MOV R3, UR7 ;  /* 0x0000000700037c02 */ /* 0x002fee0008000f00 */
.L_x_217:
[----:B-1----:R1:W2:Y:S02]  /*e640*/  SYNCS.PHASECHK.TRANS64.TRYWAIT P0, [R3+URZ+0x50], R20 ;  /* 0x00005014030075a7 */ /* 0x0022a400080011ff */
[----:B--2---:R-:W-:Y:S05]  /*e650*/  @!P0 NANOSLEEP.SYNCS 0x989680 ;  /* 0x009896800000895d */ /* 0x004fea0003900000 */
[----:B------:R-:W2:Y:S02]  /*e660*/  @!P0 SYNCS.PHASECHK.TRANS64 P0, [R3+URZ+0x50], R20 ;  /* 0x00005014030085a7 */ /* 0x000ea400080010ff */
[----:B--2---:R-:W-:Y:S05]  /*e670*/  @!P0 BRA `(.L_x_217) ;  /* 0xfffffffc00f08947 */ /* 0x004fea000383ffff */
[----:B------:R-:W-:Y:S05]  /*e680*/  BRA `(.L_x_218) ;  /* 0xffffff6800f87947 */ /* 0x000fea000383ffff */
.L_x_95:
[----:B------:R-:W-:Y:S07]  /*e690*/  MOV R3, UR7 ;  /* 0x0000000700037c02 */ /* 0x000fee0008000f00 */
.L_x_219:
[----:B-1----:R1:W2:Y:S02]  /*e6a0*/  SYNCS.PHASECHK.TRANS64.TRYWAIT P0, [R3+URZ+0x58], R20 ;  /* 0x00005814030075a7 */ /* 0x0022a400080011ff */
[----:B--2---:R-:W-:Y:S05]  /*e6b0*/  @!P0 NANOSLEEP.SYNCS 0x989680 ;  /* 0x009896800000895d */ /* 0x004fea0003900000 */
[----:B------:R-:W2:Y:S02]  /*e6c0*/  @!P0 SYNCS.PHASECHK.TRANS64 P0, [R3+URZ+0x58], R20 ;  /* 0x00005814030085a7 */ /* 0x000ea400080010ff */
[----:B--2---:R-:W-:Y:S05]  /*e6d0*/  @!P0 BRA `(.L_x_219) ;  /* 0xfffffffc00f08947 */ /* 0x004fea000383ffff */
[----:B------:R-:W-:Y:S05]  /*e6e0*/  BRA `(.L_x_220) ;  /* 0xffffff6c00807947 */ /* 0x000fea000383ffff */
.L_x_97:
[----:B------:R-:W-:-:S07]  /*e6f0*/  MOV R3, UR7 ;  /* 0x0000000700037c02 */ /* 0x000fce0008000f00 */
.L_x_221:
[----:B-1----:R1:W4:Y:S02]  /*e700*/  SYNCS.PHASECHK.TRANS64.TRYWAIT P0, [R3+URZ+0x40], R12 ;  /* 0x0000400c030075a7 */ /* 0x00232400080011ff */
[----:B----4-:R-:W-:Y:S05]  /*e710*/  @!P0 NANOSLEEP.SYNCS 0x989680 ;  /* 0x009896800000895d */ /* 0x010fea0003900000 */
[----:B------:R-:W4:Y:S02]  /*e720*/  @!P0 SYNCS.PHASECHK.TRANS64 P0, [R3+URZ+0x40], R12 ;  /* 0x0000400c030085a7 */ /* 0x000f2400080010ff */
[----:B----4-:R-:W-:Y:S05]  /*e730*/  @!P0 BRA `(.L_x_221) ;  /* 0xfffffffc00f08947 */ /* 0x010fea000383ffff */
[----:B------:R-:W-:Y:S05]  /*e740*/  BRA `(.L_x_222) ;  /* 0xffffff6c00e87947 */ /* 0x000fea000383ffff */
.L_x_98:
[----:B-1----:R-:W-:-:S07]  /*e750*/  MOV R3, UR7 ;  /* 0x0000000700037c02 */ /* 0x002fce0008000f00 */
.L_x_223:
[----:B-1----:R1:W4:Y:S02]  /*e760*/  SYNCS.PHASECHK.TRANS64.TRYWAIT P0, [R3+URZ+0x48], R12 ;  /* 0x0000480c030075a7 */ /* 0x00232400080011ff */
[----:B----4-:R-:W-:Y:S05]  /*e770*/  @!P0 NANOSLEEP.SYNCS 0x989680 ;  /* 0x009896800000895d */ /* 0x010fea0003900000 */
[----:B------:R-:W4:Y:S02]  /*e780*/  @!P0 SYNCS.PHASECHK.TRANS64 P0, [R3+URZ+0x48], R12 ;  /* 0x0000480c030085a7 */ /* 0x000f2400080010ff */
[----:B----4-:R-:W-:Y:S05]  /*e790*/  @!P0 BRA `(.L_x_223) ;  /* 0xfffffffc00f08947 */ /* 0x010fea000383ffff */
[----:B------:R-:W-:Y:S05]  /*e7a0*/  BRA `(.L_x_224) ;  /* 0xffffff6c00d87947 */ /* 0x000fea000383ffff */
.L_x_99:
[----:B-1----:R-:W-:-:S07]  /*e7b0*/  MOV R3, UR7 ;  /* 0x0000000700037c02 */ /* 0x002fce0008000f00 */
.L_x_225:
[----:B-1----:R1:W4:Y:S02]  /*e7c0*/  SYNCS.PHASECHK.TRANS64.TRYWAIT P0, [R3+URZ+0x50], R12 ;  /* 0x0000500c030075a7 */ /* 0x00232400080011ff */
[----:B----4-:R-:W-:Y:S05]  /*e7d0*/  @!P0 NANOSLEEP.SYNCS 0x989680 ;  /* 0x009896800000895d */ /* 0x010fea0003900000 */
[----:B------:R-:W4:Y:S02]  /*e7e0*/  @!P0 SYNCS.PHASECHK.TRANS64 P0, [R3+URZ+0x50], R12 ;  /* 0x0000500c030085a7 */ /* 0x000f2400080010ff */
[----:B----4-:R-:W-:Y:S05]  /*e7f0*/  @!P0 BRA `(.L_x_225) ;  /* 0xfffffffc00f08947 */ /* 0x010fea000383ffff */
[----:B------:R-:W-:Y:S05]  /*e800*/  BRA `(.L_x_226) ;  /* 0xffffff6c00cc7947 */ /* 0x000fea000383ffff */
.L_x_101:
[----:B--2---:R2:W3:Y:S02]  /*e810*/  SYNCS.PHASECHK.TRANS64.TRYWAIT P0, [R0+URZ+0x70], R3 ;  /* 0x00007003000075a7 */ /* 0x0044e400080011ff */
[----:B---3--:R-:W-:Y:S05]  /*e820*/  @!P0 NANOSLEEP.SYNCS 0x989680 ;  /* 0x009896800000895d */ /* 0x008fea0003900000 */
[----:B------:R-:W3:Y:S02]  /*e830*/  @!P0 SYNCS.PHASECHK.TRANS64 P0, [R0+URZ+0x70], R3 ;  /* 0x00007003000085a7 */ /* 0x000ee400080010ff */
[----:B---3--:R-:W-:Y:S05]  /*e840*/  @!P0 BRA `(.L_x_101) ;  /* 0xfffffffc00f08947 */ /* 0x008fea000383ffff */
[----:B------:R-:W-:Y:S05]  /*e850*/  BRA `(.L_x_227) ;  /* 0xffffff70009c7947 */ /* 0x000fea000383ffff */
.L_x_112:
[----:B-1----:R-:W-:Y:S04]  /*e860*/  MOV R0, UR48 ;  /* 0x0000003000007c02 */ /* 0x002fe80008000f00 */
[----:B------:R1:W3:Y:S03]  /*e870*/  SYNCS.PHASECHK.TRANS64.TRYWAIT P1, [R0+URZ+0x20], R5 ;  /* 0x00002005000075a7 */ /* 0x0002e600080211ff */
[----:B---3--:R-:W-:Y:S05]  /*e880*/  @!P1 NANOSLEEP.SYNCS 0x989680 ;  /* 0x009896800000995d */ /* 0x008fea0003900000 */
[----:B------:R-:W3:Y:S02]  /*e890*/  @!P1 SYNCS.PHASECHK.TRANS64 P1, [R0+URZ+0x20], R5 ;  /* 0x00002005000095a7 */ /* 0x000ee400080210ff */
[----:B---3--:R-:W-:Y:S05]  /*e8a0*/  @!P1 BRA `(.L_x_112) ;  /* 0xfffffffc00ec9947 */ /* 0x008fea000383ffff */
[----:B------:R-:W-:Y:S05]  /*e8b0*/  BRA `(.L_x_111) ;  /* 0xffffff8000187947 */ /* 0x000fea000383ffff */
.L_x_114:
[----:B-1----:R1:W4:Y:S02]  /*e8c0*/  SYNCS.PHASECHK.TRANS64.TRYWAIT P0, [R130+URZ+0x90], R3 ;  /* 0x00009003820075a7 */ /* 0x00232400080011ff */
[----:B----4-:R-:W-:Y:S05]  /*e8d0*/  @!P0 NANOSLEEP.SYNCS 0x989680 ;  /* 0x009896800000895d */ /* 0x010fea0003900000 */
[----:B------:R-:W4:Y:S02]  /*e8e0*/  @!P0 SYNCS.PHASECHK.TRANS64 P0, [R130+URZ+0x90], R3 ;  /* 0x00009003820085a7 */ /* 0x000f2400080010ff */
[----:B----4-:R-:W-:Y:S05]  /*e8f0*/  @!P0 BRA `(.L_x_114) ;  /* 0xfffffffc00f08947 */ /* 0x010fea000383ffff */
[----:B------:R-:W-:Y:S05]  /*e900*/  BRA `(.L_x_113) ;  /* 0xffffff8000507947 */ /* 0x000fea000383ffff */
.L_x_123:
[----:B-1----:R1:W2:Y:S02]  /*e910*/  SYNCS.PHASECHK.TRANS64.TRYWAIT P0, [R3+URZ+0x20], R0 ;  /* 0x00002000030075a7 */ /* 0x0022a400080011ff */
[----:B--2---:R-:W-:Y:S05]  /*e920*/  @!P0 NANOSLEEP.SYNCS 0x989680 ;  /* 0x009896800000895d */ /* 0x004fea0003900000 */
[----:B------:R-:W2:Y:S02]  /*e930*/  @!P0 SYNCS.PHASECHK.TRANS64 P0, [R3+URZ+0x20], R0 ;  /* 0x00002000030085a7 */ /* 0x000ea400080010ff */
[----:B--2---:R-:W-:Y:S05]  /*e940*/  @!P0 BRA `(.L_x_123) ;  /* 0xfffffffc00f08947 */ /* 0x004fea000383ffff */
[----:B------:R-:W-:Y:S05]  /*e950*/  BRA `(.L_x_122) ;  /* 0xffffff8c007c7947 */ /* 0x000fea000383ffff */
.L_x_131:
[----:B-1----:R1:W2:Y:S02]  /*e960*/  SYNCS.PHASECHK.TRANS64.TRYWAIT P0, [R134+URZ+0x20], R5 ;  /* 0x00002005860075a7 */ /* 0x0022a400080011ff */
[----:B--2---:R-:W-:Y:S05]  /*e970*/  @!P0 NANOSLEEP.SYNCS 0x989680 ;  /* 0x009896800000895d */ /* 0x004fea0003900000 */
[----:B------:R-:W2:Y:S02]  /*e980*/  @!P0 SYNCS.PHASECHK.TRANS64 P0, [R134+URZ+0x20], R5 ;  /* 0x00002005860085a7 */ /* 0x000ea400080010ff */
[----:B--2---:R-:W-:Y:S05]  /*e990*/  @!P0 BRA `(.L_x_131) ;  /* 0xfffffffc00f08947 */ /* 0x004fea000383ffff */
[----:B------:R-:W-:Y:S05]  /*e9a0*/  BRA `(.L_x_130) ;  /* 0xffffff9800f07947 */ /* 0x000fea000383ffff */
.L_x_139:
[----:B-1----:R1:W2:Y:S02]  /*e9b0*/  SYNCS.PHASECHK.TRANS64.TRYWAIT P0, [R134+URZ+0x20], R5 ;  /* 0x00002005860075a7 */ /* 0x0022a400080011ff */
[----:B--2---:R-:W-:Y:S05]  /*e9c0*/  @!P0 NANOSLEEP.SYNCS 0x989680 ;  /* 0x009896800000895d */ /* 0x004fea0003900000 */
[----:B------:R-:W2:Y:S02]  /*e9d0*/  @!P0 SYNCS.PHASECHK.TRANS64 P0, [R134+URZ+0x20], R5 ;  /* 0x00002005860085a7 */ /* 0x000ea400080010ff */
[----:B--2---:R-:W-:Y:S05]  /*e9e0*/  @!P0 BRA `(.L_x_139) ;  /* 0xfffffffc00f08947 */ /* 0x004fea000383ffff */
[----:B------:R-:W-:Y:S05]  /*e9f0*/  BRA `(.L_x_138) ;  /* 0xffffffa800687947 */ /* 0x000fea000383ffff */
.L_x_147:
[----:B-1----:R1:W2:Y:S02]  /*ea00*/  SYNCS.PHASECHK.TRANS64.TRYWAIT P0, [R135+URZ+0x20], R6 ;  /* 0x00002006870075a7 */ /* 0x0022a400080011ff */
[----:B--2---:R-:W-:Y:S05]  /*ea10*/  @!P0 NANOSLEEP.SYNCS 0x989680 ;  /* 0x009896800000895d */ /* 0x004fea0003900000 */
[----:B------:R-:W2:Y:S02]  /*ea20*/  @!P0 SYNCS.PHASECHK.TRANS64 P0, [R135+URZ+0x20], R6 ;  /* 0x00002006870085a7 */ /* 0x000ea400080010ff */
[----:B--2---:R-:W-:Y:S05]  /*ea30*/  @!P0 BRA `(.L_x_147) ;  /* 0xfffffffc00f08947 */ /* 0x004fea000383ffff */
[----:B------:R-:W-:Y:S05]  /*ea40*/  BRA `(.L_x_146) ;  /* 0xffffffb400e47947 */ /* 0x000fea000383ffff */
.L_x_155:
[----:B-1----:R1:W2:Y:S02]  /*ea50*/  SYNCS.PHASECHK.TRANS64.TRYWAIT P0, [R51+URZ+0x20], R6 ;  /* 0x00002006330075a7 */ /* 0x0022a400080011ff */
[----:B--2---:R-:W-:Y:S05]  /*ea60*/  @!P0 NANOSLEEP.SYNCS 0x989680 ;  /* 0x009896800000895d */ /* 0x004fea0003900000 */
[----:B------:R-:W2:Y:S02]  /*ea70*/  @!P0 SYNCS.PHASECHK.TRANS64 P0, [R51+URZ+0x20], R6 ;  /* 0x00002006330085a7 */ /* 0x000ea400080010ff */
[----:B--2---:R-:W-:Y:S05]  /*ea80*/  @!P0 BRA `(.L_x_155) ;  /* 0xfffffffc00f08947 */ /* 0x004fea000383ffff */
[----:B------:R-:W-:Y:S05]  /*ea90*/  BRA `(.L_x_154) ;  /* 0xffffffc400747947 */ /* 0x000fea000383ffff */
.L_x_163:
[----:B-1----:R1:W4:Y:S02]  /*eaa0*/  SYNCS.PHASECHK.TRANS64.TRYWAIT P0, [R0+URZ+0x20], R7 ;  /* 0x00002007000075a7 */ /* 0x00232400080011ff */
[----:B----4-:R-:W-:Y:S05]  /*eab0*/  @!P0 NANOSLEEP.SYNCS 0x989680 ;  /* 0x009896800000895d */ /* 0x010fea0003900000 */
[----:B------:R-:W4:Y:S02]  /*eac0*/  @!P0 SYNCS.PHASECHK.TRANS64 P0, [R0+URZ+0x20], R7 ;  /* 0x00002007000085a7 */ /* 0x000f2400080010ff */
[----:B----4-:R-:W-:Y:S05]  /*ead0*/  @!P0 BRA `(.L_x_163) ;  /* 0xfffffffc00f08947 */ /* 0x010fea000383ffff */
[----:B------:R-:W-:Y:S05]  /*eae0*/  BRA `(.L_x_162) ;  /* 0xffffffd000f87947 */ /* 0x000fea000383ffff */
.L_x_171:
[----:B-1----:R1:W3:Y:S02]  /*eaf0*/  SYNCS.PHASECHK.TRANS64.TRYWAIT P0, [R0+URZ+0x20], R133 ;  /* 0x00002085000075a7 */ /* 0x0022e400080011ff */
[----:B---3--:R-:W-:Y:S05]  /*eb00*/  @!P0 NANOSLEEP.SYNCS 0x989680 ;  /* 0x009896800000895d */ /* 0x008fea0003900000 */
[----:B------:R-:W3:Y:S02]  /*eb10*/  @!P0 SYNCS.PHASECHK.TRANS64 P0, [R0+URZ+0x20], R133 ;  /* 0x00002085000085a7 */ /* 0x000ee400080010ff */
[----:B---3--:R-:W-:Y:S05]  /*eb20*/  @!P0 BRA `(.L_x_171) ;  /* 0xfffffffc00f08947 */ /* 0x008fea000383ffff */
[----:B------:R-:W-:Y:S05]  /*eb30*/  BRA `(.L_x_170) ;  /* 0xffffffe0007c7947 */ /* 0x000fea000383ffff */
        .weak           $__internal_0_$__cuda_sm10x_tcgen05_guardrail_trap_col_being_dealloced_not_returned_by_alloc
        .type           $__internal_0_$__cuda_sm10x_tcgen05_guardrail_trap_col_being_dealloced_not_returned_by_alloc,@function
        .size           $__internal_0_$__cuda_sm10x_tcgen05_guardrail_trap_col_being_dealloced_not_returned_by_alloc,($__internal_1_$__cuda_sm10x_tcgen05_guardrail_trap_phase_invalid_during_alloc - $__internal_0_$__cuda_sm10x_tcgen05_guardrail_trap_col_being_dealloced_not_returned_by_alloc)
$__internal_0_$__cuda_sm10x_tcgen05_guardrail_trap_col_being_dealloced_not_returned_by_alloc:
[----:B------:R-:W-:Y:S05]  /*eb40*/  BPT.TRAP 0x1 ;  /* 0x000000040000795c */ /* 0x000fea0000300000 */
[----:B------:R-:W-:-:S04]  /*eb50*/  HFMA2 R3, -RZ, RZ, 0, 0 ;  /* 0x00000000ff037431 */ /* 0x000fc800000001ff */
[----:B------:R-:W-:Y:S05]  /*eb60*/  RET.REL.NODEC R2 `(_ZN7cutlass13device_kernelINS_4gemm6kernel13GemmUniversalIN4cute5tupleIJiiiiEEENS1_10collective13CollectiveMmaINS1_35MainloopSm100TmaUmmaWarpSpecializedILi2ELi2ELi2ENS5_IJNS4_1CILi2EEENSA_ILi1EEESC_EEEEENS5_IJNSA_ILi256EEESF_NSA_ILi64EEEEEENS_10tfloat32_tENS5_IJlSC_lEEESI_SJ_NS4_8TiledMMAINS4_8MMA_AtomIJNS4_23SM100_MMA_TF32_2x1SM_SSISI_SI_fLi256ELi256ELNS4_4UMMA5MajorE0ELSO_0ELNSN_7ScaleInE0ELSP_0EEEEEENS4_6LayoutINS5_IJSC_SC_SC_EEENS5_IJNSA_ILi0EEESU_SU_EEEEENS5_IJNS4_10UnderscoreESX_SX_EEEEENS4_18SM100_TMA_2SM_LOADENS4_14ComposedLayoutINS4_7SwizzleILi3ELi4ELi3EEENS4_18smem_ptr_flag_bitsILi32EEENSS_INS5_IJNSA_ILi8EEENSA_ILi32EEEEEENS5_IJS17_SC_EEEEEEEvNS4_8identityES10_S1B_vS1C_EENS_8epilogue10collective18CollectiveEpilogueINS1E_23Sm100TmaWarpSpecializedILi4ELi2ELi32ELb1ELb0EEEJNS5_IJNSA_ILi128EEESF_SG_EEENS5_IJNSS_IS1J_SC_EENSS_IS17_SC_EEEEESI_SJ_SI_SJ_NS1E_6fusion15FusionCallbacksIS1I_NS1O_17LinearCombinationISI_fSI_fLNS_15FloatRoundStyleE2EEES1K_S1N_JEEENS4_5SM1004TMEM4LOAD26SM100_TMEM_LOAD_32dp32b32xENS4_13SM90_TMA_LOADES1B_NS4_39AutoVectorizingCopyWithAssumedAlignmentILi128EEENS4_14SM90_TMA_STOREES1B_S20_S20_EEEvvEEEEvNT_6ParamsE) ;  /* 0xffffff1402247950 */ /* 0x000fea0003c3ffff */
        .weak           $__internal_1_$__cuda_sm10x_tcgen05_guardrail_trap_phase_invalid_during_alloc
        .type           $__internal_1_$__cuda_sm10x_tcgen05_guardrail_trap_phase_invalid_during_alloc,@function
        .size           $__internal_1_$__cuda_sm10x_tcgen05_guardrail_trap_phase_invalid_during_alloc,($__internal_2_$__cuda_sm10x_tcgen05_guardrail_trap_unallocated_columns_being_dealloced - $__internal_1_$__cuda_sm10x_tcgen05_guardrail_trap_phase_invalid_during_alloc)
$__internal_1_$__cuda_sm10x_tcgen05_guardrail_trap_phase_invalid_during_alloc:
[----:B------:R-:W-:Y:S05]  /*eb70*/  BPT.TRAP 0x1 ;  /* 0x000000040000795c */ /* 0x000fea0000300000 */
[----:B------:R-:W-:-:S04]  /*eb80*/  MOV R3, 0x0 ;  /* 0x0000000000037802 */ /* 0x000fc80000000f00 */
[----:B------:R-:W-:Y:S05]  /*eb90*/  RET.REL.NODEC R2 `(_ZN7cutlass13device_kernelINS_4gemm6kernel13GemmUniversalIN4cute5tupleIJiiiiEEENS1_10collective13CollectiveMmaINS1_35MainloopSm100TmaUmmaWarpSpecializedILi2ELi2ELi2ENS5_IJNS4_1CILi2EEENSA_ILi1EEESC_EEEEENS5_IJNSA_ILi256EEESF_NSA_ILi64EEEEEENS_10tfloat32_tENS5_IJlSC_lEEESI_SJ_NS4_8TiledMMAINS4_8MMA_AtomIJNS4_23SM100_MMA_TF32_2x1SM_SSISI_SI_fLi256ELi256ELNS4_4UMMA5MajorE0ELSO_0ELNSN_7ScaleInE0ELSP_0EEEEEENS4_6LayoutINS5_IJSC_SC_SC_EEENS5_IJNSA_ILi0EEESU_SU_EEEEENS5_IJNS4_10UnderscoreESX_SX_EEEEENS4_18SM100_TMA_2SM_LOADENS4_14ComposedLayoutINS4_7SwizzleILi3ELi4ELi3EEENS4_18smem_ptr_flag_bitsILi32EEENSS_INS5_IJNSA_ILi8EEENSA_ILi32EEEEEENS5_IJS17_SC_EEEEEEEvNS4_8identityES10_S1B_vS1C_EENS_8epilogue10collective18CollectiveEpilogueINS1E_23Sm100TmaWarpSpecializedILi4ELi2ELi32ELb1ELb0EEEJNS5_IJNSA_ILi128EEESF_SG_EEENS5_IJNSS_IS1J_SC_EENSS_IS17_SC_EEEEESI_SJ_SI_SJ_NS1E_6fusion15FusionCallbacksIS1I_NS1O_17LinearCombinationISI_fSI_fLNS_15FloatRoundStyleE2EEES1K_S1N_JEEENS4_5SM1004TMEM4LOAD26SM100_TMEM_LOAD_32dp32b32xENS4_13SM90_TMA_LOADES1B_NS4_39AutoVectorizingCopyWithAssumedAlignmentILi128EEENS4_14SM90_TMA_STOREES1B_S20_S20_EEEvvEEEEvNT_6ParamsE) ;  /* 0xffffff1402187950 */ /* 0x000fea0003c3ffff */
        .weak           $__internal_2_$__cuda_sm10x_tcgen05_guardrail_trap_unallocated_columns_being_dealloced
        .type           $__internal_2_$__cuda_sm10x_tcgen05_guardrail_trap_unallocated_columns_being_dealloced,@function
        .size           $__internal_2_$__cuda_sm10x_tcgen05_guardrail_trap_unallocated_columns_being_dealloced,(.L_x_229 - $__internal_2_$__cuda_sm10x_tcgen05_guardrail_trap_unallocated_columns_being_dealloced)
$__internal_2_$__cuda_sm10x_tcgen05_guardrail_trap_unallocated_columns_being_dealloced:
[----:B------:R-:W-:Y:S05]  /*eba0*/  BPT.TRAP 0x1 ;  /* 0x000000040000795c */ /* 0x000fea0000300000 */
[----:B------:R-:W-:-:S04]  /*ebb0*/  HFMA2 R3, -RZ, RZ, 0, 0 ;  /* 0x00000000ff037431 */ /* 0x000fc800000001ff */
[----:B------:R-:W-:Y:S05]  /*ebc0*/  RET.REL.NODEC R2 `(_ZN7cutlass13device_kernelINS_4gemm6kernel13GemmUniversalIN4cute5tupleIJiiiiEEENS1_10collective13CollectiveMmaINS1_35MainloopSm100TmaUmmaWarpSpecializedILi2ELi2ELi2ENS5_IJNS4_1CILi2EEENSA_ILi1EEESC_EEEEENS5_IJNSA_ILi256EEESF_NSA_ILi64EEEEEENS_10tfloat32_tENS5_IJlSC_lEEESI_SJ_NS4_8TiledMMAINS4_8MMA_AtomIJNS4_23SM100_MMA_TF32_2x1SM_SSISI_SI_fLi256ELi256ELNS4_4UMMA5MajorE0ELSO_0ELNSN_7ScaleInE0ELSP_0EEEEEENS4_6LayoutINS5_IJSC_SC_SC_EEENS5_IJNSA_ILi0EEESU_SU_EEEEENS5_IJNS4_10UnderscoreESX_SX_EEEEENS4_18SM100_TMA_2SM_LOADENS4_14ComposedLayoutINS4_7SwizzleILi3ELi4ELi3EEENS4_18smem_ptr_flag_bitsILi32EEENSS_INS5_IJNSA_ILi8EEENSA_ILi32EEEEEENS5_IJS17_SC_EEEEEEEvNS4_8identityES10_S1B_vS1C_EENS_8epilogue10collective18CollectiveEpilogueINS1E_23Sm100TmaWarpSpecializedILi4ELi2ELi32ELb1ELb0EEEJNS5_IJNSA_ILi128EEESF_SG_EEENS5_IJNSS_IS1J_SC_EENSS_IS17_SC_EEEEESI_SJ_SI_SJ_NS1E_6fusion15FusionCallbacksIS1I_NS1O_17LinearCombinationISI_fSI_fLNS_15FloatRoundStyleE2EEES1K_S1N_JEEENS4_5SM1004TMEM4LOAD26SM100_TMEM_LOAD_32dp32b32xENS4_13SM90_TMA_LOADES1B_NS4_39AutoVectorizingCopyWithAssumedAlignmentILi128EEENS4_14SM90_TMA_STOREES1B_S20_S20_EEEvvEEEEvNT_6ParamsE) ;  /* 0xffffff14020c7950 */ /* 0x000fea0003c3ffff */
.L_x_228:
[----:B------:R-:W-:-:S00]  /*ebd0*/  BRA `(.L_x_228) ;  /* 0xfffffffc00fc7947 */ /* 0x000fc0000383ffff */
[----:B------:R-:W-:-:S00]  /*ebe0*/  NOP ;  /* 0x0000000000007918 */ /* 0x000fc00000000000 */
        /* <DEDUP_REMOVED lines=9> */
.L_x_229:


//--------------------- .nv.global.init           --------------------------
	.section	.nv.global.init,"aw",@progbits
.nv.global.init:
	.type		$str$27,@object
	.size		$str$27,($str$28 - $str$27)
$str$27:
        /*0000*/ 	.byte	0x28, 0x61, 0x64, 0x64, 0x72, 0x65, 0x73, 0x73, 0x20, 0x26, 0x20, 0x6d, 0x61, 0x73, 0x6b, 0x29
        /*0010*/ 	.byte	0x20, 0x3d, 0x3d, 0x20, 0x30, 0x00
	.type		$str$28,@object
	.size		$str$28,($str$26 - $str$28)
$str$28:
        /*0016*/ 	.byte	0x2f, 0x74, 0x6d, 0x70, 0x2f, 0x63, 0x75, 0x74, 0x6c, 0x61, 0x73, 0x73, 0x5f, 0x73, 0x77, 0x65
        /*0026*/ 	.byte	0x65, 0x70, 0x5f, 0x73, 0x72, 0x63, 0x2f, 0x69, 0x6e, 0x63, 0x6c, 0x75, 0x64, 0x65, 0x2f, 0x63
        /*0036*/ 	.byte	0x75, 0x74, 0x65, 0x2f, 0x70, 0x6f, 0x69, 0x6e, 0x74, 0x65, 0x72, 0x5f, 0x66, 0x6c, 0x61, 0x67
        /*0046*/ 	.byte	0x67, 0x65, 0x64, 0x2e, 0x68, 0x70, 0x70, 0x00
	.type		$str$26,@object
	.size		$str$26,($str$25 - $str$26)
$str$26:
        /*004e*/ 	.byte	0x2f, 0x74, 0x6d, 0x70, 0x2f, 0x63, 0x75, 0x74, 0x6c, 0x61, 0x73, 0x73, 0x5f, 0x73, 0x77, 0x65
        /*005e*/ 	.byte	0x65, 0x70, 0x5f, 0x73, 0x72, 0x63, 0x2f, 0x69, 0x6e, 0x63, 0x6c, 0x75, 0x64, 0x65, 0x2f, 0x63
        /*006e*/ 	.byte	0x75, 0x74, 0x65, 0x2f, 0x61, 0x74, 0x6f, 0x6d, 0x2f, 0x63, 0x6f, 0x70, 0x79, 0x5f, 0x74, 0x72
        /*007e*/ 	.byte	0x61, 0x69, 0x74, 0x73, 0x5f, 0x73, 0x6d, 0x31, 0x30, 0x30, 0x2e, 0x68, 0x70, 0x70, 0x00
	.type		$str$25,@object
	.size		$str$25,(__unnamed_1 - $str$25)
$str$25:
        /*008d*/ 	.byte	0x28, 0x28, 0x75, 0x69, 0x6e, 0x74, 0x33, 0x32, 0x5f, 0x74, 0x28, 0x74, 0x68, 0x72, 0x65, 0x61
        /*009d*/ 	.byte	0x64, 0x49, 0x64, 0x78, 0x2e, 0x78, 0x29, 0x20, 0x2f, 0x20, 0x33, 0x32, 0x29, 0x20, 0x25, 0x20
        /*00ad*/ 	.byte	0x34, 0x29, 0x20, 0x3d, 0x3d, 0x20, 0x28, 0x28, 0x28, 0x74, 0x6d, 0x65, 0x6d, 0x5f, 0x61, 0x64
        /*00bd*/ 	.byte	0x64, 0x72, 0x20, 0x3e, 0x3e, 0x20, 0x31, 0x36, 0x29, 0x20, 0x2f, 0x20, 0x33, 0x32, 0x29, 0x20
        /*00cd*/ 	.byte	0x25, 0x20, 0x34, 0x29, 0x00
	.type		__unnamed_1,@object
	.size		__unnamed_1,(__unnamed_2 - __unnamed_1)
__unnamed_1:
        /*00d2*/ 	.byte	0x61, 0x75, 0x74, 0x6f, 0x20, 0x63, 0x75, 0x74, 0x65, 0x3a, 0x3a, 0x61, 0x73, 0x5f, 0x70, 0x6f
        /* <DEDUP_REMOVED lines=24> */
        /*0262*/ 	.byte	0x34, 0x30, 0x39, 0x36, 0x3e, 0x3e, 0x3e, 0x3e, 0x5d, 0x00
	.type		__unnamed_2,@object
	.size		__unnamed_2,(.L_2 - __unnamed_2)
__unnamed_2:
        /* <DEDUP_REMOVED lines=43> */
        /*051c*/ 	.byte	0x65, 0x3a, 0x3a, 0x43, 0x3c, 0x30, 0x3e, 0x3e, 0x3e, 0x3e, 0x5d, 0x00
.L_2:


//--------------------- .nv.shared._ZN7cutlass13device_kernelINS_4gemm6kernel13GemmUniversalIN4cute5tupleIJiiiiEEENS1_10collective13CollectiveMmaINS1_35MainloopSm100TmaUmmaWarpSpecializedILi2ELi2ELi2ENS5_IJNS4_1CILi2EEENSA_ILi1EEESC_EEEEENS5_IJNSA_ILi256EEESF_NSA_ILi64EEEEEENS_10tfloat32_tENS5_IJlSC_lEEESI_SJ_NS4_8TiledMMAINS4_8MMA_AtomIJNS4_23SM100_MMA_TF32_2x1SM_SSISI_SI_fLi256ELi256ELNS4_4UMMA5MajorE0ELSO_0ELNSN_7ScaleInE0ELSP_0EEEEEENS4_6LayoutINS5_IJSC_SC_SC_EEENS5_IJNSA_ILi0EEESU_SU_EEEEENS5_IJNS4_10UnderscoreESX_SX_EEEEENS4_18SM100_TMA_2SM_LOADENS4_14ComposedLayoutINS4_7SwizzleILi3ELi4ELi3EEENS4_18smem_ptr_flag_bitsILi32EEENSS_INS5_IJNSA_ILi8EEENSA_ILi32EEEEEENS5_IJS17_SC_EEEEEEEvNS4_8identityES10_S1B_vS1C_EENS_8epilogue10collective18CollectiveEpilogueINS1E_23Sm100TmaWarpSpecializedILi4ELi2ELi32ELb1ELb0EEEJNS5_IJNSA_ILi128EEESF_SG_EEENS5_IJNSS_IS1J_SC_EENSS_IS17_SC_EEEEESI_SJ_SI_SJ_NS1E_6fusion15FusionCallbacksIS1I_NS1O_17LinearCombinationISI_fSI_fLNS_15FloatRoundStyleE2EEES1K_S1N_JEEENS4_5SM1004TMEM4LOAD26SM100_TMEM_LOAD_32dp32b32xENS4_13SM90_TMA_LOADES1B_NS4_39AutoVectorizingCopyWithAssumedAlignmentILi128EEENS4_14SM90_TMA_STOREES1B_S20_S20_EEEvvEEEEvNT_6ParamsE --------------------------
	.section	.nv.shared._ZN7cutlass13device_kernelINS_4gemm6kernel13GemmUniversalIN4cute5tupleIJiiiiEEENS1_10collective13CollectiveMmaINS1_35MainloopSm100TmaUmmaWarpSpecializedILi2ELi2ELi2ENS5_IJNS4_1CILi2EEENSA_ILi1EEESC_EEEEENS5_IJNSA_ILi256EEESF_NSA_ILi64EEEEEENS_10tfloat32_tENS5_IJlSC_lEEESI_SJ_NS4_8TiledMMAINS4_8MMA_AtomIJNS4_23SM100_MMA_TF32_2x1SM_SSISI_SI_fLi256ELi256ELNS4_4UMMA5MajorE0ELSO_0ELNSN_7ScaleInE0ELSP_0EEEEEENS4_6LayoutINS5_IJSC_SC_SC_EEENS5_IJNSA_ILi0EEESU_SU_EEEEENS5_IJNS4_10UnderscoreESX_SX_EEEEENS4_18SM100_TMA_2SM_LOADENS4_14ComposedLayoutINS4_7SwizzleILi3ELi4ELi3EEENS4_18smem_ptr_flag_bitsILi32EEENSS_INS5_IJNSA_ILi8EEENSA_ILi32EEEEEENS5_IJS17_SC_EEEEEEEvNS4_8identityES10_S1B_vS1C_EENS_8epilogue10collective18CollectiveEpilogueINS1E_23Sm100TmaWarpSpecializedILi4ELi2ELi32ELb1ELb0EEEJNS5_IJNSA_ILi128EEESF_SG_EEENS5_IJNSS_IS1J_SC_EENSS_IS17_SC_EEEEESI_SJ_SI_SJ_NS1E_6fusion15FusionCallbacksIS1I_NS1O_17LinearCombinationISI_fSI_fLNS_15FloatRoundStyleE2EEES1K_S1N_JEEENS4_5SM1004TMEM4LOAD26SM100_TMEM_LOAD_32dp32b32xENS4_13SM90_TMA_LOADES1B_NS4_39AutoVectorizingCopyWithAssumedAlignmentILi128EEENS4_14SM90_TMA_STOREES1B_S20_S20_EEEvvEEEEvNT_6ParamsE,"aw",@nobits
	.sectionflags	@""
	.align	16
	.zero		1024


//--------------------- .nv.shared.reserved.0     --------------------------
	.section	.nv.shared.reserved.0,"aw",@nobits
	.weak		__nv_reservedSMEM_offset_0_alias
	.size		__nv_reservedSMEM_offset_0_alias, 0, 64
	.other		__nv_reservedSMEM_offset_0_alias,@"STO_CUDA_RESERVED_SHARED STV_DEFAULT"
__nv_reservedSMEM_offset_0_alias:
	.zero		0
.nv.shared.reserved.0:
	.zero		64
	.weak		__nv_reservedSMEM_tcgen05_partition
	.type		__nv_reservedSMEM_tcgen05_partition,@object
	.size		__nv_reservedSMEM_tcgen05_partition,(.L_0 - __nv_reservedSMEM_tcgen05_partition)
__nv_reservedSMEM_tcgen05_partition:
	.zero		32
.L_0:


//--------------------- .nv.global                --------------------------
	.section	.nv.global,"aw",@nobits
.nv.global:
	.type		_ZN39_INTERNAL_b73fd61b_4_k_cu_2e8b5f2a_99994cute1_E,@object
	.size		_ZN39_INTERNAL_b73fd61b_4_k_cu_2e8b5f2a_99994cute1_E,(_ZN39_INTERNAL_b73fd61b_4_k_cu_2e8b5f2a_99994cuda3std3__45__cpo6cbeginE - _ZN39_INTERNAL_b73fd61b_4_k_cu_2e8b5f2a_99994cute1_E)
_ZN39_INTERNAL_b73fd61b_4_k_cu_2e8b5f2a_99994cute1_E:
	.zero		1
	.type		_ZN39_INTERNAL_b73fd61b_4_k_cu_2e8b5f2a_99994cuda3std3__45__cpo6cbeginE,@object
	.size		_ZN39_INTERNAL_b73fd61b_4_k_cu_2e8b5f2a_99994cuda3std3__45__cpo6cbeginE,(_ZN39_INTERNAL_b73fd61b_4_k_cu_2e8b5f2a_99994cuda3std3__48in_placeE - _ZN39_INTERNAL_b73fd61b_4_k_cu_2e8b5f2a_99994cuda3std3__45__cpo6cbeginE)
_ZN39_INTERNAL_b73fd61b_4_k_cu_2e8b5f2a_99994cuda3std3__45__cpo6cbeginE:
	.zero		1
	.type		_ZN39_INTERNAL_b73fd61b_4_k_cu_2e8b5f2a_99994cuda3std3__48in_placeE,@object
	.size		_ZN39_INTERNAL_b73fd61b_4_k_cu_2e8b5f2a_99994cuda3std3__48in_placeE,(_ZN39_INTERNAL_b73fd61b_4_k_cu_2e8b5f2a_99994cuda3std6ranges3__45__cpo9iter_moveE - _ZN39_INTERNAL_b73fd61b_4_k_cu_2e8b5f2a_99994cuda3std3__48in_placeE)
_ZN39_INTERNAL_b73fd61b_4_k_cu_2e8b5f2a_99994cuda3std3__48in_placeE:
	.zero		1
	.type		_ZN39_INTERNAL_b73fd61b_4_k_cu_2e8b5f2a_99994cuda3std6ranges3__45__cpo9iter_moveE,@object
	.size		_ZN39_INTERNAL_b73fd61b_4_k_cu_2e8b5f2a_99994cuda3std6ranges3__45__cpo9iter_moveE,(_ZN39_INTERNAL_b73fd61b_4_k_cu_2e8b5f2a_99994cuda3std3__45__cpo5beginE - _ZN39_INTERNAL_b73fd61b_4_k_cu_2e8b5f2a_99994cuda3std6ranges3__45__cpo9iter_moveE)
_ZN39_INTERNAL_b73fd61b_4_k_cu_2e8b5f2a_99994cuda3std6ranges3__45__cpo9iter_moveE:
	.zero		1
	.type		_ZN39_INTERNAL_b73fd61b_4_k_cu_2e8b5f2a_99994cuda3std3__45__cpo5beginE,@object
	.size		_ZN39_INTERNAL_b73fd61b_4_k_cu_2e8b5f2a_99994cuda3std3__45__cpo5beginE,(_ZN39_INTERNAL_b73fd61b_4_k_cu_2e8b5f2a_99994cuda3std3__441_GLOBAL__N__b73fd61b_4_k_cu_2e8b5f2a_99996ignoreE - _ZN39_INTERNAL_b73fd61b_4_k_cu_2e8b5f2a_99994cuda3std3__45__cpo5beginE)
_ZN39_INTERNAL_b73fd61b_4_k_cu_2e8b5f2a_99994cuda3std3__45__cpo5beginE:
	.zero		1
	.type		_ZN39_INTERNAL_b73fd61b_4_k_cu_2e8b5f2a_99994cuda3std3__441_GLOBAL__N__b73fd61b_4_k_cu_2e8b5f2a_99996ignoreE,@object
	.size		_ZN39_INTERNAL_b73fd61b_4_k_cu_2e8b5f2a_99994cuda3std3__441_GLOBAL__N__b73fd61b_4_k_cu_2e8b5f2a_99996ignoreE,(_ZN39_INTERNAL_b73fd61b_4_k_cu_2e8b5f2a_99994cute7productE - _ZN39_INTERNAL_b73fd61b_4_k_cu_2e8b5f2a_99994cuda3std3__441_GLOBAL__N__b73fd61b_4_k_cu_2e8b5f2a_99996ignoreE)
_ZN39_INTERNAL_b73fd61b_4_k_cu_2e8b5f2a_99994cuda3std3__441_GLOBAL__N__b73fd61b_4_k_cu_2e8b5f2a_99996ignoreE:
	.zero		1
	.type		_ZN39_INTERNAL_b73fd61b_4_k_cu_2e8b5f2a_99994cute7productE,@object
	.size		_ZN39_INTERNAL_b73fd61b_4_k_cu_2e8b5f2a_99994cute7productE,(_ZN39_INTERNAL_b73fd61b_4_k_cu_2e8b5f2a_99994cuda3std3__45__cpo3endE - _ZN39_INTERNAL_b73fd61b_4_k_cu_2e8b5f2a_99994cute7productE)
_ZN39_INTERNAL_b73fd61b_4_k_cu_2e8b5f2a_99994cute7productE:
	.zero		1
	.type		_ZN39_INTERNAL_b73fd61b_4_k_cu_2e8b5f2a_99994cuda3std3__45__cpo3endE,@object
	.size		_ZN39_INTERNAL_b73fd61b_4_k_cu_2e8b5f2a_99994cuda3std3__45__cpo3endE,(_ZN39_INTERNAL_b73fd61b_4_k_cu_2e8b5f2a_99994cuda3std3__419piecewise_constructE - _ZN39_INTERNAL_b73fd61b_4_k_cu_2e8b5f2a_99994cuda3std3__45__cpo3endE)
_ZN39_INTERNAL_b73fd61b_4_k_cu_2e8b5f2a_99994cuda3std3__45__cpo3endE:
	.zero		1
	.type		_ZN39_INTERNAL_b73fd61b_4_k_cu_2e8b5f2a_99994cuda3std3__419piecewise_constructE,@object
	.size		_ZN39_INTERNAL_b73fd61b_4_k_cu_2e8b5f2a_99994cuda3std3__419piecewise_constructE,(_ZN39_INTERNAL_b73fd61b_4_k_cu_2e8b5f2a_99994cuda3std3__45__cpo4cendE - _ZN39_INTERNAL_b73fd61b_4_k_cu_2e8b5f2a_99994cuda3std3__419piecewise_constructE)
_ZN39_INTERNAL_b73fd61b_4_k_cu_2e8b5f2a_99994cuda3std3__419piecewise_constructE:
	.zero		1
	.type		_ZN39_INTERNAL_b73fd61b_4_k_cu_2e8b5f2a_99994cuda3std3__45__cpo4cendE,@object
	.size		_ZN39_INTERNAL_b73fd61b_4_k_cu_2e8b5f2a_99994cuda3std3__45__cpo4cendE,(_ZN39_INTERNAL_b73fd61b_4_k_cu_2e8b5f2a_99994cuda3std6ranges3__45__cpo4swapE - _ZN39_INTERNAL_b73fd61b_4_k_cu_2e8b5f2a_99994cuda3std3__45__cpo4cendE)
_ZN39_INTERNAL_b73fd61b_4_k_cu_2e8b5f2a_99994cuda3std3__45__cpo4cendE:
	.zero		1
	.type		_ZN39_INTERNAL_b73fd61b_4_k_cu_2e8b5f2a_99994cuda3std6ranges3__45__cpo4swapE,@object
	.size		_ZN39_INTERNAL_b73fd61b_4_k_cu_2e8b5f2a_99994cuda3std6ranges3__45__cpo4swapE,(.L_10 - _ZN39_INTERNAL_b73fd61b_4_k_cu_2e8b5f2a_99994cuda3std6ranges3__45__cpo4swapE)
_ZN39_INTERNAL_b73fd61b_4_k_cu_2e8b5f2a_99994cuda3std6ranges3__45__cpo4swapE:
	.zero		1
.L_10:


//--------------------- .nv.constant0._ZN7cutlass13device_kernelINS_4gemm6kernel13GemmUniversalIN4cute5tupleIJiiiiEEENS1_10collective13CollectiveMmaINS1_35MainloopSm100TmaUmmaWarpSpecializedILi2ELi2ELi2ENS5_IJNS4_1CILi2EEENSA_ILi1EEESC_EEEEENS5_IJNSA_ILi256EEESF_NSA_ILi64EEEEEENS_10tfloat32_tENS5_IJlSC_lEEESI_SJ_NS4_8TiledMMAINS4_8MMA_AtomIJNS4_23SM100_MMA_TF32_2x1SM_SSISI_SI_fLi256ELi256ELNS4_4UMMA5MajorE0ELSO_0ELNSN_7ScaleInE0ELSP_0EEEEEENS4_6LayoutINS5_IJSC_SC_SC_EEENS5_IJNSA_ILi0EEESU_SU_EEEEENS5_IJNS4_10UnderscoreESX_SX_EEEEENS4_18SM100_TMA_2SM_LOADENS4_14ComposedLayoutINS4_7SwizzleILi3ELi4ELi3EEENS4_18smem_ptr_flag_bitsILi32EEENSS_INS5_IJNSA_ILi8EEENSA_ILi32EEEEEENS5_IJS17_SC_EEEEEEEvNS4_8identityES10_S1B_vS1C_EENS_8epilogue10collective18CollectiveEpilogueINS1E_23Sm100TmaWarpSpecializedILi4ELi2ELi32ELb1ELb0EEEJNS5_IJNSA_ILi128EEESF_SG_EEENS5_IJNSS_IS1J_SC_EENSS_IS17_SC_EEEEESI_SJ_SI_SJ_NS1E_6fusion15FusionCallbacksIS1I_NS1O_17LinearCombinationISI_fSI_fLNS_15FloatRoundStyleE2EEES1K_S1N_JEEENS4_5SM1004TMEM4LOAD26SM100_TMEM_LOAD_32dp32b32xENS4_13SM90_TMA_LOADES1B_NS4_39AutoVectorizingCopyWithAssumedAlignmentILi128EEENS4_14SM90_TMA_STOREES1B_S20_S20_EEEvvEEEEvNT_6ParamsE --------------------------
	.section	.nv.constant0._ZN7cutlass13device_kernelINS_4gemm6kernel13GemmUniversalIN4cute5tupleIJiiiiEEENS1_10collective13CollectiveMmaINS1_35MainloopSm100TmaUmmaWarpSpecializedILi2ELi2ELi2ENS5_IJNS4_1CILi2EEENSA_ILi1EEESC_EEEEENS5_IJNSA_ILi256EEESF_NSA_ILi64EEEEEENS_10tfloat32_tENS5_IJlSC_lEEESI_SJ_NS4_8TiledMMAINS4_8MMA_AtomIJNS4_23SM100_MMA_TF32_2x1SM_SSISI_SI_fLi256ELi256ELNS4_4UMMA5MajorE0ELSO_0ELNSN_7ScaleInE0ELSP_0EEEEEENS4_6LayoutINS5_IJSC_SC_SC_EEENS5_IJNSA_ILi0EEESU_SU_EEEEENS5_IJNS4_10UnderscoreESX_SX_EEEEENS4_18SM100_TMA_2SM_LOADENS4_14ComposedLayoutINS4_7SwizzleILi3ELi4ELi3EEENS4_18smem_ptr_flag_bitsILi32EEENSS_INS5_IJNSA_ILi8EEENSA_ILi32EEEEEENS5_IJS17_SC_EEEEEEEvNS4_8identityES10_S1B_vS1C_EENS_8epilogue10collective18CollectiveEpilogueINS1E_23Sm100TmaWarpSpecializedILi4ELi2ELi32ELb1ELb0EEEJNS5_IJNSA_ILi128EEESF_SG_EEENS5_IJNSS_IS1J_SC_EENSS_IS17_SC_EEEEESI_SJ_SI_SJ_NS1E_6fusion15FusionCallbacksIS1I_NS1O_17LinearCombinationISI_fSI_fLNS_15FloatRoundStyleE2EEES1K_S1N_JEEENS4_5SM1004TMEM4LOAD26SM100_TMEM_LOAD_32dp32b32xENS4_13SM90_TMA_LOADES1B_NS4_39AutoVectorizingCopyWithAssumedAlignmentILi128EEENS4_14SM90_TMA_STOREES1B_S20_S20_EEEvvEEEEvNT_6ParamsE,"a",@progbits
	.sectionflags	@""
	.align	4
.nv.constant0._ZN7cutlass13device_kernelINS_4gemm6kernel13GemmUniversalIN4cute5tupleIJiiiiEEENS1_10collective13CollectiveMmaINS1_35MainloopSm100TmaUmmaWarpSpecializedILi2ELi2ELi2ENS5_IJNS4_1CILi2EEENSA_ILi1EEESC_EEEEENS5_IJNSA_ILi256EEESF_NSA_ILi64EEEEEENS_10tfloat32_tENS5_IJlSC_lEEESI_SJ_NS4_8TiledMMAINS4_8MMA_AtomIJNS4_23SM100_MMA_TF32_2x1SM_SSISI_SI_fLi256ELi256ELNS4_4UMMA5MajorE0ELSO_0ELNSN_7ScaleInE0ELSP_0EEEEEENS4_6LayoutINS5_IJSC_SC_SC_EEENS5_IJNSA_ILi0EEESU_SU_EEEEENS5_IJNS4_10UnderscoreESX_SX_EEEEENS4_18SM100_TMA_2SM_LOADENS4_14ComposedLayoutINS4_7SwizzleILi3ELi4ELi3EEENS4_18smem_ptr_flag_bitsILi32EEENSS_INS5_IJNSA_ILi8EEENSA_ILi32EEEEEENS5_IJS17_SC_EEEEEEEvNS4_8identityES10_S1B_vS1C_EENS_8epilogue10collective18CollectiveEpilogueINS1E_23Sm100TmaWarpSpecializedILi4ELi2ELi32ELb1ELb0EEEJNS5_IJNSA_ILi128EEESF_SG_EEENS5_IJNSS_IS1J_SC_EENSS_IS17_SC_EEEEESI_SJ_SI_SJ_NS1E_6fusion15FusionCallbacksIS1I_NS1O_17LinearCombinationISI_fSI_fLNS_15FloatRoundStyleE2EEES1K_S1N_JEEENS4_5SM1004TMEM4LOAD26SM100_TMEM_LOAD_32dp32b32xENS4_13SM90_TMA_LOADES1B_NS4_39AutoVectorizingCopyWithAssumedAlignmentILi128EEENS4_14SM90_TMA_STOREES1B_S20_S20_EEEvvEEEEvNT_6ParamsE:
	.zero		2944


//--------------------- SYMBOLS --------------------------

	.type		.nv.reservedSmem.offset0,@object
	.size		.nv.reservedSmem.offset0,0x4
	.type		.nv.reservedSmem.cap,@object
	.size		.nv.reservedSmem.cap,0x4
	.type		__assertfail,@function
